	.target	sm_90a

	.elftype	@"ET_EXEC"


//--------------------- .note.nv.tkinfo           --------------------------
	.section	.note.nv.tkinfo,"",@"SHT_NOTE"
	.sectionflags	@"SHF_NOTE_NV_TKINFO"
	.tkinfo
        /*0018*/ 	.word	0x00000002
        /*0030*/ 	.string	""
        /*0030*/ 	.string	"ptxas"
        /*0030*/ 	.string	"Cuda compilation tools, release 13.0, V13.0.88"
        /*0030*/ 	.string	"Build cuda_13.0.r13.0/compiler.36424714_0"
        /*0030*/ 	.string	"-v  -suppress-debug-info  -lineinfo  -arch sm_90a "



//--------------------- .note.nv.cuinfo           --------------------------
	.section	.note.nv.cuinfo,"",@"SHT_NOTE"
	.sectionflags	@"SHF_NOTE_NV_CUINFO"
        /*0018*/ 	.short	0x0002
        /*001a*/ 	.short	0x005a
        /*001c*/ 	.short	0x0082
	.zero		2


//--------------------- .nv.info                  --------------------------
	.section	.nv.info,"",@"SHT_CUDA_INFO"
	.align	4


	//----- nvinfo : EIATTR_REGCOUNT
	.align		4
        /*0000*/ 	.byte	0x04, 0x2f
        /*0002*/ 	.short	(.L_1 - .L_0)
	.align		4
.L_0:
        /*0004*/ 	.word	index@(matmul_kernel)
        /*0008*/ 	.word	0x000000ff


	//----- nvinfo : EIATTR_FRAME_SIZE
	.align		4
.L_1:
        /*000c*/ 	.byte	0x04, 0x11
        /*000e*/ 	.short	(.L_3 - .L_2)
	.align		4
.L_2:
        /*0010*/ 	.word	index@(matmul_kernel)
        /*0014*/ 	.word	0x00000bc8


	//----- nvinfo : EIATTR_MIN_STACK_SIZE
	.align		4
.L_3:
        /*0018*/ 	.byte	0x04, 0x12
        /*001a*/ 	.short	(.L_5 - .L_4)
	.align		4
.L_4:
        /*001c*/ 	.word	index@(matmul_kernel)
        /*0020*/ 	.word	0x00000bc8
.L_5:


//--------------------- .nv.compat                --------------------------
	.section	.nv.compat,"",@"SHT_CUDA_COMPAT_INFO"
	.align	4
        /*0000*/ 	.byte	0x02, 0x09, 0x01, 0x00, 0x02, 0x02, 0x04, 0x00, 0x02, 0x05, 0x05, 0x00, 0x03, 0x07, 0x01, 0x01
        /*0010*/ 	.byte	0x02, 0x03, 0x00, 0x00, 0x02, 0x06, 0x01, 0x00, 0x04, 0x0b, 0x08, 0x00, 0x00, 0x00, 0x00, 0x00
        /*0020*/ 	.byte	0x00, 0x00, 0x00, 0x00


//--------------------- .nv.info.matmul_kernel    --------------------------
	.section	.nv.info.matmul_kernel,"",@"SHT_CUDA_INFO"
	.sectionflags	@""
	.align	4


	//----- nvinfo : EIATTR_CUDA_API_VERSION
	.align		4
        /*0000*/ 	.byte	0x04, 0x37
        /*0002*/ 	.short	(.L_7 - .L_6)
.L_6:
        /*0004*/ 	.word	0x00000082


	//----- nvinfo : EIATTR_KPARAM_INFO
	.align		4
.L_7:
        /*0008*/ 	.byte	0x04, 0x17
        /*000a*/ 	.short	(.L_9 - .L_8)
.L_8:
        /*000c*/ 	.word	0x00000000
        /*0010*/ 	.short	0x000d
        /*0012*/ 	.short	0x0048
        /*0014*/ 	.byte	0x00, 0xf4, 0x21, 0x00


	//----- nvinfo : EIATTR_KPARAM_INFO
	.align		4
.L_9:
        /*0018*/ 	.byte	0x04, 0x17
        /*001a*/ 	.short	(.L_11 - .L_10)
.L_10:
        /*001c*/ 	.word	0x00000000
        /*0020*/ 	.short	0x000c
        /*0022*/ 	.short	0x0040
        /*0024*/ 	.byte	0x00, 0xf4, 0x21, 0x00


	//----- nvinfo : EIATTR_KPARAM_INFO
	.align		4
.L_11:
        /*0028*/ 	.byte	0x04, 0x17
        /*002a*/ 	.short	(.L_13 - .L_12)
.L_12:
        /*002c*/ 	.word	0x00000000
        /*0030*/ 	.short	0x000b
        /*0032*/ 	.short	0x0038
        /*0034*/ 	.byte	0x00, 0xf0, 0x11, 0x00


	//----- nvinfo : EIATTR_KPARAM_INFO
	.align		4
.L_13:
        /*0038*/ 	.byte	0x04, 0x17
        /*003a*/ 	.short	(.L_15 - .L_14)
.L_14:
        /*003c*/ 	.word	0x00000000
        /*0040*/ 	.short	0x000a
        /*0042*/ 	.short	0x0034
        /*0044*/ 	.byte	0x00, 0xf0, 0x11, 0x00


	//----- nvinfo : EIATTR_KPARAM_INFO
	.align		4
.L_15:
        /*0048*/ 	.byte	0x04, 0x17
        /*004a*/ 	.short	(.L_17 - .L_16)
.L_16:
        /*004c*/ 	.word	0x00000000
        /*0050*/ 	.short	0x0009
        /*0052*/ 	.short	0x0030
        /*0054*/ 	.byte	0x00, 0xf0, 0x11, 0x00


	//----- nvinfo : EIATTR_KPARAM_INFO
	.align		4
.L_17:
        /*0058*/ 	.byte	0x04, 0x17
        /*005a*/ 	.short	(.L_19 - .L_18)
.L_18:
        /*005c*/ 	.word	0x00000000
        /*0060*/ 	.short	0x0008
        /*0062*/ 	.short	0x002c
        /*0064*/ 	.byte	0x00, 0xf0, 0x11, 0x00


	//----- nvinfo : EIATTR_KPARAM_INFO
	.align		4
.L_19:
        /*0068*/ 	.byte	0x04, 0x17
        /*006a*/ 	.short	(.L_21 - .L_20)
.L_20:
        /*006c*/ 	.word	0x00000000
        /*0070*/ 	.short	0x0007
        /*0072*/ 	.short	0x0028
        /*0074*/ 	.byte	0x00, 0xf0, 0x11, 0x00


	//----- nvinfo : EIATTR_KPARAM_INFO
	.align		4
.L_21:
        /*0078*/ 	.byte	0x04, 0x17
        /*007a*/ 	.short	(.L_23 - .L_22)
.L_22:
        /*007c*/ 	.word	0x00000000
        /*0080*/ 	.short	0x0006
        /*0082*/ 	.short	0x0024
        /*0084*/ 	.byte	0x00, 0xf0, 0x11, 0x00


	//----- nvinfo : EIATTR_KPARAM_INFO
	.align		4
.L_23:
        /*0088*/ 	.byte	0x04, 0x17
        /*008a*/ 	.short	(.L_25 - .L_24)
.L_24:
        /*008c*/ 	.word	0x00000000
        /*0090*/ 	.short	0x0005
        /*0092*/ 	.short	0x0020
        /*0094*/ 	.byte	0x00, 0xf0, 0x11, 0x00


	//----- nvinfo : EIATTR_KPARAM_INFO
	.align		4
.L_25:
        /*0098*/ 	.byte	0x04, 0x17
        /*009a*/ 	.short	(.L_27 - .L_26)
.L_26:
        /*009c*/ 	.word	0x00000000
        /*00a0*/ 	.short	0x0004
        /*00a2*/ 	.short	0x001c
        /*00a4*/ 	.byte	0x00, 0xf0, 0x11, 0x00


	//----- nvinfo : EIATTR_KPARAM_INFO
	.align		4
.L_27:
        /*00a8*/ 	.byte	0x04, 0x17
        /*00aa*/ 	.short	(.L_29 - .L_28)
.L_28:
        /*00ac*/ 	.word	0x00000000
        /*00b0*/ 	.short	0x0003
        /*00b2*/ 	.short	0x0018
        /*00b4*/ 	.byte	0x00, 0xf0, 0x11, 0x00


	//----- nvinfo : EIATTR_KPARAM_INFO
	.align		4
.L_29:
        /*00b8*/ 	.byte	0x04, 0x17
        /*00ba*/ 	.short	(.L_31 - .L_30)
.L_30:
        /*00bc*/ 	.word	0x00000000
        /*00c0*/ 	.short	0x0002
        /*00c2*/ 	.short	0x0010
        /*00c4*/ 	.byte	0x00, 0xf4, 0x21, 0x00


	//----- nvinfo : EIATTR_KPARAM_INFO
	.align		4
.L_31:
        /*00c8*/ 	.byte	0x04, 0x17
        /*00ca*/ 	.short	(.L_33 - .L_32)
.L_32:
        /*00cc*/ 	.word	0x00000000
        /*00d0*/ 	.short	0x0001
        /*00d2*/ 	.short	0x0008
        /*00d4*/ 	.byte	0x00, 0xf4, 0x21, 0x00


	//----- nvinfo : EIATTR_KPARAM_INFO
	.align		4
.L_33:
        /*00d8*/ 	.byte	0x04, 0x17
        /*00da*/ 	.short	(.L_35 - .L_34)
.L_34:
        /*00dc*/ 	.word	0x00000000
        /*00e0*/ 	.short	0x0000
        /*00e2*/ 	.short	0x0000
        /*00e4*/ 	.byte	0x00, 0xf4, 0x21, 0x00


	//----- nvinfo : EIATTR_SPARSE_MMA_MASK
	.align		4
.L_35:
        /*00e8*/ 	.byte	0x03, 0x50
        /*00ea*/ 	.short	0x0000


	//----- nvinfo : EIATTR_MAXREG_COUNT
	.align		4
        /*00ec*/ 	.byte	0x03, 0x1b
        /*00ee*/ 	.short	0x00ff


	//----- nvinfo : EIATTR_NUM_BARRIERS
	.align		4
        /*00f0*/ 	.byte	0x02, 0x4c
        /*00f2*/ 	.byte	0x01
	.zero		1


	//----- nvinfo : EIATTR_ANNOTATIONS
	.align		4
        /*00f4*/ 	.byte	0x04, 0x55
        /*00f6*/ 	.short	(.L_37 - .L_36)


	//   ....[0]....
.L_36:
        /*00f8*/ 	.word	0x00000001
        /*00fc*/ 	.byte	0x60, 0x01, 0x00, 0x00, 0x01, 0x00, 0x00, 0x00, 0xc0, 0x06, 0x00, 0x00, 0x01, 0x00, 0x00, 0x00
        /* <DEDUP_REMOVED lines=1190> */
        /*4b6c*/ 	.byte	0x90, 0x40, 0x02, 0x00, 0x01, 0x00, 0x00, 0x00, 0x00, 0x41, 0x02, 0x00


	//----- nvinfo : EIATTR_MERCURY_ISA_VERSION
	.align		4
.L_37:
        /*4b78*/ 	.byte	0x03, 0x5f
        /*4b7a*/ 	.short	0x0101


	//----- nvinfo : EIATTR_EXIT_INSTR_OFFSETS
	.align		4
        /*4b7c*/ 	.byte	0x04, 0x1c
        /*4b7e*/ 	.short	(.L_39 - .L_38)


	//   ....[0]....
.L_38:
        /*4b80*/ 	.word	0x00024280


	//   ....[1]....
        /*4b84*/ 	.word	0x000242a0


	//----- nvinfo : EIATTR_REQNTID
	.align		4
.L_39:
        /*4b88*/ 	.byte	0x04, 0x10
        /*4b8a*/ 	.short	(.L_41 - .L_40)
.L_40:
        /*4b8c*/ 	.word	0x00000080
        /*4b90*/ 	.word	0x00000001
        /*4b94*/ 	.word	0x00000001


	//----- nvinfo : EIATTR_CBANK_PARAM_SIZE
	.align		4
.L_41:
        /*4b98*/ 	.byte	0x03, 0x19
        /*4b9a*/ 	.short	0x0050


	//----- nvinfo : EIATTR_PARAM_CBANK
	.align		4
        /*4b9c*/ 	.byte	0x04, 0x0a
        /*4b9e*/ 	.short	(.L_43 - .L_42)
	.align		4
.L_42:
        /*4ba0*/ 	.word	index@(.nv.constant0.matmul_kernel)
        /*4ba4*/ 	.short	0x0210
        /*4ba6*/ 	.short	0x0050


	//----- nvinfo : EIATTR_SW_WAR
	.align		4
.L_43:
        /*4ba8*/ 	.byte	0x04, 0x36
        /*4baa*/ 	.short	(.L_45 - .L_44)
.L_44:
        /*4bac*/ 	.word	0x00000008
.L_45:


//--------------------- .nv.callgraph             --------------------------
	.section	.nv.callgraph,"",@"SHT_CUDA_CALLGRAPH"
	.align	4
	.sectionentsize	8
	.align		4
        /*0000*/ 	.word	0x00000000
	.align		4
        /*0004*/ 	.word	0xffffffff
	.align		4
        /*0008*/ 	.word	0x00000000
	.align		4
        /*000c*/ 	.word	0xfffffffe
	.align		4
        /*0010*/ 	.word	0x00000000
	.align		4
        /*0014*/ 	.word	0xfffffffd
	.align		4
        /*0018*/ 	.word	0x00000000
	.align		4
        /*001c*/ 	.word	0xfffffffc


//--------------------- .text.matmul_kernel       --------------------------
	.section	.text.matmul_kernel,"ax",@progbits
	.align	128
        .global         matmul_kernel
        .type           matmul_kernel,@function
        .size           matmul_kernel,(.L_x_3 - matmul_kernel)
        .other          matmul_kernel,@"STO_CUDA_ENTRY STV_DEFAULT"
matmul_kernel:
.text.matmul_kernel:
[----:B------:R-:W1:Y:S08]  /*0000*/  LDC R1, c[0x0][0x28] ;  /* 0x00000a00ff017b82 */ /* 0x000e700000000800 */
[----:B------:R-:W2:Y:S01]  /*0010*/  LDC.64 R2, c[0x0][0x228] ;  /* 0x00008a00ff027b82 */ /* 0x000ea20000000a00 */
[----:B-1----:R-:W-:Y:S01]  /*0020*/  VIADD R1, R1, 0xfffff438 ;  /* 0xfffff43801017836 */ /* 0x002fe20000000000 */
[----:B------:R-:W1:Y:S01]  /*0030*/  S2R R5, SR_CTAID.X ;  /* 0x0000000000057919 */ /* 0x000e620000002500 */
[----:B------:R-:W-:Y:S01]  /*0040*/  ULDC UR4, c[0x0][0x230] ;  /* 0x00008c0000047ab9 */ /* 0x000fe20000000800 */
        /* <DEDUP_REMOVED lines=13> */
[----:B------:R-:W-:Y:S01]  /*0120*/  LOP3.LUT R6, R6, 0xffefffff, RZ, 0xc0, !PT ;  /* 0xffefffff06067812 */ /* 0x000fe200078ec0ff */
[----:B------:R-:W-:Y:S01]  /*0130*/  ULDC.64 UR28, c[0x0][0x208] ;  /* 0x00008200001c7ab9 */ /* 0x000fe20000000a00 */
[----:B------:R-:W-:Y:S01]  /*0140*/  ULDC UR24, c[0x0][0x230] ;  /* 0x00008c0000187ab9 */ /* 0x000fe20000000800 */
[----:B--2---:R-:W-:Y:S01]  /*0150*/  IMAD.MOV.U32 R56, RZ, RZ, R3 ;  /* 0x000000ffff387224 */ /* 0x004fe200078e0003 */
[----:B------:R2:W-:Y:S01]  /*0160*/  STL.64 [R1+0x4d8], R2 ;  /* 0x0004d80201007387 */ /* 0x0005e20000100a00 */
[----:B------:R-:W-:-:S02]  /*0170*/  IMAD.MOV.U32 R146, RZ, RZ, R2 ;  /* 0x000000ffff927224 */ /* 0x000fc400078e0002 */
[----:B------:R-:W-:Y:S01]  /*0180*/  VIADD R0, R56, 0x1ff ;  /* 0x000001ff38007836 */ /* 0x000fe20000000000 */
[----:B------:R-:W-:Y:S02]  /*0190*/  LOP3.LUT R112, RZ, R56, RZ, 0x33, !PT ;  /* 0x00000038ff707212 */ /* 0x000fe400078e33ff */
[----:B-1----:R-:W-:Y:S02]  /*01a0*/  IABS R10, R5 ;  /* 0x00000005000a7213 */ /* 0x002fe40000000000 */
[----:B--2---:R-:W-:-:S04]  /*01b0*/  SHF.R.S32.HI R3, RZ, 0x1f, R0 ;  /* 0x0000001fff037819 */ /* 0x004fc80000011400 */
[----:B------:R-:W-:-:S04]  /*01c0*/  LEA.HI R3, R3, R0, RZ, 0x9 ;  /* 0x0000000003037211 */ /* 0x000fc800078f48ff */
[----:B------:R-:W-:-:S05]  /*01d0*/  SHF.R.S32.HI R3, RZ, 0x9, R3 ;  /* 0x00000009ff037819 */ /* 0x000fca0000011403 */
[----:B------:R-:W-:-:S05]  /*01e0*/  IMAD.SHL.U32 R4, R3, 0x8, RZ ;  /* 0x0000000803047824 */ /* 0x000fca00078e00ff */
[-C--:B------:R-:W-:Y:S02]  /*01f0*/  IABS R7, R4.reuse ;  /* 0x0000000400077213 */ /* 0x080fe40000000000 */
[----:B------:R-:W-:Y:S02]  /*0200*/  IABS R11, R4 ;  /* 0x00000004000b7213 */ /* 0x000fe40000000000 */
[----:B------:R-:W1:Y:S08]  /*0210*/  I2F.RP R0, R7 ;  /* 0x0000000700007306 */ /* 0x000e700000209400 */
[----:B-1----:R-:W1:Y:S02]  /*0220*/  MUFU.RCP R0, R0 ;  /* 0x0000000000007308 */ /* 0x002e640000001000 */
[----:B-1----:R-:W-:-:S02]  /*0230*/  VIADD R2, R0, 0xffffffe ;  /* 0x0ffffffe00027836 */ /* 0x002fc40000000000 */
[----:B------:R-:W-:Y:S01]  /*0240*/  IMAD.MOV R0, RZ, RZ, -R11 ;  /* 0x000000ffff007224 */ /* 0x000fe200078e0a0b */
[----:B------:R-:W-:-:S03]  /*0250*/  IABS R11, R146 ;  /* 0x00000092000b7213 */ /* 0x000fc60000000000 */
[----:B------:R1:W2:Y:S02]  /*0260*/  F2I.FTZ.U32.TRUNC.NTZ R3, R2 ;  /* 0x0000000200037305 */ /* 0x0002a4000021f000 */
[----:B-1----:R-:W-:Y:S02]  /*0270*/  IMAD.MOV.U32 R2, RZ, RZ, RZ ;  /* 0x000000ffff027224 */ /* 0x002fe400078e00ff */
[----:B--2---:R-:W-:-:S04]  /*0280*/  IMAD.MOV R8, RZ, RZ, -R3 ;  /* 0x000000ffff087224 */ /* 0x004fc800078e0a03 */
[----:B------:R-:W-:Y:S02]  /*0290*/  IMAD R9, R8, R7, RZ ;  /* 0x0000000708097224 */ /* 0x000fe400078e02ff */
[----:B------:R-:W-:Y:S02]  /*02a0*/  IMAD.MOV.U32 R8, RZ, RZ, R10 ;  /* 0x000000ffff087224 */ /* 0x000fe400078e000a */
[----:B------:R-:W-:-:S06]  /*02b0*/  IMAD.HI.U32 R3, R3, R9, R2 ;  /* 0x0000000903037227 */ /* 0x000fcc00078e0002 */
[----:B------:R-:W-:-:S04]  /*02c0*/  IMAD.HI.U32 R3, R3, R8, RZ ;  /* 0x0000000803037227 */ /* 0x000fc800078e00ff */
[----:B------:R-:W-:-:S05]  /*02d0*/  IMAD R0, R3, R0, R8 ;  /* 0x0000000003007224 */ /* 0x000fca00078e0208 */
[----:B------:R-:W-:-:S13]  /*02e0*/  ISETP.GT.U32.AND P1, PT, R7, R0, PT ;  /* 0x000000000700720c */ /* 0x000fda0003f24070 */
[----:B------:R-:W-:Y:S02]  /*02f0*/  @!P1 IMAD.IADD R0, R0, 0x1, -R7 ;  /* 0x0000000100009824 */ /* 0x000fe400078e0a07 */
[----:B------:R-:W-:Y:S01]  /*0300*/  @!P1 VIADD R3, R3, 0x1 ;  /* 0x0000000103039836 */ /* 0x000fe20000000000 */
[----:B------:R-:W-:Y:S02]  /*0310*/  ISETP.NE.AND P1, PT, R4, RZ, PT ;  /* 0x000000ff0400720c */ /* 0x000fe40003f25270 */
[----:B------:R-:W-:Y:S02]  /*0320*/  ISETP.GE.U32.AND P0, PT, R0, R7, PT ;  /* 0x000000070000720c */ /* 0x000fe40003f06070 */
[----:B------:R-:W-:-:S04]  /*0330*/  LOP3.LUT R0, R5, R4, RZ, 0x3c, !PT ;  /* 0x0000000405007212 */ /* 0x000fc800078e3cff */
[----:B------:R-:W-:Y:S01]  /*0340*/  ISETP.GE.AND P2, PT, R0, RZ, PT ;  /* 0x000000ff0000720c */ /* 0x000fe20003f46270 */
[----:B------:R-:W-:-:S06]  /*0350*/  VIADD R0, R146, 0x3f ;  /* 0x0000003f92007836 */ /* 0x000fcc0000000000 */
[----:B------:R-:W-:-:S04]  /*0360*/  @P0 VIADD R3, R3, 0x1 ;  /* 0x0000000103030836 */ /* 0x000fc80000000000 */
[----:B------:R-:W-:Y:S01]  /*0370*/  IMAD.MOV.U32 R2, RZ, RZ, R3 ;  /* 0x000000ffff027224 */ /* 0x000fe200078e0003 */
[----:B------:R-:W-:-:S03]  /*0380*/  SHF.R.S32.HI R3, RZ, 0x1f, R0 ;  /* 0x0000001fff037819 */ /* 0x000fc60000011400 */
[----:B------:R-:W-:Y:S01]  /*0390*/  @!P2 IMAD.MOV R2, RZ, RZ, -R2 ;  /* 0x000000ffff02a224 */ /* 0x000fe200078e0a02 */
[----:B------:R-:W-:Y:S02]  /*03a0*/  @!P1 LOP3.LUT R2, RZ, R4, RZ, 0x33, !PT ;  /* 0x00000004ff029212 */ /* 0x000fe400078e33ff */
[----:B------:R-:W-:-:S03]  /*03b0*/  LEA.HI R3, R3, R0, RZ, 0x6 ;  /* 0x0000000003037211 */ /* 0x000fc600078f30ff */
[----:B------:R-:W-:Y:S02]  /*03c0*/  IMAD.SHL.U32 R12, R2, 0x8, RZ ;  /* 0x00000008020c7824 */ /* 0x000fe400078e00ff */
[----:B------:R-:W-:-:S03]  /*03d0*/  IMAD.MOV R2, RZ, RZ, -R2 ;  /* 0x000000ffff027224 */ /* 0x000fc600078e0a02 */
[----:B------:R-:W-:Y:S01]  /*03e0*/  LEA.HI.SX32 R3, R3, -R12, 0x1a ;  /* 0x8000000c03037211 */ /* 0x000fe200078fd2ff */
[----:B------:R-:W-:Y:S01]  /*03f0*/  IMAD R13, R4, R2, R5 ;  /* 0x00000002040d7224 */ /* 0x000fe200078e0205 */
[----:B------:R-:W-:Y:S01]  /*0400*/  IABS R4, R56 ;  /* 0x0000003800047213 */ /* 0x000fe20000000000 */
[----:B------:R-:W-:Y:S01]  /*0410*/  IMAD.MOV.U32 R2, RZ, RZ, RZ ;  /* 0x000000ffff027224 */ /* 0x000fe200078e00ff */
[----:B------:R-:W-:-:S04]  /*0420*/  VIMNMX R14, R3, 0x8, PT ;  /* 0x00000008030e7848 */ /* 0x000fc80003fe0100 */
[-C--:B------:R-:W-:Y:S02]  /*0430*/  IABS R8, R14.reuse ;  /* 0x0000000e00087213 */ /* 0x080fe40000000000 */
[----:B------:R-:W-:Y:S02]  /*0440*/  IABS R9, R14 ;  /* 0x0000000e00097213 */ /* 0x000fe40000000000 */
[----:B------:R-:W1:Y:S08]  /*0450*/  I2F.RP R0, R8 ;  /* 0x0000000800007306 */ /* 0x000e700000209400 */
[----:B-1----:R-:W1:Y:S02]  /*0460*/  MUFU.RCP R0, R0 ;  /* 0x0000000000007308 */ /* 0x002e640000001000 */
[----:B-1----:R-:W-:-:S02]  /*0470*/  VIADD R3, R0, 0xffffffe ;  /* 0x0ffffffe00037836 */ /* 0x002fc40000000000 */
[----:B------:R-:W-:-:S04]  /*0480*/  IMAD.MOV R0, RZ, RZ, -R9 ;  /* 0x000000ffff007224 */ /* 0x000fc800078e0a09 */
[----:B------:R-:W1:Y:S02]  /*0490*/  F2I.FTZ.U32.TRUNC.NTZ R3, R3 ;  /* 0x0000000300037305 */ /* 0x000e64000021f000 */
[----:B-1----:R-:W-:-:S04]  /*04a0*/  IMAD.MOV R7, RZ, RZ, -R3 ;  /* 0x000000ffff077224 */ /* 0x002fc800078e0a03 */
[----:B------:R-:W-:Y:S01]  /*04b0*/  IMAD R5, R7, R8, RZ ;  /* 0x0000000807057224 */ /* 0x000fe200078e02ff */
[----:B------:R-:W-:-:S03]  /*04c0*/  IABS R7, R13 ;  /* 0x0000000d00077213 */ /* 0x000fc60000000000 */
[----:B------:R-:W-:Y:S02]  /*04d0*/  IMAD.HI.U32 R2, R3, R5, R2 ;  /* 0x0000000503027227 */ /* 0x000fe400078e0002 */
[----:B------:R-:W1:Y:S02]  /*04e0*/  I2F.RP R5, R11 ;  /* 0x0000000b00057306 */ /* 0x000e640000209400 */
[----:B------:R-:W-:-:S04]  /*04f0*/  IMAD.MOV.U32 R3, RZ, RZ, R7 ;  /* 0x000000ffff037224 */ /* 0x000fc800078e0007 */
[----:B------:R-:W-:Y:S02]  /*0500*/  IMAD.HI.U32 R2, R2, R3, RZ ;  /* 0x0000000302027227 */ /* 0x000fe400078e00ff */
[----:B------:R-:W2:Y:S02]  /*0510*/  I2F.RP R7, R4 ;  /* 0x0000000400077306 */ /* 0x000ea40000209400 */
[----:B------:R-:W-:Y:S02]  /*0520*/  IMAD R3, R2, R0, R3 ;  /* 0x0000000002037224 */ /* 0x000fe400078e0203 */
[----:B------:R-:W3:Y:S03]  /*0530*/  S2R R0, SR_TID.X ;  /* 0x0000000000007919 */ /* 0x000ee60000002100 */
[----:B------:R-:W-:Y:S01]  /*0540*/  ISETP.GT.U32.AND P1, PT, R8, R3, PT ;  /* 0x000000030800720c */ /* 0x000fe20003f24070 */
[----:B-1----:R-:W1:Y:S08]  /*0550*/  MUFU.RCP R5, R5 ;  /* 0x0000000500057308 */ /* 0x002e700000001000 */
[----:B--2---:R-:W2:Y:S04]  /*0560*/  MUFU.RCP R7, R7 ;  /* 0x0000000700077308 */ /* 0x004ea80000001000 */
[----:B------:R-:W-:-:S02]  /*0570*/  @!P1 IMAD.IADD R3, R3, 0x1, -R8 ;  /* 0x0000000103039824 */ /* 0x000fc400078e0a08 */
[----:B------:R-:W-:Y:S01]  /*0580*/  @!P1 VIADD R2, R2, 0x1 ;  /* 0x0000000102029836 */ /* 0x000fe20000000000 */
[----:B------:R-:W-:Y:S02]  /*0590*/  ISETP.NE.AND P1, PT, R14, RZ, PT ;  /* 0x000000ff0e00720c */ /* 0x000fe40003f25270 */
[----:B------:R-:W-:Y:S01]  /*05a0*/  ISETP.GE.U32.AND P0, PT, R3, R8, PT ;  /* 0x000000080300720c */ /* 0x000fe20003f06070 */
[----:B-1----:R-:W-:Y:S01]  /*05b0*/  VIADD R8, R5, 0xffffffe ;  /* 0x0ffffffe05087836 */ /* 0x002fe20000000000 */
[----:B------:R-:W-:-:S03]  /*05c0*/  LOP3.LUT R3, R13, R14, RZ, 0x3c, !PT ;  /* 0x0000000e0d037212 */ /* 0x000fc600078e3cff */
[----:B------:R-:W1:Y:S01]  /*05d0*/  F2I.FTZ.U32.TRUNC.NTZ R9, R8 ;  /* 0x0000000800097305 */ /* 0x000e62000021f000 */
[----:B------:R-:W-:Y:S01]  /*05e0*/  ISETP.GE.AND P2, PT, R3, RZ, PT ;  /* 0x000000ff0300720c */ /* 0x000fe20003f46270 */
[----:B--2---:R-:W-:Y:S01]  /*05f0*/  VIADD R10, R7, 0xffffffe ;  /* 0x0ffffffe070a7836 */ /* 0x004fe20000000000 */
[----:B---3--:R-:W-:-:S05]  /*0600*/  SHF.R.U32.HI R7, RZ, 0x5, R0 ;  /* 0x00000005ff077819 */ /* 0x008fca0000011600 */
[----:B------:R2:W3:Y:S01]  /*0610*/  F2I.FTZ.U32.TRUNC.NTZ R3, R10 ;  /* 0x0000000a00037305 */ /* 0x0004e2000021f000 */
[----:B------:R-:W-:Y:S01]  /*0620*/  @P0 VIADD R2, R2, 0x1 ;  /* 0x0000000102020836 */ /* 0x000fe20000000000 */
[----:B------:R-:W-:-:S04]  /*0630*/  LOP3.LUT R58, R0, 0x1f, RZ, 0xc0, !PT ;  /* 0x0000001f003a7812 */ /* 0x000fc800078ec0ff */
[----:B------:R-:W-:Y:S01]  /*0640*/  @!P2 IMAD.MOV R2, RZ, RZ, -R2 ;  /* 0x000000ffff02a224 */ /* 0x000fe200078e0a02 */
[----:B------:R-:W-:Y:S01]  /*0650*/  @!P1 LOP3.LUT R2, RZ, R14, RZ, 0x33, !PT ;  /* 0x0000000eff029212 */ /* 0x000fe200078e33ff */
[----:B-1----:R-:W-:Y:S01]  /*0660*/  IMAD.MOV R8, RZ, RZ, -R9 ;  /* 0x000000ffff087224 */ /* 0x002fe200078e0a09 */
[----:B--2---:R-:W-:-:S03]  /*0670*/  SGXT.U32 R10, R7, 0x2 ;  /* 0x00000002070a781a */ /* 0x004fc60000000000 */
[----:B------:R-:W-:Y:S02]  /*0680*/  IMAD.MOV R5, RZ, RZ, -R2 ;  /* 0x000000ffff057224 */ /* 0x000fe400078e0a02 */
[----:B------:R-:W-:Y:S02]  /*0690*/  IMAD.SHL.U32 R7, R2, 0x200, RZ ;  /* 0x0000020002077824 */ /* 0x000fe400078e00ff */
[----:B---3--:R-:W-:Y:S02]  /*06a0*/  IMAD.MOV R15, RZ, RZ, -R3 ;  /* 0x000000ffff0f7224 */ /* 0x008fe400078e0a03 */
[----:B------:R-:W-:Y:S01]  /*06b0*/  IMAD R5, R14, R5, R13 ;  /* 0x000000050e057224 */ /* 0x000fe200078e020d */
[----:B------:R-:W-:Y:S01]  /*06c0*/  STL [R1+0x6d0], R7 ;  /* 0x0006d00701007387 */ /* 0x000fe20000100800 */
[----:B------:R-:W-:Y:S02]  /*06d0*/  IMAD R13, R15, R4, RZ ;  /* 0x000000040f0d7224 */ /* 0x000fe400078e02ff */
[----:B------:R-:W-:-:S02]  /*06e0*/  IMAD.MOV.U32 R2, RZ, RZ, RZ ;  /* 0x000000ffff027224 */ /* 0x000fc400078e00ff */
[----:B------:R-:W-:Y:S01]  /*06f0*/  IMAD.IADD R5, R12, 0x1, R5 ;  /* 0x000000010c057824 */ /* 0x000fe200078e0205 */
[C---:B------:R-:W-:Y:S01]  /*0700*/  LOP3.LUT R12, R0.reuse, 0x3f, RZ, 0xc0, !PT ;  /* 0x0000003f000c7812 */ /* 0x040fe200078ec0ff */
[----:B------:R-:W-:Y:S01]  /*0710*/  IMAD.HI.U32 R2, R3, R13, R2 ;  /* 0x0000000d03027227 */ /* 0x000fe200078e0002 */
[----:B------:R-:W-:Y:S02]  /*0720*/  LOP3.LUT R3, R7, R10, RZ, 0xfc, !PT ;  /* 0x0000000a07037212 */ /* 0x000fe400078efcff */
[----:B------:R-:W-:Y:S01]  /*0730*/  LOP3.LUT R10, R0, 0x40, RZ, 0xc0, !PT ;  /* 0x00000040000a7812 */ /* 0x000fe200078ec0ff */
[----:B------:R-:W-:Y:S01]  /*0740*/  IMAD R13, R8, R11, RZ ;  /* 0x0000000b080d7224 */ /* 0x000fe200078e02ff */
[----:B------:R-:W-:Y:S01]  /*0750*/  LOP3.LUT R16, R3, 0x1fc, RZ, 0xfc, !PT ;  /* 0x000001fc03107812 */ /* 0x000fe200078efcff */
[----:B------:R-:W-:Y:S01]  /*0760*/  IMAD.MOV.U32 R8, RZ, RZ, RZ ;  /* 0x000000ffff087224 */ /* 0x000fe200078e00ff */
[----:B------:R-:W-:Y:S01]  /*0770*/  IABS R39, R3 ;  /* 0x0000000300277213 */ /* 0x000fe20000000000 */
[----:B------:R-:W-:Y:S01]  /*0780*/  IMAD R54, R5, 0x40, R12 ;  /* 0x0000004005367824 */ /* 0x000fe200078e020c */
[----:B------:R-:W-:Y:S01]  /*0790*/  LOP3.LUT R5, R0, 0x7f, RZ, 0xc0, !PT ;  /* 0x0000007f00057812 */ /* 0x000fe200078ec0ff */
[----:B------:R-:W-:Y:S01]  /*07a0*/  IMAD.HI.U32 R8, R9, R13, R8 ;  /* 0x0000000d09087227 */ /* 0x000fe200078e0008 */
[----:B------:R-:W-:-:S02]  /*07b0*/  IABS R111, R16 ;  /* 0x00000010006f7213 */ /* 0x000fc40000000000 */
[----:B------:R-:W-:Y:S01]  /*07c0*/  LOP3.LUT R9, R0, 0x60, RZ, 0xc0, !PT ;  /* 0x0000006000097812 */ /* 0x000fe200078ec0ff */
[----:B------:R-:W-:Y:S01]  /*07d0*/  IMAD.SHL.U32 R15, R5, 0x4, RZ ;  /* 0x00000004050f7824 */ /* 0x000fe200078e00ff */
[----:B------:R-:W-:Y:S01]  /*07e0*/  IABS R13, R54 ;  /* 0x00000036000d7213 */ /* 0x000fe20000000000 */
[----:B------:R-:W-:Y:S01]  /*07f0*/  IMAD.HI.U32 R5, R2, R111, RZ ;  /* 0x0000006f02057227 */ /* 0x000fe200078e00ff */
[----:B------:R-:W-:Y:S01]  /*0800*/  SHF.R.U32.HI R14, RZ, 0x1, R9 ;  /* 0x00000001ff0e7819 */ /* 0x000fe20000011609 */
[----:B------:R1:W-:Y:S01]  /*0810*/  STL [R1+0x5e8], R54 ;  /* 0x0005e83601007387 */ /* 0x0003e20000100800 */
[----:B------:R-:W-:Y:S01]  /*0820*/  SHF.R.U32.HI R9, RZ, 0x4, R10 ;  /* 0x00000004ff097819 */ /* 0x000fe2000001160a */
[----:B------:R-:W-:Y:S01]  /*0830*/  IMAD.MOV R10, RZ, RZ, -R5 ;  /* 0x000000ffff0a7224 */ /* 0x000fe200078e0a05 */
[----:B------:R-:W-:Y:S01]  /*0840*/  ISETP.GE.AND P2, PT, R16, RZ, PT ;  /* 0x000000ff1000720c */ /* 0x000fe20003f46270 */
[----:B------:R-:W-:Y:S01]  /*0850*/  IMAD.HI.U32 R5, R2, R39, RZ ;  /* 0x0000002702057227 */ /* 0x000fe200078e00ff */
[----:B------:R-:W-:-:S02]  /*0860*/  LOP3.LUT R15, R15, R14, RZ, 0x3c, !PT ;  /* 0x0000000e0f0f7212 */ /* 0x000fc400078e3cff */
[C---:B------:R-:W-:Y:S01]  /*0870*/  LOP3.LUT R14, R3.reuse, 0x14, RZ, 0xfc, !PT ;  /* 0x00000014030e7812 */ /* 0x040fe200078efcff */
[----:B------:R-:W-:Y:S01]  /*0880*/  IMAD R111, R4, R10, R111 ;  /* 0x0000000a046f7224 */ /* 0x000fe200078e026f */
[C---:B------:R-:W-:Y:S01]  /*0890*/  LOP3.LUT R10, R3.reuse, 0x8, RZ, 0xfc, !PT ;  /* 0x00000008030a7812 */ /* 0x040fe200078efcff */
[----:B------:R-:W-:Y:S01]  /*08a0*/  IMAD R12, R12, 0x80, R9 ;  /* 0x000000800c0c7824 */ /* 0x000fe200078e0209 */
[----:B------:R-:W-:Y:S01]  /*08b0*/  LOP3.LUT R9, R3, 0x4, RZ, 0xfc, !PT ;  /* 0x0000000403097812 */ /* 0x000fe200078efcff */
[----:B------:R-:W-:Y:S01]  /*08c0*/  IMAD.HI.U32 R8, R8, R13, RZ ;  /* 0x0000000d08087227 */ /* 0x000fe200078e00ff */
[----:B------:R-:W-:Y:S01]  /*08d0*/  ISETP.GT.U32.AND P4, PT, R4, R111, PT ;  /* 0x0000006f0400720c */ /* 0x000fe20003f84070 */
[----:B------:R2:W-:Y:S01]  /*08e0*/  STL [R1+0x7e8], R15 ;  /* 0x0007e80f01007387 */ /* 0x0005e20000100800 */
[----:B------:R-:W-:Y:S01]  /*08f0*/  IABS R41, R10 ;  /* 0x0000000a00297213 */ /* 0x000fe20000000000 */
[----:B------:R-:W-:Y:S01]  /*0900*/  IMAD.MOV R5, RZ, RZ, -R5 ;  /* 0x000000ffff057224 */ /* 0x000fe200078e0a05 */
[----:B------:R-:W-:Y:S01]  /*0910*/  IABS R113, R9 ;  /* 0x0000000900717213 */ /* 0x000fe20000000000 */
[----:B------:R-:W-:Y:S01]  /*0920*/  IMAD.MOV R8, RZ, RZ, -R8 ;  /* 0x000000ffff087224 */ /* 0x000fe200078e0a08 */
[----:B------:R-:W-:Y:S01]  /*0930*/  ISETP.GE.AND P5, PT, R9, RZ, PT ;  /* 0x000000ff0900720c */ /* 0x000fe20003fa6270 */
[----:B------:R-:W-:Y:S01]  /*0940*/  IMAD.HI.U32 R9, R2, R41, RZ ;  /* 0x0000002902097227 */ /* 0x000fe200078e00ff */
[----:B------:R-:W-:-:S02]  /*0950*/  ISETP.GE.AND P0, PT, R10, RZ, PT ;  /* 0x000000ff0a00720c */ /* 0x000fc40003f06270 */
[----:B------:R-:W-:Y:S01]  /*0960*/  LOP3.LUT R10, R3, 0x10, RZ, 0xfc, !PT ;  /* 0x00000010030a7812 */ /* 0x000fe200078efcff */
[----:B------:R-:W-:Y:S01]  /*0970*/  IMAD.MOV R9, RZ, RZ, -R9 ;  /* 0x000000ffff097224 */ /* 0x000fe200078e0a09 */
[----:B------:R-:W-:Y:S01]  /*0980*/  IABS R117, R14 ;  /* 0x0000000e00757213 */ /* 0x000fe20000000000 */
[----:B------:R-:W-:Y:S01]  /*0990*/  @!P4 IMAD.IADD R111, R111, 0x1, -R4 ;  /* 0x000000016f6fc824 */ /* 0x000fe200078e0a04 */
[----:B------:R-:W-:Y:S01]  /*09a0*/  IABS R43, R10 ;  /* 0x0000000a002b7213 */ /* 0x000fe20000000000 */
[C---:B------:R-:W-:Y:S01]  /*09b0*/  IMAD R39, R4.reuse, R5, R39 ;  /* 0x0000000504277224 */ /* 0x040fe200078e0227 */
[----:B------:R-:W-:Y:S01]  /*09c0*/  LOP3.LUT R16, R3, 0x30, RZ, 0xfc, !PT ;  /* 0x0000003003107812 */ /* 0x000fe200078efcff */
[C---:B------:R-:W-:Y:S01]  /*09d0*/  IMAD R41, R4.reuse, R9, R41 ;  /* 0x0000000904297224 */ /* 0x040fe200078e0229 */
[C---:B------:R-:W-:Y:S01]  /*09e0*/  ISETP.GT.U32.AND P6, PT, R4.reuse, R111, PT ;  /* 0x0000006f0400720c */ /* 0x040fe20003fc4070 */
[----:B------:R-:W-:Y:S01]  /*09f0*/  IMAD R8, R11, R8, R13 ;  /* 0x000000080b087224 */ /* 0x000fe200078e020d */
[----:B------:R-:W-:Y:S01]  /*0a00*/  ISETP.GT.U32.AND P1, PT, R4, R39, PT ;  /* 0x000000270400720c */ /* 0x000fe20003f24070 */
[----:B------:R-:W-:Y:S01]  /*0a10*/  IMAD.HI.U32 R5, R2, R113, RZ ;  /* 0x0000007102057227 */ /* 0x000fe200078e00ff */
[----:B------:R-:W-:-:S02]  /*0a20*/  LOP3.LUT R13, R3, 0xc, RZ, 0xfc, !PT ;  /* 0x0000000c030d7812 */ /* 0x000fc400078efcff */
[----:B------:R-:W-:Y:S01]  /*0a30*/  ISETP.GT.U32.AND P3, PT, R11, R8, PT ;  /* 0x000000080b00720c */ /* 0x000fe20003f64070 */
[----:B------:R-:W-:Y:S01]  /*0a40*/  IMAD.MOV R5, RZ, RZ, -R5 ;  /* 0x000000ffff057224 */ /* 0x000fe200078e0a05 */
[----:B------:R-:W-:Y:S01]  /*0a50*/  IABS R115, R13 ;  /* 0x0000000d00737213 */ /* 0x000fe20000000000 */
[----:B------:R-:W-:Y:S01]  /*0a60*/  IMAD.HI.U32 R9, R2, R117, RZ ;  /* 0x0000007502097227 */ /* 0x000fe200078e00ff */
[----:B------:R-:W-:Y:S02]  /*0a70*/  IABS R51, R16 ;  /* 0x0000001000337213 */ /* 0x000fe40000000000 */
[----:B------:R-:W-:Y:S01]  /*0a80*/  LOP3.LUT R17, R3, 0x34, RZ, 0xfc, !PT ;  /* 0x0000003403117812 */ /* 0x000fe200078efcff */
[----:B------:R-:W-:Y:S01]  /*0a90*/  @!P6 IMAD.IADD R111, R111, 0x1, -R4 ;  /* 0x000000016f6fe824 */ /* 0x000fe200078e0a04 */
[C---:B------:R-:W-:Y:S01]  /*0aa0*/  ISETP.GT.U32.AND P6, PT, R4.reuse, R41, PT ;  /* 0x000000290400720c */ /* 0x040fe20003fc4070 */
[----:B------:R-:W-:Y:S01]  /*0ab0*/  IMAD R113, R4, R5, R113 ;  /* 0x0000000504717224 */ /* 0x000fe200078e0271 */
[----:B------:R-:W-:Y:S01]  /*0ac0*/  LOP3.LUT R18, R3, 0x38, RZ, 0xfc, !PT ;  /* 0x0000003803127812 */ /* 0x000fe200078efcff */
[----:B------:R-:W-:Y:S01]  /*0ad0*/  IMAD.HI.U32 R5, R2, R115, RZ ;  /* 0x0000007302057227 */ /* 0x000fe200078e00ff */
[----:B------:R-:W-:-:S02]  /*0ae0*/  IABS R125, R17 ;  /* 0x00000011007d7213 */ /* 0x000fc40000000000 */
[----:B------:R-:W-:Y:S01]  /*0af0*/  IABS R53, R18 ;  /* 0x0000001200357213 */ /* 0x000fe20000000000 */
[--C-:B------:R-:W-:Y:S01]  /*0b00*/  @!P1 IMAD.IADD R39, R39, 0x1, -R4.reuse ;  /* 0x0000000127279824 */ /* 0x100fe200078e0a04 */
[----:B------:R-:W-:Y:S01]  /*0b10*/  ISETP.GT.U32.AND P1, PT, R4, R113, PT ;  /* 0x000000710400720c */ /* 0x000fe20003f24070 */
[----:B------:R-:W-:Y:S01]  /*0b20*/  IMAD.MOV R5, RZ, RZ, -R5 ;  /* 0x000000ffff057224 */ /* 0x000fe200078e0a05 */
[----:B------:R-:W-:Y:S01]  /*0b30*/  LOP3.LUT R19, R3, 0x170, RZ, 0xfc, !PT ;  /* 0x0000017003137812 */ /* 0x000fe200078efcff */
[----:B------:R-:W-:Y:S01]  /*0b40*/  @!P3 IMAD.IADD R8, R8, 0x1, -R11 ;  /* 0x000000010808b824 */ /* 0x000fe200078e0a0b */
[C---:B------:R-:W-:Y:S01]  /*0b50*/  ISETP.GT.U32.AND P3, PT, R4.reuse, R39, PT ;  /* 0x000000270400720c */ /* 0x040fe20003f64070 */
[----:B------:R-:W-:Y:S01]  /*0b60*/  @!P6 IMAD.IADD R41, R41, 0x1, -R4 ;  /* 0x000000012929e824 */ /* 0x000fe200078e0a04 */
[----:B------:R-:W-:Y:S01]  /*0b70*/  ISETP.GE.AND P6, PT, R13, RZ, PT ;  /* 0x000000ff0d00720c */ /* 0x000fe20003fc6270 */
[----:B------:R-:W-:Y:S01]  /*0b80*/  @!P2 IMAD.MOV R111, RZ, RZ, -R111 ;  /* 0x000000ffff6fa224 */ /* 0x000fe200078e0a6f */
[----:B------:R-:W-:Y:S01]  /*0b90*/  ISETP.GT.U32.AND P4, PT, R11, R8, PT ;  /* 0x000000080b00720c */ /* 0x000fe20003f84070 */
[C---:B------:R-:W-:Y:S01]  /*0ba0*/  IMAD R115, R4.reuse, R5, R115 ;  /* 0x0000000504737224 */ /* 0x040fe200078e0273 */
[----:B------:R-:W-:Y:S01]  /*0bb0*/  ISETP.GT.U32.AND P2, PT, R4, R41, PT ;  /* 0x000000290400720c */ /* 0x000fe20003f44070 */
[----:B------:R-:W-:Y:S01]  /*0bc0*/  IMAD.HI.U32 R5, R2, R43, RZ ;  /* 0x0000002b02057227 */ /* 0x000fe200078e00ff */
[----:B------:R-:W-:-:S02]  /*0bd0*/  LOP3.LUT R13, R3, 0x28, RZ, 0xfc, !PT ;  /* 0x00000028030d7812 */ /* 0x000fc400078efcff */
[----:B------:R-:W-:Y:S01]  /*0be0*/  LOP3.LUT R20, R3, 0x174, RZ, 0xfc, !PT ;  /* 0x0000017403147812 */ /* 0x000fe200078efcff */
[----:B------:R-:W-:Y:S01]  /*0bf0*/  IMAD.MOV R5, RZ, RZ, -R5 ;  /* 0x000000ffff057224 */ /* 0x000fe200078e0a05 */
[----:B------:R-:W-:Y:S01]  /*0c00*/  IABS R49, R13 ;  /* 0x0000000d00317213 */ /* 0x000fe20000000000 */
[--C-:B------:R-:W-:Y:S01]  /*0c10*/  @!P1 IMAD.IADD R113, R113, 0x1, -R4.reuse ;  /* 0x0000000171719824 */ /* 0x100fe200078e0a04 */
[C---:B------:R-:W-:Y:S01]  /*0c20*/  LOP3.LUT R21, R3.reuse, 0x184, RZ, 0xfc, !PT ;  /* 0x0000018403157812 */ /* 0x040fe200078efcff */
[C---:B------:R-:W-:Y:S01]  /*0c30*/  IMAD R43, R4.reuse, R5, R43 ;  /* 0x00000005042b7224 */ /* 0x040fe200078e022b */
[----:B------:R-:W-:Y:S01]  /*0c40*/  LOP3.LUT R5, R3, 0x18, RZ, 0xfc, !PT ;  /* 0x0000001803057812 */ /* 0x000fe200078efcff */
[--C-:B------:R-:W-:Y:S01]  /*0c50*/  @!P3 IMAD.IADD R39, R39, 0x1, -R4.reuse ;  /* 0x000000012727b824 */ /* 0x100fe200078e0a04 */
[C---:B------:R-:W-:Y:S01]  /*0c60*/  ISETP.GT.U32.AND P1, PT, R4.reuse, R113, PT ;  /* 0x000000710400720c */ /* 0x040fe20003f24070 */
[----:B------:R-:W-:Y:S01]  /*0c70*/  @!P2 IMAD.IADD R41, R41, 0x1, -R4 ;  /* 0x000000012929a824 */ /* 0x000fe200078e0a04 */
[C---:B------:R-:W-:Y:S01]  /*0c80*/  ISETP.GT.U32.AND P3, PT, R4.reuse, R115, PT ;  /* 0x000000730400720c */ /* 0x040fe20003f64070 */
[----:B------:R-:W-:Y:S01]  /*0c90*/  IMAD.MOV R9, RZ, RZ, -R9 ;  /* 0x000000ffff097224 */ /* 0x000fe200078e0a09 */
[C---:B------:R-:W-:Y:S01]  /*0ca0*/  ISETP.GT.U32.AND P2, PT, R4.reuse, R43, PT ;  /* 0x0000002b0400720c */ /* 0x040fe20003f44070 */
[----:B------:R-:W-:Y:S01]  /*0cb0*/  @!P0 IMAD.MOV R41, RZ, RZ, -R41 ;  /* 0x000000ffff298224 */ /* 0x000fe200078e0a29 */
[----:B------:R-:W-:Y:S01]  /*0cc0*/  IABS R45, R5 ;  /* 0x00000005002d7213 */ /* 0x000fe20000000000 */
[----:B------:R-:W-:Y:S01]  /*0cd0*/  IMAD R117, R4, R9, R117 ;  /* 0x0000000904757224 */ /* 0x000fe200078e0275 */
[C---:B------:R-:W-:Y:S01]  /*0ce0*/  LOP3.LUT R9, R3.reuse, 0x1c, RZ, 0xfc, !PT ;  /* 0x0000001c03097812 */ /* 0x040fe200078efcff */
[----:B------:R-:W-:Y:S01]  /*0cf0*/  @!P4 IMAD.IADD R8, R8, 0x1, -R11 ;  /* 0x000000010808c824 */ /* 0x000fe200078e0a0b */
[----:B------:R-:W-:-:S02]  /*0d00*/  ISETP.GE.AND P4, PT, R3, RZ, PT ;  /* 0x000000ff0300720c */ /* 0x000fc40003f86270 */
[----:B------:R-:W-:Y:S01]  /*0d10*/  IABS R119, R9 ;  /* 0x0000000900777213 */ /* 0x000fe20000000000 */
[--C-:B------:R-:W-:Y:S01]  /*0d20*/  @!P1 IMAD.IADD R113, R113, 0x1, -R4.reuse ;  /* 0x0000000171719824 */ /* 0x100fe200078e0a04 */
[----:B------:R-:W-:Y:S01]  /*0d30*/  ISETP.GE.AND P0, PT, R9, RZ, PT ;  /* 0x000000ff0900720c */ /* 0x000fe20003f06270 */
[--C-:B------:R-:W-:Y:S01]  /*0d40*/  @!P3 IMAD.IADD R115, R115, 0x1, -R4.reuse ;  /* 0x000000017373b824 */ /* 0x100fe200078e0a04 */
[----:B------:R-:W-:Y:S01]  /*0d50*/  LOP3.LUT R11, R3, 0x24, RZ, 0xfc, !PT ;  /* 0x00000024030b7812 */ /* 0x000fe200078efcff */
[----:B------:R-:W-:Y:S01]  /*0d60*/  @!P2 IMAD.IADD R43, R43, 0x1, -R4 ;  /* 0x000000012b2ba824 */ /* 0x000fe200078e0a04 */
[----:B------:R-:W-:Y:S01]  /*0d70*/  ISETP.GE.AND P1, PT, R14, RZ, PT ;  /* 0x000000ff0e00720c */ /* 0x000fe20003f26270 */
[----:B------:R-:W-:Y:S01]  /*0d80*/  @!P5 IMAD.MOV R113, RZ, RZ, -R113 ;  /* 0x000000ffff71d224 */ /* 0x000fe200078e0a71 */
[----:B------:R-:W-:Y:S01]  /*0d90*/  ISETP.GT.U32.AND P3, PT, R4, R115, PT ;  /* 0x000000730400720c */ /* 0x000fe20003f64070 */
[----:B------:R-:W-:Y:S01]  /*0da0*/  IMAD.HI.U32 R9, R2, R119, RZ ;  /* 0x0000007702097227 */ /* 0x000fe200078e00ff */
[----:B------:R-:W-:-:S02]  /*0db0*/  ISETP.GE.AND P5, PT, R5, RZ, PT ;  /* 0x000000ff0500720c */ /* 0x000fc40003fa6270 */
[----:B------:R-:W-:Y:S01]  /*0dc0*/  ISETP.GT.U32.AND P2, PT, R4, R43, PT ;  /* 0x0000002b0400720c */ /* 0x000fe20003f44070 */
[----:B------:R-:W-:Y:S01]  /*0dd0*/  IMAD.HI.U32 R5, R2, R45, RZ ;  /* 0x0000002d02057227 */ /* 0x000fe200078e00ff */
[----:B------:R-:W-:Y:S02]  /*0de0*/  IABS R121, R11 ;  /* 0x0000000b00797213 */ /* 0x000fe40000000000 */
[C---:B------:R-:W-:Y:S01]  /*0df0*/  LOP3.LUT R14, R3.reuse, 0x2c, RZ, 0xfc, !PT ;  /* 0x0000002c030e7812 */ /* 0x040fe200078efcff */
[----:B------:R-:W-:Y:S01]  /*0e00*/  IMAD.MOV R5, RZ, RZ, -R5 ;  /* 0x000000ffff057224 */ /* 0x000fe200078e0a05 */
[----:B------:R-:W-:Y:S01]  /*0e10*/  IABS R169, R21 ;  /* 0x0000001500a97213 */ /* 0x000fe20000000000 */
[----:B------:R-:W-:Y:S01]  /*0e20*/  IMAD.MOV R9, RZ, RZ, -R9 ;  /* 0x000000ffff097224 */ /* 0x000fe200078e0a09 */
[----:B------:R-:W-:Y:S01]  /*0e30*/  IABS R123, R14 ;  /* 0x0000000e007b7213 */ /* 0x000fe20000000000 */
[C---:B------:R-:W-:Y:S01]  /*0e40*/  IMAD R45, R4.reuse, R5, R45 ;  /* 0x00000005042d7224 */ /* 0x040fe200078e022d */
[----:B------:R-:W-:Y:S01]  /*0e50*/  LOP3.LUT R22, R3, 0x1c8, RZ, 0xfc, !PT ;  /* 0x000001c803167812 */ /* 0x000fe200078efcff */
[--C-:B------:R-:W-:Y:S01]  /*0e60*/  @!P3 IMAD.IADD R115, R115, 0x1, -R4.reuse ;  /* 0x000000017373b824 */ /* 0x100fe200078e0a04 */
[C---:B------:R-:W-:Y:S01]  /*0e70*/  ISETP.GT.U32.AND P3, PT, R4.reuse, R117, PT ;  /* 0x000000750400720c */ /* 0x040fe20003f64070 */
[C---:B------:R-:W-:Y:S01]  /*0e80*/  IMAD R119, R4.reuse, R9, R119 ;  /* 0x0000000904777224 */ /* 0x040fe200078e0277 */
[----:B------:R-:W-:Y:S01]  /*0e90*/  LOP3.LUT R26, R3, 0x1d0, RZ, 0xfc, !PT ;  /* 0x000001d0031a7812 */ /* 0x000fe200078efcff */
[----:B------:R-:W-:Y:S01]  /*0ea0*/  @!P2 IMAD.IADD R43, R43, 0x1, -R4 ;  /* 0x000000012b2ba824 */ /* 0x000fe200078e0a04 */
[C---:B------:R-:W-:Y:S01]  /*0eb0*/  ISETP.GT.U32.AND P2, PT, R4.reuse, R45, PT ;  /* 0x0000002d0400720c */ /* 0x040fe20003f44070 */
[----:B------:R-:W-:Y:S01]  /*0ec0*/  @!P6 IMAD.MOV R115, RZ, RZ, -R115 ;  /* 0x000000ffff73e224 */ /* 0x000fe200078e0a73 */
[----:B------:R-:W-:Y:S01]  /*0ed0*/  ISETP.GT.U32.AND P6, PT, R4, R119, PT ;  /* 0x000000770400720c */ /* 0x000fe20003fc4070 */
[----:B------:R-:W-:Y:S01]  /*0ee0*/  @!P4 IMAD.MOV R39, RZ, RZ, -R39 ;  /* 0x000000ffff27c224 */ /* 0x000fe200078e0a27 */
[----:B------:R-:W-:Y:S01]  /*0ef0*/  ISETP.GE.AND P4, PT, R10, RZ, PT ;  /* 0x000000ff0a00720c */ /* 0x000fe20003f86270 */
[----:B------:R-:W-:Y:S01]  /*0f00*/  IMAD.HI.U32 R9, R2, R121, RZ ;  /* 0x0000007902097227 */ /* 0x000fe200078e00ff */
[----:B------:R-:W-:-:S02]  /*0f10*/  LOP3.LUT R10, R3, 0x20, RZ, 0xfc, !PT ;  /* 0x00000020030a7812 */ /* 0x000fc400078efcff */
[----:B------:R-:W-:Y:S01]  /*0f20*/  LOP3.LUT R24, R3, 0x1cc, RZ, 0xfc, !PT ;  /* 0x000001cc03187812 */ /* 0x000fe200078efcff */
[--C-:B------:R-:W-:Y:S01]  /*0f30*/  @!P3 IMAD.IADD R117, R117, 0x1, -R4.reuse ;  /* 0x000000017575b824 */ /* 0x100fe200078e0a04 */
[----:B------:R-:W-:Y:S01]  /*0f40*/  IABS R47, R10 ;  /* 0x0000000a002f7213 */ /* 0x000fe20000000000 */
[----:B------:R-:W-:Y:S01]  /*0f50*/  IMAD.MOV R9, RZ, RZ, -R9 ;  /* 0x000000ffff097224 */ /* 0x000fe200078e0a09 */
[----:B------:R-:W-:Y:S01]  /*0f60*/  LOP3.LUT R28, R3, 0x1d4, RZ, 0xfc, !PT ;  /* 0x000001d4031c7812 */ /* 0x000fe200078efcff */
[--C-:B------:R-:W-:Y:S01]  /*0f70*/  @!P2 IMAD.IADD R45, R45, 0x1, -R4.reuse ;  /* 0x000000012d2da824 */ /* 0x100fe200078e0a04 */
[----:B------:R-:W-:Y:S01]  /*0f80*/  ISETP.GT.U32.AND P3, PT, R4, R117, PT ;  /* 0x000000750400720c */ /* 0x000fe20003f64070 */
[----:B------:R-:W-:Y:S01]  /*0f90*/  @!P6 IMAD.IADD R119, R119, 0x1, -R4 ;  /* 0x000000017777e824 */ /* 0x000fe200078e0a04 */
[----:B------:R-:W-:Y:S01]  /*0fa0*/  IABS R151, R24 ;  /* 0x0000001800977213 */ /* 0x000fe20000000000 */
[----:B------:R-:W-:Y:S01]  /*0fb0*/  IMAD.HI.U32 R5, R2, R47, RZ ;  /* 0x0000002f02057227 */ /* 0x000fe200078e00ff */
[----:B------:R-:W-:-:S02]  /*0fc0*/  ISETP.GT.U32.AND P2, PT, R4, R45, PT ;  /* 0x0000002d0400720c */ /* 0x000fc40003f44070 */
[C---:B------:R-:W-:Y:S01]  /*0fd0*/  ISETP.GT.U32.AND P6, PT, R4.reuse, R119, PT ;  /* 0x000000770400720c */ /* 0x040fe20003fc4070 */
[----:B------:R-:W-:Y:S01]  /*0fe0*/  IMAD.MOV R5, RZ, RZ, -R5 ;  /* 0x000000ffff057224 */ /* 0x000fe200078e0a05 */
[----:B------:R-:W-:Y:S01]  /*0ff0*/  IABS R149, R28 ;  /* 0x0000001c00957213 */ /* 0x000fe20000000000 */
[C---:B------:R-:W-:Y:S01]  /*1000*/  IMAD R121, R4.reuse, R9, R121 ;  /* 0x0000000904797224 */ /* 0x040fe200078e0279 */
[C---:B------:R-:W-:Y:S01]  /*1010*/  LOP3.LUT R30, R3.reuse, 0x1d8, RZ, 0xfc, !PT ;  /* 0x000001d8031e7812 */ /* 0x040fe200078efcff */
[----:B------:R-:W-:Y:S01]  /*1020*/  IMAD R47, R4, R5, R47 ;  /* 0x00000005042f7224 */ /* 0x000fe200078e022f */
[C---:B------:R-:W-:Y:S01]  /*1030*/  LOP3.LUT R32, R3.reuse, 0x1dc, RZ, 0xfc, !PT ;  /* 0x000001dc03207812 */ /* 0x040fe200078efcff */
[----:B------:R-:W-:Y:S01]  /*1040*/  IMAD.HI.U32 R5, R2, R49, RZ ;  /* 0x0000003102057227 */ /* 0x000fe200078e00ff */
[----:B------:R-:W-:Y:S02]  /*1050*/  IABS R145, R30 ;  /* 0x0000001e00917213 */ /* 0x000fe40000000000 */
[----:B------:R-:W-:Y:S01]  /*1060*/  LOP3.LUT R34, R3, 0x1e0, RZ, 0xfc, !PT ;  /* 0x000001e003227812 */ /* 0x000fe200078efcff */
[--C-:B------:R-:W-:Y:S01]  /*1070*/  @!P2 IMAD.IADD R45, R45, 0x1, -R4.reuse ;  /* 0x000000012d2da824 */ /* 0x100fe200078e0a04 */
[----:B------:R-:W-:Y:S01]  /*1080*/  ISETP.GT.U32.AND P2, PT, R4, R47, PT ;  /* 0x0000002f0400720c */ /* 0x000fe20003f44070 */
[----:B------:R-:W-:Y:S01]  /*1090*/  @!P4 IMAD.MOV R43, RZ, RZ, -R43 ;  /* 0x000000ffff2bc224 */ /* 0x000fe200078e0a2b */
[----:B------:R-:W-:Y:S01]  /*10a0*/  ISETP.GE.AND P4, PT, R10, RZ, PT ;  /* 0x000000ff0a00720c */ /* 0x000fe20003f86270 */
[----:B------:R-:W-:Y:S01]  /*10b0*/  @!P6 IMAD.IADD R119, R119, 0x1, -R4 ;  /* 0x000000017777e824 */ /* 0x000fe200078e0a04 */
[----:B------:R-:W-:Y:S01]  /*10c0*/  ISETP.GT.U32.AND P6, PT, R4, R121, PT ;  /* 0x000000790400720c */ /* 0x000fe20003fc4070 */
[----:B------:R-:W-:Y:S01]  /*10d0*/  IMAD.MOV R10, RZ, RZ, -R5 ;  /* 0x000000ffff0a7224 */ /* 0x000fe200078e0a05 */
[C---:B------:R-:W-:Y:S01]  /*10e0*/  LOP3.LUT R36, R3.reuse, 0x1e4, RZ, 0xfc, !PT ;  /* 0x000001e403247812 */ /* 0x040fe200078efcff */
[----:B------:R-:W-:Y:S01]  /*10f0*/  IMAD.HI.U32 R5, R2, R123, RZ ;  /* 0x0000007b02057227 */ /* 0x000fe200078e00ff */
[----:B------:R-:W-:-:S02]  /*1100*/  LOP3.LUT R50, R3, 0x1f0, RZ, 0xfc, !PT ;  /* 0x000001f003327812 */ /* 0x000fc400078efcff */
[----:B------:R-:W-:Y:S01]  /*1110*/  IABS R65, R36 ;  /* 0x0000002400417213 */ /* 0x000fe20000000000 */
[--C-:B------:R-:W-:Y:S01]  /*1120*/  @!P3 IMAD.IADD R117, R117, 0x1, -R4.reuse ;  /* 0x000000017575b824 */ /* 0x100fe200078e0a04 */
[----:B------:R-:W-:Y:S01]  /*1130*/  ISETP.GE.AND P3, PT, R11, RZ, PT ;  /* 0x000000ff0b00720c */ /* 0x000fe20003f66270 */
[C---:B------:R-:W-:Y:S01]  /*1140*/  IMAD R49, R4.reuse, R10, R49 ;  /* 0x0000000a04317224 */ /* 0x040fe200078e0231 */
[----:B------:R-:W-:Y:S01]  /*1150*/  LOP3.LUT R52, R3, 0x1f4, RZ, 0xfc, !PT ;  /* 0x000001f403347812 */ /* 0x000fe200078efcff */
[----:B------:R-:W-:Y:S01]  /*1160*/  IMAD.MOV R11, RZ, RZ, -R5 ;  /* 0x000000ffff0b7224 */ /* 0x000fe200078e0a05 */
[----:B------:R-:W-:Y:S01]  /*1170*/  IABS R141, R50 ;  /* 0x00000032008d7213 */ /* 0x000fe20000000000 */
[--C-:B------:R-:W-:Y:S01]  /*1180*/  @!P2 IMAD.IADD R47, R47, 0x1, -R4.reuse ;  /* 0x000000012f2fa824 */ /* 0x100fe200078e0a04 */
[C---:B------:R-:W-:Y:S01]  /*1190*/  ISETP.GT.U32.AND P2, PT, R4.reuse, R49, PT ;  /* 0x000000310400720c */ /* 0x040fe20003f44070 */
[----:B------:R-:W-:Y:S01]  /*11a0*/  IMAD R123, R4, R11, R123 ;  /* 0x0000000b047b7224 */ /* 0x000fe200078e027b */
[----:B------:R-:W-:Y:S01]  /*11b0*/  LOP3.LUT R11, R3, 0x40, RZ, 0xfc, !PT ;  /* 0x00000040030b7812 */ /* 0x000fe200078efcff */
[----:B------:R-:W-:Y:S01]  /*11c0*/  @!P6 IMAD.IADD R121, R121, 0x1, -R4 ;  /* 0x000000017979e824 */ /* 0x000fe200078e0a04 */
[----:B------:R-:W-:Y:S01]  /*11d0*/  LOP3.LUT R38, R3, 0x1e8, RZ, 0xfc, !PT ;  /* 0x000001e803267812 */ /* 0x000fe200078efcff */
[----:B------:R-:W-:Y:S01]  /*11e0*/  IMAD.HI.U32 R9, R2, R51, RZ ;  /* 0x0000003302097227 */ /* 0x000fe200078e00ff */
[----:B------:R-:W-:-:S02]  /*11f0*/  ISETP.GT.U32.AND P6, PT, R4, R123, PT ;  /* 0x0000007b0400720c */ /* 0x000fc40003fc4070 */
[----:B------:R-:W-:Y:S01]  /*1200*/  IABS R55, R11 ;  /* 0x0000000b00377213 */ /* 0x000fe20000000000 */
[----:B------:R-:W-:Y:S01]  /*1210*/  IMAD.MOV R9, RZ, RZ, -R9 ;  /* 0x000000ffff097224 */ /* 0x000fe200078e0a09 */
[----:B------:R-:W-:Y:S01]  /*1220*/  LOP3.LUT R48, R3, 0x1ec, RZ, 0xfc, !PT ;  /* 0x000001ec03307812 */ /* 0x000fe200078efcff */
[----:B------:R-:W-:Y:S01]  /*1230*/  IMAD.HI.U32 R10, R2, R125, RZ ;  /* 0x0000007d020a7227 */ /* 0x000fe200078e00ff */
[----:B------:R-:W-:Y:S02]  /*1240*/  IABS R147, R38 ;  /* 0x0000002600937213 */ /* 0x000fe40000000000 */
[----:B------:R-:W-:Y:S01]  /*1250*/  IABS R143, R48 ;  /* 0x00000030008f7213 */ /* 0x000fe20000000000 */
[--C-:B------:R-:W-:Y:S01]  /*1260*/  @!P2 IMAD.IADD R49, R49, 0x1, -R4.reuse ;  /* 0x000000013131a824 */ /* 0x100fe200078e0a04 */
[C---:B------:R-:W-:Y:S01]  /*1270*/  ISETP.GT.U32.AND P2, PT, R4.reuse, R47, PT ;  /* 0x0000002f0400720c */ /* 0x040fe20003f44070 */
[C---:B------:R-:W-:Y:S02]  /*1280*/  IMAD R51, R4.reuse, R9, R51 ;  /* 0x0000000904337224 */ /* 0x040fe400078e0233 */
[----:B------:R-:W-:Y:S01]  /*1290*/  @!P6 IMAD.IADD R123, R123, 0x1, -R4 ;  /* 0x000000017b7be824 */ /* 0x000fe200078e0a04 */
[----:B------:R-:W-:Y:S01]  /*12a0*/  ISETP.GT.U32.AND P6, PT, R4, R49, PT ;  /* 0x000000310400720c */ /* 0x000fe20003fc4070 */
[----:B------:R-:W-:-:S04]  /*12b0*/  IMAD.HI.U32 R5, R2, R53, RZ ;  /* 0x0000003502057227 */ /* 0x000fc800078e00ff */
[----:B------:R-:W-:Y:S01]  /*12c0*/  @!P1 IMAD.MOV R117, RZ, RZ, -R117 ;  /* 0x000000ffff759224 */ /* 0x000fe200078e0a75 */
[C---:B------:R-:W-:Y:S01]  /*12d0*/  ISETP.GT.U32.AND P1, PT, R4.reuse, R121, PT ;  /* 0x000000790400720c */ /* 0x040fe20003f24070 */
[----:B------:R-:W-:Y:S01]  /*12e0*/  @!P0 IMAD.MOV R119, RZ, RZ, -R119 ;  /* 0x000000ffff778224 */ /* 0x000fe200078e0a77 */
[C---:B------:R-:W-:Y:S01]  /*12f0*/  ISETP.GT.U32.AND P0, PT, R4.reuse, R51, PT ;  /* 0x000000330400720c */ /* 0x040fe20003f04070 */
[----:B------:R-:W-:Y:S02]  /*1300*/  IMAD.MOV R10, RZ, RZ, -R10 ;  /* 0x000000ffff0a7224 */ /* 0x000fe400078e0a0a */
[----:B------:R-:W-:Y:S02]  /*1310*/  IMAD.MOV R5, RZ, RZ, -R5 ;  /* 0x000000ffff057224 */ /* 0x000fe400078e0a05 */
[----:B------:R-:W-:Y:S01]  /*1320*/  @!P5 IMAD.MOV R45, RZ, RZ, -R45 ;  /* 0x000000ffff2dd224 */ /* 0x000fe200078e0a2d */
[C---:B------:R-:W-:Y:S01]  /*1330*/  ISETP.GT.U32.AND P5, PT, R4.reuse, R123, PT ;  /* 0x0000007b0400720c */ /* 0x040fe20003fa4070 */
[C---:B------:R-:W-:Y:S01]  /*1340*/  IMAD R125, R4.reuse, R10, R125 ;  /* 0x0000000a047d7224 */ /* 0x040fe200078e027d */
[----:B------:R-:W-:Y:S01]  /*1350*/  LOP3.LUT R10, R3, 0x3c, RZ, 0xfc, !PT ;  /* 0x0000003c030a7812 */ /* 0x000fe200078efcff */
[----:B------:R-:W-:-:S02]  /*1360*/  IMAD R53, R4, R5, R53 ;  /* 0x0000000504357224 */ /* 0x000fc400078e0235 */
[--C-:B------:R-:W-:Y:S01]  /*1370*/  @!P6 IMAD.IADD R49, R49, 0x1, -R4.reuse ;  /* 0x000000013131e824 */ /* 0x100fe200078e0a04 */
[----:B------:R-:W-:Y:S01]  /*1380*/  IABS R127, R10 ;  /* 0x0000000a007f7213 */ /* 0x000fe20000000000 */
[--C-:B------:R-:W-:Y:S01]  /*1390*/  @!P2 IMAD.IADD R47, R47, 0x1, -R4.reuse ;  /* 0x000000012f2fa824 */ /* 0x100fe200078e0a04 */
[C---:B------:R-:W-:Y:S01]  /*13a0*/  ISETP.GT.U32.AND P6, PT, R4.reuse, R53, PT ;  /* 0x000000350400720c */ /* 0x040fe20003fc4070 */
[--C-:B------:R-:W-:Y:S01]  /*13b0*/  @!P1 IMAD.IADD R121, R121, 0x1, -R4.reuse ;  /* 0x0000000179799824 */ /* 0x100fe200078e0a04 */
[----:B------:R-:W-:Y:S01]  /*13c0*/  ISETP.GE.AND P1, PT, R13, RZ, PT ;  /* 0x000000ff0d00720c */ /* 0x000fe20003f26270 */
[----:B------:R-:W-:Y:S01]  /*13d0*/  @!P0 IMAD.IADD R51, R51, 0x1, -R4 ;  /* 0x0000000133338824 */ /* 0x000fe200078e0a04 */
[----:B------:R-:W-:Y:S01]  /*13e0*/  ISETP.GT.U32.AND P2, PT, R4, R125, PT ;  /* 0x0000007d0400720c */ /* 0x000fe20003f44070 */
[----:B------:R-:W-:Y:S01]  /*13f0*/  IMAD.HI.U32 R5, R2, R127, RZ ;  /* 0x0000007f02057227 */ /* 0x000fe200078e00ff */
[----:B------:R-:W-:Y:S02]  /*1400*/  ISETP.GE.AND P0, PT, R16, RZ, PT ;  /* 0x000000ff1000720c */ /* 0x000fe40003f06270 */
[C---:B------:R-:W-:Y:S01]  /*1410*/  LOP3.LUT R13, R3.reuse, 0x48, RZ, 0xfc, !PT ;  /* 0x00000048030d7812 */ /* 0x040fe200078efcff */
[----:B------:R-:W-:Y:S01]  /*1420*/  IMAD.HI.U32 R9, R2, R55, RZ ;  /* 0x0000003702097227 */ /* 0x000fe200078e00ff */
[----:B------:R-:W-:-:S02]  /*1430*/  LOP3.LUT R16, R3, 0x8c, RZ, 0xfc, !PT ;  /* 0x0000008c03107812 */ /* 0x000fc400078efcff */
[----:B------:R-:W-:Y:S01]  /*1440*/  IABS R57, R13 ;  /* 0x0000000d00397213 */ /* 0x000fe20000000000 */
[--C-:B------:R-:W-:Y:S01]  /*1450*/  @!P5 IMAD.IADD R123, R123, 0x1, -R4.reuse ;  /* 0x000000017b7bd824 */ /* 0x100fe200078e0a04 */
[----:B------:R-:W-:Y:S01]  /*1460*/  ISETP.GE.AND P5, PT, R14, RZ, PT ;  /* 0x000000ff0e00720c */ /* 0x000fe20003fa6270 */
[----:B------:R-:W-:Y:S01]  /*1470*/  @!P4 IMAD.MOV R47, RZ, RZ, -R47 ;  /* 0x000000ffff2fc224 */ /* 0x000fe200078e0a2f */
[C---:B------:R-:W-:Y:S01]  /*1480*/  ISETP.GT.U32.AND P4, PT, R4.reuse, R51, PT ;  /* 0x000000330400720c */ /* 0x040fe20003f84070 */
[----:B------:R-:W-:Y:S01]  /*1490*/  IMAD.MOV R5, RZ, RZ, -R5 ;  /* 0x000000ffff057224 */ /* 0x000fe200078e0a05 */
[C---:B------:R-:W-:Y:S01]  /*14a0*/  LOP3.LUT R14, R3.reuse, 0x64, RZ, 0xfc, !PT ;  /* 0x00000064030e7812 */ /* 0x040fe200078efcff */
[----:B------:R-:W-:Y:S01]  /*14b0*/  IMAD.MOV R9, RZ, RZ, -R9 ;  /* 0x000000ffff097224 */ /* 0x000fe200078e0a09 */
[----:B------:R-:W-:Y:S01]  /*14c0*/  IABS R77, R16 ;  /* 0x00000010004d7213 */ /* 0x000fe20000000000 */
[C---:B------:R-:W-:Y:S01]  /*14d0*/  IMAD R127, R4.reuse, R5, R127 ;  /* 0x00000005047f7224 */ /* 0x040fe200078e027f */
[----:B------:R-:W-:Y:S01]  /*14e0*/  IABS R137, R14 ;  /* 0x0000000e00897213 */ /* 0x000fe20000000000 */
[----:B------:R-:W-:Y:S01]  /*14f0*/  IMAD R55, R4, R9, R55 ;  /* 0x0000000904377224 */ /* 0x000fe200078e0237 */
[----:B------:R-:W-:Y:S01]  /*1500*/  LOP3.LUT R9, R3, 0x44, RZ, 0xfc, !PT ;  /* 0x0000004403097812 */ /* 0x000fe200078efcff */
[----:B------:R-:W-:-:S02]  /*1510*/  @!P6 IMAD.IADD R53, R53, 0x1, -R4 ;  /* 0x000000013535e824 */ /* 0x000fc400078e0a04 */
[----:B------:R-:W-:Y:S01]  /*1520*/  @!P1 IMAD.MOV R49, RZ, RZ, -R49 ;  /* 0x000000ffff319224 */ /* 0x000fe200078e0a31 */
[C---:B------:R-:W-:Y:S01]  /*1530*/  ISETP.GT.U32.AND P1, PT, R4.reuse, R127, PT ;  /* 0x0000007f0400720c */ /* 0x040fe20003f24070 */
[--C-:B------:R-:W-:Y:S01]  /*1540*/  @!P2 IMAD.IADD R125, R125, 0x1, -R4.reuse ;  /* 0x000000017d7da824 */ /* 0x100fe200078e0a04 */
[----:B------:R-:W-:Y:S01]  /*1550*/  ISETP.GT.U32.AND P6, PT, R4, R53, PT ;  /* 0x000000350400720c */ /* 0x000fe20003fc4070 */
[----:B------:R-:W-:Y:S01]  /*1560*/  @!P5 IMAD.MOV R123, RZ, RZ, -R123 ;  /* 0x000000ffff7bd224 */ /* 0x000fe200078e0a7b */
[----:B------:R-:W-:Y:S01]  /*1570*/  IABS R129, R9 ;  /* 0x0000000900817213 */ /* 0x000fe20000000000 */
[----:B------:R-:W-:Y:S01]  /*1580*/  @!P4 IMAD.IADD R51, R51, 0x1, -R4 ;  /* 0x000000013333c824 */ /* 0x000fe200078e0a04 */
[----:B------:R-:W-:Y:S01]  /*1590*/  ISETP.GE.AND P5, PT, R18, RZ, PT ;  /* 0x000000ff1200720c */ /* 0x000fe20003fa6270 */
[----:B------:R-:W-:Y:S01]  /*15a0*/  @!P3 IMAD.MOV R121, RZ, RZ, -R121 ;  /* 0x000000ffff79b224 */ /* 0x000fe200078e0a79 */
[----:B------:R-:W-:Y:S01]  /*15b0*/  ISETP.GT.U32.AND P4, PT, R4, R55, PT ;  /* 0x000000370400720c */ /* 0x000fe20003f84070 */
[----:B------:R-:W-:Y:S01]  /*15c0*/  IMAD.HI.U32 R5, R2, R129, RZ ;  /* 0x0000008102057227 */ /* 0x000fe200078e00ff */
[----:B------:R-:W-:-:S02]  /*15d0*/  ISETP.GT.U32.AND P3, PT, R4, R125, PT ;  /* 0x0000007d0400720c */ /* 0x000fc40003f64070 */
[----:B------:R-:W-:Y:S01]  /*15e0*/  ISETP.GE.AND P2, PT, R17, RZ, PT ;  /* 0x000000ff1100720c */ /* 0x000fe20003f46270 */
[----:B------:R-:W-:Y:S01]  /*15f0*/  IMAD.MOV R5, RZ, RZ, -R5 ;  /* 0x000000ffff057224 */ /* 0x000fe200078e0a05 */
[----:B------:R-:W-:Y:S01]  /*1600*/  LOP3.LUT R17, R3, 0x11c, RZ, 0xfc, !PT ;  /* 0x0000011c03117812 */ /* 0x000fe200078efcff */
[--C-:B------:R-:W-:Y:S01]  /*1610*/  @!P6 IMAD.IADD R53, R53, 0x1, -R4.reuse ;  /* 0x000000013535e824 */ /* 0x100fe200078e0a04 */
[----:B------:R-:W-:Y:S01]  /*1620*/  ISETP.GE.AND P6, PT, R11, RZ, PT ;  /* 0x000000ff0b00720c */ /* 0x000fe20003fc6270 */
[--C-:B------:R-:W-:Y:S01]  /*1630*/  @!P1 IMAD.IADD R127, R127, 0x1, -R4.reuse ;  /* 0x000000017f7f9824 */ /* 0x100fe200078e0a04 */
[----:B------:R-:W-:Y:S01]  /*1640*/  ISETP.GE.AND P1, PT, R9, RZ, PT ;  /* 0x000000ff0900720c */ /* 0x000fe20003f26270 */
[C---:B------:R-:W-:Y:S01]  /*1650*/  IMAD R129, R4.reuse, R5, R129 ;  /* 0x0000000504817224 */ /* 0x040fe200078e0281 */
[----:B------:R-:W-:Y:S01]  /*1660*/  LOP3.LUT R5, R3, 0x4c, RZ, 0xfc, !PT ;  /* 0x0000004c03057812 */ /* 0x000fe200078efcff */
[--C-:B------:R-:W-:Y:S01]  /*1670*/  @!P4 IMAD.IADD R55, R55, 0x1, -R4.reuse ;  /* 0x000000013737c824 */ /* 0x100fe200078e0a04 */
[----:B------:R-:W-:Y:S01]  /*1680*/  LOP3.LUT R11, R3, 0x54, RZ, 0xfc, !PT ;  /* 0x00000054030b7812 */ /* 0x000fe200078efcff */
[----:B------:R-:W-:Y:S01]  /*1690*/  @!P0 IMAD.MOV R51, RZ, RZ, -R51 ;  /* 0x000000ffff338224 */ /* 0x000fe200078e0a33 */
[C---:B------:R-:W-:Y:S01]  /*16a0*/  ISETP.GT.U32.AND P0, PT, R4.reuse, R127, PT ;  /* 0x0000007f0400720c */ /* 0x040fe20003f04070 */
[----:B------:R-:W-:Y:S01]  /*16b0*/  @!P5 IMAD.MOV R53, RZ, RZ, -R53 ;  /* 0x000000ffff35d224 */ /* 0x000fe200078e0a35 */
[----:B------:R-:W-:Y:S01]  /*16c0*/  ISETP.GT.U32.AND P5, PT, R4, R129, PT ;  /* 0x000000810400720c */ /* 0x000fe20003fa4070 */
[----:B------:R-:W-:Y:S01]  /*16d0*/  @!P3 IMAD.IADD R125, R125, 0x1, -R4 ;  /* 0x000000017d7db824 */ /* 0x000fe200078e0a04 */
[----:B------:R-:W-:Y:S01]  /*16e0*/  ISETP.GE.AND P3, PT, R10, RZ, PT ;  /* 0x000000ff0a00720c */ /* 0x000fe20003f66270 */
[----:B------:R-:W-:Y:S01]  /*16f0*/  IMAD.HI.U32 R9, R2, R57, RZ ;  /* 0x0000003902097227 */ /* 0x000fe200078e00ff */
[----:B------:R-:W-:-:S02]  /*1700*/  ISETP.GT.U32.AND P4, PT, R4, R55, PT ;  /* 0x000000370400720c */ /* 0x000fc40003f84070 */
[----:B------:R-:W-:Y:S01]  /*1710*/  IABS R131, R5 ;  /* 0x0000000500837213 */ /* 0x000fe20000000000 */
[----:B------:R-:W-:Y:S01]  /*1720*/  IMAD.MOV R9, RZ, RZ, -R9 ;  /* 0x000000ffff097224 */ /* 0x000fe200078e0a09 */
[----:B------:R-:W-:Y:S01]  /*1730*/  IABS R133, R11 ;  /* 0x0000000b00857213 */ /* 0x000fe20000000000 */
[----:B------:R-:W-:Y:S01]  /*1740*/  @!P2 IMAD.MOV R125, RZ, RZ, -R125 ;  /* 0x000000ffff7da224 */ /* 0x000fe200078e0a7d */
[----:B------:R-:W-:Y:S01]  /*1750*/  ISETP.GE.AND P2, PT, R13, RZ, PT ;  /* 0x000000ff0d00720c */ /* 0x000fe20003f46270 */
[C---:B------:R-:W-:Y:S01]  /*1760*/  IMAD R57, R4.reuse, R9, R57 ;  /* 0x0000000904397224 */ /* 0x040fe200078e0239 */
[----:B------:R-:W-:Y:S01]  /*1770*/  LOP3.LUT R9, R3, 0x50, RZ, 0xfc, !PT ;  /* 0x0000005003097812 */ /* 0x000fe200078efcff */
[--C-:B------:R-:W-:Y:S01]  /*1780*/  @!P0 IMAD.IADD R127, R127, 0x1, -R4.reuse ;  /* 0x000000017f7f8824 */ /* 0x100fe200078e0a04 */
[----:B------:R-:W-:Y:S01]  /*1790*/  ISETP.GE.AND P0, PT, R5, RZ, PT ;  /* 0x000000ff0500720c */ /* 0x000fe20003f06270 */
[--C-:B------:R-:W-:Y:S01]  /*17a0*/  @!P5 IMAD.IADD R129, R129, 0x1, -R4.reuse ;  /* 0x000000018181d824 */ /* 0x100fe200078e0a04 */
[----:B------:R-:W-:Y:S01]  /*17b0*/  IABS R59, R9 ;  /* 0x00000009003b7213 */ /* 0x000fe20000000000 */
[----:B------:R-:W-:Y:S01]  /*17c0*/  @!P4 IMAD.IADD R55, R55, 0x1, -R4 ;  /* 0x000000013737c824 */ /* 0x000fe200078e0a04 */
[C---:B------:R-:W-:Y:S01]  /*17d0*/  ISETP.GT.U32.AND P4, PT, R4.reuse, R57, PT ;  /* 0x000000390400720c */ /* 0x040fe20003f84070 */
[----:B------:R-:W-:Y:S01]  /*17e0*/  @!P3 IMAD.MOV R127, RZ, RZ, -R127 ;  /* 0x000000ffff7fb224 */ /* 0x000fe200078e0a7f */
[----:B------:R-:W-:Y:S01]  /*17f0*/  ISETP.GT.U32.AND P3, PT, R4, R129, PT ;  /* 0x000000810400720c */ /* 0x000fe20003f64070 */
[----:B------:R-:W-:Y:S01]  /*1800*/  IMAD.HI.U32 R5, R2, R131, RZ ;  /* 0x0000008302057227 */ /* 0x000fe200078e00ff */
[----:B------:R-:W-:-:S02]  /*1810*/  ISETP.GE.AND P5, PT, R9, RZ, PT ;  /* 0x000000ff0900720c */ /* 0x000fc40003fa6270 */
[C---:B------:R-:W-:Y:S01]  /*1820*/  LOP3.LUT R13, R3.reuse, 0x60, RZ, 0xfc, !PT ;  /* 0x00000060030d7812 */ /* 0x040fe200078efcff */
[----:B------:R-:W-:Y:S01]  /*1830*/  IMAD.HI.U32 R10, R2, R133, RZ ;  /* 0x00000085020a7227 */ /* 0x000fe200078e00ff */
[----:B------:R-:W-:Y:S02]  /*1840*/  IABS R217, R17 ;  /* 0x0000001100d97213 */ /* 0x000fe40000000000 */
[----:B------:R-:W-:Y:S01]  /*1850*/  IABS R63, R13 ;  /* 0x0000000d003f7213 */ /* 0x000fe20000000000 */
[----:B------:R-:W-:Y:S01]  /*1860*/  IMAD.MOV R5, RZ, RZ, -R5 ;  /* 0x000000ffff057224 */ /* 0x000fe200078e0a05 */
[----:B------:R-:W-:Y:S01]  /*1870*/  LOP3.LUT R18, R3, 0x15c, RZ, 0xfc, !PT ;  /* 0x0000015c03127812 */ /* 0x000fe200078efcff */
[----:B------:R-:W-:Y:S02]  /*1880*/  IMAD.MOV R10, RZ, RZ, -R10 ;  /* 0x000000ffff0a7224 */ /* 0x000fe400078e0a0a */
[----:B------:R-:W-:Y:S01]  /*1890*/  @!P4 IMAD.IADD R57, R57, 0x1, -R4 ;  /* 0x000000013939c824 */ /* 0x000fe200078e0a04 */
[----:B------:R-:W-:Y:S01]  /*18a0*/  IABS R249, R18 ;  /* 0x0000001200f97213 */ /* 0x000fe20000000000 */
[----:B------:R-:W-:-:S02]  /*18b0*/  IMAD R131, R4, R5, R131 ;  /* 0x0000000504837224 */ /* 0x000fc400078e0283 */
[----:B------:R-:W-:Y:S01]  /*18c0*/  @!P3 IMAD.IADD R129, R129, 0x1, -R4 ;  /* 0x000000018181b824 */ /* 0x000fe200078e0a04 */
[C---:B------:R-:W-:Y:S01]  /*18d0*/  ISETP.GT.U32.AND P4, PT, R4.reuse, R57, PT ;  /* 0x000000390400720c */ /* 0x040fe20003f84070 */
[C---:B------:R-:W-:Y:S01]  /*18e0*/  IMAD R133, R4.reuse, R10, R133 ;  /* 0x0000000a04857224 */ /* 0x040fe200078e0285 */
[----:B------:R-:W-:Y:S01]  /*18f0*/  ISETP.GT.U32.AND P3, PT, R4, R131, PT ;  /* 0x000000830400720c */ /* 0x000fe20003f64070 */
[----:B------:R-:W-:Y:S02]  /*1900*/  @!P1 IMAD.MOV R129, RZ, RZ, -R129 ;  /* 0x000000ffff819224 */ /* 0x000fe400078e0a81 */
[----:B------:R-:W-:Y:S01]  /*1910*/  IMAD.HI.U32 R9, R2, R59, RZ ;  /* 0x0000003b02097227 */ /* 0x000fe200078e00ff */
[----:B------:R-:W-:-:S03]  /*1920*/  ISETP.GT.U32.AND P1, PT, R4, R133, PT ;  /* 0x000000850400720c */ /* 0x000fc60003f24070 */
[----:B------:R-:W-:Y:S02]  /*1930*/  IMAD.MOV R9, RZ, RZ, -R9 ;  /* 0x000000ffff097224 */ /* 0x000fe400078e0a09 */
[----:B------:R-:W-:Y:S01]  /*1940*/  @!P6 IMAD.MOV R55, RZ, RZ, -R55 ;  /* 0x000000ffff37e224 */ /* 0x000fe200078e0a37 */
[----:B------:R-:W-:Y:S01]  /*1950*/  ISETP.GE.AND P6, PT, R11, RZ, PT ;  /* 0x000000ff0b00720c */ /* 0x000fe20003fc6270 */
[C---:B------:R-:W-:Y:S01]  /*1960*/  IMAD R59, R4.reuse, R9, R59 ;  /* 0x00000009043b7224 */ /* 0x040fe200078e023b */
[----:B------:R-:W-:Y:S01]  /*1970*/  LOP3.LUT R9, R3, 0x58, RZ, 0xfc, !PT ;  /* 0x0000005803097812 */ /* 0x000fe200078efcff */
[--C-:B------:R-:W-:Y:S01]  /*1980*/  @!P4 IMAD.IADD R57, R57, 0x1, -R4.reuse ;  /* 0x000000013939c824 */ /* 0x100fe200078e0a04 */
[----:B------:R-:W-:Y:S01]  /*1990*/  LOP3.LUT R11, R3, 0x5c, RZ, 0xfc, !PT ;  /* 0x0000005c030b7812 */ /* 0x000fe200078efcff */
[--C-:B------:R-:W-:Y:S01]  /*19a0*/  @!P3 IMAD.IADD R131, R131, 0x1, -R4.reuse ;  /* 0x000000018383b824 */ /* 0x100fe200078e0a04 */
[----:B------:R-:W-:Y:S01]  /*19b0*/  IABS R61, R9 ;  /* 0x00000009003d7213 */ /* 0x000fe20000000000 */
[----:B------:R-:W-:Y:S01]  /*19c0*/  @!P1 IMAD.IADD R133, R133, 0x1, -R4 ;  /* 0x0000000185859824 */ /* 0x000fe200078e0a04 */
[----:B------:R-:W-:Y:S01]  /*19d0*/  IABS R135, R11 ;  /* 0x0000000b00877213 */ /* 0x000fe20000000000 */
[----:B------:R-:W-:Y:S01]  /*19e0*/  @!P2 IMAD.MOV R57, RZ, RZ, -R57 ;  /* 0x000000ffff39a224 */ /* 0x000fe200078e0a39 */
[----:B------:R-:W-:Y:S01]  /*19f0*/  ISETP.GT.U32.AND P3, PT, R4, R131, PT ;  /* 0x000000830400720c */ /* 0x000fe20003f64070 */
[----:B------:R-:W-:Y:S01]  /*1a00*/  IMAD.HI.U32 R5, R2, R61, RZ ;  /* 0x0000003d02057227 */ /* 0x000fe200078e00ff */
[----:B------:R-:W-:-:S02]  /*1a10*/  ISETP.GE.AND P2, PT, R9, RZ, PT ;  /* 0x000000ff0900720c */ /* 0x000fc40003f46270 */
[----:B------:R-:W-:Y:S01]  /*1a20*/  ISETP.GT.U32.AND P1, PT, R4, R133, PT ;  /* 0x000000850400720c */ /* 0x000fe20003f24070 */
[----:B------:R-:W-:Y:S01]  /*1a30*/  IMAD.HI.U32 R9, R2, R63, RZ ;  /* 0x0000003f02097227 */ /* 0x000fe200078e00ff */
[----:B------:R-:W-:-:S03]  /*1a40*/  ISETP.GT.U32.AND P4, PT, R4, R59, PT ;  /* 0x0000003b0400720c */ /* 0x000fc60003f84070 */
[----:B------:R-:W-:Y:S02]  /*1a50*/  IMAD.MOV R5, RZ, RZ, -R5 ;  /* 0x000000ffff057224 */ /* 0x000fe400078e0a05 */
[----:B------:R-:W-:-:S04]  /*1a60*/  IMAD.HI.U32 R10, R2, R137, RZ ;  /* 0x00000089020a7227 */ /* 0x000fc800078e00ff */
[----:B------:R-:W-:Y:S02]  /*1a70*/  IMAD.MOV R9, RZ, RZ, -R9 ;  /* 0x000000ffff097224 */ /* 0x000fe400078e0a09 */
[C---:B------:R-:W-:Y:S02]  /*1a80*/  IMAD R61, R4.reuse, R5, R61 ;  /* 0x00000005043d7224 */ /* 0x040fe400078e023d */
[----:B------:R-:W-:Y:S02]  /*1a90*/  IMAD.MOV R10, RZ, RZ, -R10 ;  /* 0x000000ffff0a7224 */ /* 0x000fe400078e0a0a */
[C---:B------:R-:W-:Y:S01]  /*1aa0*/  IMAD R63, R4.reuse, R9, R63 ;  /* 0x00000009043f7224 */ /* 0x040fe200078e023f */
[----:B------:R-:W-:Y:S01]  /*1ab0*/  LOP3.LUT R9, R3, 0x68, RZ, 0xfc, !PT ;  /* 0x0000006803097812 */ /* 0x000fe200078efcff */
[--C-:B------:R-:W-:Y:S01]  /*1ac0*/  @!P3 IMAD.IADD R131, R131, 0x1, -R4.reuse ;  /* 0x000000018383b824 */ /* 0x100fe200078e0a04 */
[C---:B------:R-:W-:Y:S01]  /*1ad0*/  ISETP.GT.U32.AND P3, PT, R4.reuse, R61, PT ;  /* 0x0000003d0400720c */ /* 0x040fe20003f64070 */
[C---:B------:R-:W-:Y:S01]  /*1ae0*/  IMAD R137, R4.reuse, R10, R137 ;  /* 0x0000000a04897224 */ /* 0x040fe200078e0289 */
[----:B------:R-:W-:Y:S01]  /*1af0*/  IABS R67, R9 ;  /* 0x0000000900437213 */ /* 0x000fe20000000000 */
[----:B------:R-:W-:Y:S01]  /*1b00*/  @!P1 IMAD.IADD R133, R133, 0x1, -R4 ;  /* 0x0000000185859824 */ /* 0x000fe200078e0a04 */
[----:B------:R-:W-:Y:S01]  /*1b10*/  ISETP.GT.U32.AND P1, PT, R4, R63, PT ;  /* 0x0000003f0400720c */ /* 0x000fe20003f24070 */
[----:B------:R-:W-:Y:S01]  /*1b20*/  IMAD.HI.U32 R5, R2, R135, RZ ;  /* 0x0000008702057227 */ /* 0x000fe200078e00ff */
[----:B------:R-:W-:-:S03]  /*1b30*/  LOP3.LUT R10, R3, 0x6c, RZ, 0xfc, !PT ;  /* 0x0000006c030a7812 */ /* 0x000fc600078efcff */
[----:B------:R-:W-:Y:S01]  /*1b40*/  @!P6 IMAD.MOV R133, RZ, RZ, -R133 ;  /* 0x000000ffff85e224 */ /* 0x000fe200078e0a85 */
[C---:B------:R-:W-:Y:S01]  /*1b50*/  ISETP.GT.U32.AND P6, PT, R4.reuse, R137, PT ;  /* 0x000000890400720c */ /* 0x040fe20003fc4070 */
[----:B------:R-:W-:Y:S01]  /*1b60*/  IMAD.MOV R5, RZ, RZ, -R5 ;  /* 0x000000ffff057224 */ /* 0x000fe200078e0a05 */
[----:B------:R-:W-:Y:S01]  /*1b70*/  IABS R139, R10 ;  /* 0x0000000a008b7213 */ /* 0x000fe20000000000 */
[----:B------:R-:W-:Y:S02]  /*1b80*/  @!P3 IMAD.IADD R61, R61, 0x1, -R4 ;  /* 0x000000013d3db824 */ /* 0x000fe400078e0a04 */
[----:B------:R-:W-:Y:S02]  /*1b90*/  IMAD R135, R4, R5, R135 ;  /* 0x0000000504877224 */ /* 0x000fe400078e0287 */
[----:B------:R-:W-:Y:S01]  /*1ba0*/  IMAD.HI.U32 R5, R2, R67, RZ ;  /* 0x0000004302057227 */ /* 0x000fe200078e00ff */
[----:B------:R-:W-:-:S03]  /*1bb0*/  ISETP.GT.U32.AND P3, PT, R4, R61, PT ;  /* 0x0000003d0400720c */ /* 0x000fc60003f64070 */
[--C-:B------:R-:W-:Y:S02]  /*1bc0*/  @!P1 IMAD.IADD R63, R63, 0x1, -R4.reuse ;  /* 0x000000013f3f9824 */ /* 0x100fe400078e0a04 */
[--C-:B------:R-:W-:Y:S02]  /*1bd0*/  @!P4 IMAD.IADD R59, R59, 0x1, -R4.reuse ;  /* 0x000000013b3bc824 */ /* 0x100fe400078e0a04 */
[----:B------:R-:W-:Y:S02]  /*1be0*/  IMAD.MOV R5, RZ, RZ, -R5 ;  /* 0x000000ffff057224 */ /* 0x000fe400078e0a05 */
[----:B------:R-:W-:Y:S01]  /*1bf0*/  @!P6 IMAD.IADD R137, R137, 0x1, -R4 ;  /* 0x000000018989e824 */ /* 0x000fe200078e0a04 */
[C---:B------:R-:W-:Y:S01]  /*1c00*/  ISETP.GT.U32.AND P6, PT, R4.reuse, R63, PT ;  /* 0x0000003f0400720c */ /* 0x040fe20003fc4070 */
[C---:B------:R-:W-:Y:S01]  /*1c10*/  IMAD R67, R4.reuse, R5, R67 ;  /* 0x0000000504437224 */ /* 0x040fe200078e0243 */
[----:B------:R-:W-:Y:S01]  /*1c20*/  ISETP.GT.U32.AND P4, PT, R4, R59, PT ;  /* 0x0000003b0400720c */ /* 0x000fe20003f84070 */
[----:B------:R-:W-:-:S04]  /*1c30*/  IMAD.HI.U32 R5, R2, R139, RZ ;  /* 0x0000008b02057227 */ /* 0x000fc800078e00ff */
[----:B------:R-:W-:Y:S01]  /*1c40*/  @!P0 IMAD.MOV R131, RZ, RZ, -R131 ;  /* 0x000000ffff838224 */ /* 0x000fe200078e0a83 */
[----:B------:R-:W-:Y:S01]  /*1c50*/  ISETP.GT.U32.AND P0, PT, R4, R135, PT ;  /* 0x000000870400720c */ /* 0x000fe20003f04070 */
[----:B------:R-:W-:Y:S02]  /*1c60*/  IMAD.MOV R5, RZ, RZ, -R5 ;  /* 0x000000ffff057224 */ /* 0x000fe400078e0a05 */
[--C-:B------:R-:W-:Y:S01]  /*1c70*/  @!P3 IMAD.IADD R61, R61, 0x1, -R4.reuse ;  /* 0x000000013d3db824 */ /* 0x100fe200078e0a04 */
[----:B------:R-:W-:Y:S01]  /*1c80*/  ISETP.GE.AND P3, PT, R14, RZ, PT ;  /* 0x000000ff0e00720c */ /* 0x000fe20003f66270 */
[C---:B------:R-:W-:Y:S01]  /*1c90*/  IMAD R139, R4.reuse, R5, R139 ;  /* 0x00000005048b7224 */ /* 0x040fe200078e028b */
[----:B------:R-:W-:Y:S01]  /*1ca0*/  LOP3.LUT R14, R3, 0x78, RZ, 0xfc, !PT ;  /* 0x00000078030e7812 */ /* 0x000fe200078efcff */
[--C-:B------:R-:W-:Y:S02]  /*1cb0*/  @!P6 IMAD.IADD R63, R63, 0x1, -R4.reuse ;  /* 0x000000013f3fe824 */ /* 0x100fe400078e0a04 */
[--C-:B------:R-:W-:Y:S01]  /*1cc0*/  @!P4 IMAD.IADD R59, R59, 0x1, -R4.reuse ;  /* 0x000000013b3bc824 */ /* 0x100fe200078e0a04 */
[C---:B------:R-:W-:Y:S01]  /*1cd0*/  ISETP.GT.U32.AND P6, PT, R4.reuse, R139, PT ;  /* 0x0000008b0400720c */ /* 0x040fe20003fc4070 */
[----:B------:R-:W-:Y:S01]  /*1ce0*/  @!P2 IMAD.MOV R61, RZ, RZ, -R61 ;  /* 0x000000ffff3da224 */ /* 0x000fe200078e0a3d */
[----:B------:R-:W-:Y:S01]  /*1cf0*/  ISETP.GE.AND P4, PT, R11, RZ, PT ;  /* 0x000000ff0b00720c */ /* 0x000fe20003f86270 */
[----:B------:R-:W-:Y:S01]  /*1d00*/  @!P5 IMAD.MOV R59, RZ, RZ, -R59 ;  /* 0x000000ffff3bd224 */ /* 0x000fe200078e0a3b */
[----:B------:R-:W-:Y:S01]  /*1d10*/  LOP3.LUT R11, R3, 0x70, RZ, 0xfc, !PT ;  /* 0x00000070030b7812 */ /* 0x000fe200078efcff */
[----:B------:R-:W-:Y:S01]  /*1d20*/  @!P0 IMAD.IADD R135, R135, 0x1, -R4 ;  /* 0x0000000187878824 */ /* 0x000fe200078e0a04 */
[----:B------:R-:W-:-:S02]  /*1d30*/  ISETP.GT.U32.AND P2, PT, R4, R137, PT ;  /* 0x000000890400720c */ /* 0x000fc40003f44070 */
[----:B------:R-:W-:Y:S02]  /*1d40*/  ISETP.GE.AND P5, PT, R13, RZ, PT ;  /* 0x000000ff0d00720c */ /* 0x000fe40003fa6270 */
[----:B------:R-:W-:Y:S02]  /*1d50*/  LOP3.LUT R13, R3, 0x74, RZ, 0xfc, !PT ;  /* 0x00000074030d7812 */ /* 0x000fe400078efcff */
[----:B------:R-:W-:Y:S01]  /*1d60*/  IABS R69, R11 ;  /* 0x0000000b00457213 */ /* 0x000fe20000000000 */
[----:B------:R-:W-:Y:S01]  /*1d70*/  @!P6 IMAD.IADD R139, R139, 0x1, -R4 ;  /* 0x000000018b8be824 */ /* 0x000fe200078e0a04 */
[----:B------:R-:W-:Y:S02]  /*1d80*/  ISETP.GT.U32.AND P1, PT, R4, R135, PT ;  /* 0x000000870400720c */ /* 0x000fe40003f24070 */
[----:B------:R-:W-:Y:S01]  /*1d90*/  IABS R71, R13 ;  /* 0x0000000d00477213 */ /* 0x000fe20000000000 */
[----:B------:R-:W-:Y:S01]  /*1da0*/  IMAD.HI.U32 R5, R2, R69, RZ ;  /* 0x0000004502057227 */ /* 0x000fe200078e00ff */
[----:B------:R-:W-:-:S02]  /*1db0*/  ISETP.GE.AND P0, PT, R9, RZ, PT ;  /* 0x000000ff0900720c */ /* 0x000fc40003f06270 */
[----:B------:R-:W-:Y:S01]  /*1dc0*/  IABS R107, R14 ;  /* 0x0000000e006b7213 */ /* 0x000fe20000000000 */
[----:B------:R-:W-:Y:S01]  /*1dd0*/  IMAD.HI.U32 R9, R2, R71, RZ ;  /* 0x0000004702097227 */ /* 0x000fe200078e00ff */
[----:B------:R-:W-:-:S03]  /*1de0*/  ISETP.GT.U32.AND P6, PT, R4, R139, PT ;  /* 0x0000008b0400720c */ /* 0x000fc60003fc4070 */
[----:B------:R-:W-:Y:S02]  /*1df0*/  IMAD.MOV R5, RZ, RZ, -R5 ;  /* 0x000000ffff057224 */ /* 0x000fe400078e0a05 */
[----:B------:R-:W-:Y:S01]  /*1e00*/  @!P2 IMAD.IADD R137, R137, 0x1, -R4 ;  /* 0x000000018989a824 */ /* 0x000fe200078e0a04 */
[----:B------:R-:W-:Y:S01]  /*1e10*/  ISETP.GE.AND P2, PT, R10, RZ, PT ;  /* 0x000000ff0a00720c */ /* 0x000fe20003f46270 */
[----:B------:R-:W-:-:S04]  /*1e20*/  IMAD.HI.U32 R10, R2, R107, RZ ;  /* 0x0000006b020a7227 */ /* 0x000fc800078e00ff */
[----:B------:R-:W-:Y:S02]  /*1e30*/  IMAD.MOV R9, RZ, RZ, -R9 ;  /* 0x000000ffff097224 */ /* 0x000fe400078e0a09 */
[C---:B------:R-:W-:Y:S02]  /*1e40*/  IMAD R69, R4.reuse, R5, R69 ;  /* 0x0000000504457224 */ /* 0x040fe400078e0245 */
[----:B------:R-:W-:Y:S01]  /*1e50*/  @!P1 IMAD.IADD R135, R135, 0x1, -R4 ;  /* 0x0000000187879824 */ /* 0x000fe200078e0a04 */
[C---:B------:R-:W-:Y:S01]  /*1e60*/  ISETP.GT.U32.AND P1, PT, R4.reuse, R67, PT ;  /* 0x000000430400720c */ /* 0x040fe20003f24070 */
[----:B------:R-:W-:Y:S02]  /*1e70*/  IMAD.MOV R10, RZ, RZ, -R10 ;  /* 0x000000ffff0a7224 */ /* 0x000fe400078e0a0a */
[C---:B------:R-:W-:Y:S02]  /*1e80*/  IMAD R71, R4.reuse, R9, R71 ;  /* 0x0000000904477224 */ /* 0x040fe400078e0247 */
[----:B------:R-:W-:Y:S01]  /*1e90*/  @!P5 IMAD.MOV R63, RZ, RZ, -R63 ;  /* 0x000000ffff3fd224 */ /* 0x000fe200078e0a3f */
[C---:B------:R-:W-:Y:S01]  /*1ea0*/  ISETP.GT.U32.AND P5, PT, R4.reuse, R69, PT ;  /* 0x000000450400720c */ /* 0x040fe20003fa4070 */
[C---:B------:R-:W-:Y:S01]  /*1eb0*/  IMAD R107, R4.reuse, R10, R107 ;  /* 0x0000000a046b7224 */ /* 0x040fe200078e026b */
[----:B------:R-:W-:Y:S01]  /*1ec0*/  LOP3.LUT R10, R3, 0x7c, RZ, 0xfc, !PT ;  /* 0x0000007c030a7812 */ /* 0x000fe200078efcff */
[----:B------:R-:W-:Y:S01]  /*1ed0*/  @!P3 IMAD.MOV R137, RZ, RZ, -R137 ;  /* 0x000000ffff89b224 */ /* 0x000fe200078e0a89 */
[C---:B------:R-:W-:Y:S01]  /*1ee0*/  ISETP.GT.U32.AND P3, PT, R4.reuse, R71, PT ;  /* 0x000000470400720c */ /* 0x040fe20003f64070 */
[--C-:B------:R-:W-:Y:S01]  /*1ef0*/  @!P6 IMAD.IADD R139, R139, 0x1, -R4.reuse ;  /* 0x000000018b8be824 */ /* 0x100fe200078e0a04 */
[C---:B------:R-:W-:Y:S01]  /*1f00*/  ISETP.GT.U32.AND P6, PT, R4.reuse, R107, PT ;  /* 0x0000006b0400720c */ /* 0x040fe20003fc4070 */
[--C-:B------:R-:W-:Y:S01]  /*1f10*/  @!P1 IMAD.IADD R67, R67, 0x1, -R4.reuse ;  /* 0x0000000143439824 */ /* 0x100fe200078e0a04 */
[----:B------:R-:W-:Y:S01]  /*1f20*/  ISETP.GE.AND P1, PT, R11, RZ, PT ;  /* 0x000000ff0b00720c */ /* 0x000fe20003f26270 */
[----:B------:R-:W-:Y:S01]  /*1f30*/  @!P4 IMAD.MOV R135, RZ, RZ, -R135 ;  /* 0x000000ffff87c224 */ /* 0x000fe200078e0a87 */
[----:B------:R-:W-:Y:S01]  /*1f40*/  IABS R73, R10 ;  /* 0x0000000a00497213 */ /* 0x000fe20000000000 */
[----:B------:R-:W-:Y:S01]  /*1f50*/  @!P2 IMAD.MOV R139, RZ, RZ, -R139 ;  /* 0x000000ffff8ba224 */ /* 0x000fe200078e0a8b */
[----:B------:R-:W-:Y:S01]  /*1f60*/  LOP3.LUT R11, R3, 0x80, RZ, 0xfc, !PT ;  /* 0x00000080030b7812 */ /* 0x000fe200078efcff */
[----:B------:R-:W-:Y:S01]  /*1f70*/  @!P5 IMAD.IADD R69, R69, 0x1, -R4 ;  /* 0x000000014545d824 */ /* 0x000fe200078e0a04 */
[----:B------:R-:W-:Y:S01]  /*1f80*/  ISETP.GT.U32.AND P4, PT, R4, R67, PT ;  /* 0x000000430400720c */ /* 0x000fe20003f84070 */
[----:B------:R-:W-:Y:S01]  /*1f90*/  IMAD.HI.U32 R5, R2, R73, RZ ;  /* 0x0000004902057227 */ /* 0x000fe200078e00ff */
[----:B------:R-:W-:-:S02]  /*1fa0*/  IABS R105, R11 ;  /* 0x0000000b00697213 */ /* 0x000fc40000000000 */
[----:B------:R-:W-:Y:S01]  /*1fb0*/  ISETP.GE.AND P5, PT, R14, RZ, PT ;  /* 0x000000ff0e00720c */ /* 0x000fe20003fa6270 */
[--C-:B------:R-:W-:Y:S01]  /*1fc0*/  @!P3 IMAD.IADD R71, R71, 0x1, -R4.reuse ;  /* 0x000000014747b824 */ /* 0x100fe200078e0a04 */
[C---:B------:R-:W-:Y:S01]  /*1fd0*/  ISETP.GT.U32.AND P3, PT, R4.reuse, R69, PT ;  /* 0x000000450400720c */ /* 0x040fe20003f64070 */
[----:B------:R-:W-:Y:S01]  /*1fe0*/  @!P6 IMAD.IADD R107, R107, 0x1, -R4 ;  /* 0x000000016b6be824 */ /* 0x000fe200078e0a04 */
[----:B------:R-:W-:Y:S01]  /*1ff0*/  LOP3.LUT R14, R3, 0x88, RZ, 0xfc, !PT ;  /* 0x00000088030e7812 */ /* 0x000fe200078efcff */
[----:B------:R-:W-:Y:S01]  /*2000*/  IMAD.MOV R9, RZ, RZ, -R5 ;  /* 0x000000ffff097224 */ /* 0x000fe200078e0a05 */
[----:B------:R-:W-:Y:S01]  /*2010*/  ISETP.GT.U32.AND P6, PT, R4, R71, PT ;  /* 0x000000470400720c */ /* 0x000fe20003fc4070 */
[----:B------:R-:W-:Y:S01]  /*2020*/  IMAD.HI.U32 R5, R2, R105, RZ ;  /* 0x0000006902057227 */ /* 0x000fe200078e00ff */
[----:B------:R-:W-:-:S03]  /*2030*/  IABS R103, R14 ;  /* 0x0000000e00677213 */ /* 0x000fc60000000000 */
[C---:B------:R-:W-:Y:S02]  /*2040*/  IMAD R73, R4.reuse, R9, R73 ;  /* 0x0000000904497224 */ /* 0x040fe400078e0249 */
[----:B------:R-:W-:Y:S02]  /*2050*/  IMAD.MOV R5, RZ, RZ, -R5 ;  /* 0x000000ffff057224 */ /* 0x000fe400078e0a05 */
[--C-:B------:R-:W-:Y:S01]  /*2060*/  @!P3 IMAD.IADD R69, R69, 0x1, -R4.reuse ;  /* 0x000000014545b824 */ /* 0x100fe200078e0a04 */
[C---:B------:R-:W-:Y:S01]  /*2070*/  ISETP.GT.U32.AND P3, PT, R4.reuse, R73, PT ;  /* 0x000000490400720c */ /* 0x040fe20003f64070 */
[C---:B------:R-:W-:Y:S02]  /*2080*/  IMAD R105, R4.reuse, R5, R105 ;  /* 0x0000000504697224 */ /* 0x040fe400078e0269 */
[--C-:B------:R-:W-:Y:S01]  /*2090*/  @!P4 IMAD.IADD R67, R67, 0x1, -R4.reuse ;  /* 0x000000014343c824 */ /* 0x100fe200078e0a04 */
[----:B------:R-:W-:Y:S01]  /*20a0*/  ISETP.GE.AND P4, PT, R13, RZ, PT ;  /* 0x000000ff0d00720c */ /* 0x000fe20003f86270 */
[----:B------:R-:W-:Y:S01]  /*20b0*/  @!P6 IMAD.IADD R71, R71, 0x1, -R4 ;  /* 0x000000014747e824 */ /* 0x000fe200078e0a04 */
[C---:B------:R-:W-:Y:S01]  /*20c0*/  ISETP.GT.U32.AND P6, PT, R4.reuse, R105, PT ;  /* 0x000000690400720c */ /* 0x040fe20003fc4070 */
[----:B------:R-:W-:Y:S01]  /*20d0*/  @!P1 IMAD.MOV R69, RZ, RZ, -R69 ;  /* 0x000000ffff459224 */ /* 0x000fe200078e0a45 */
[----:B------:R-:W-:Y:S01]  /*20e0*/  LOP3.LUT R13, R3, 0x84, RZ, 0xfc, !PT ;  /* 0x00000084030d7812 */ /* 0x000fe200078efcff */
[----:B------:R-:W-:Y:S01]  /*20f0*/  @!P0 IMAD.MOV R67, RZ, RZ, -R67 ;  /* 0x000000ffff438224 */ /* 0x000fe200078e0a43 */
[----:B------:R-:W-:-:S02]  /*2100*/  ISETP.GT.U32.AND P0, PT, R4, R107, PT ;  /* 0x0000006b0400720c */ /* 0x000fc40003f04070 */
[----:B------:R-:W-:Y:S01]  /*2110*/  IABS R75, R13 ;  /* 0x0000000d004b7213 */ /* 0x000fe20000000000 */
[----:B------:R-:W-:Y:S01]  /*2120*/  @!P3 IMAD.IADD R73, R73, 0x1, -R4 ;  /* 0x000000014949b824 */ /* 0x000fe200078e0a04 */
[----:B------:R-:W-:Y:S02]  /*2130*/  ISETP.GE.AND P3, PT, R11, RZ, PT ;  /* 0x000000ff0b00720c */ /* 0x000fe40003f66270 */
[----:B------:R-:W-:Y:S01]  /*2140*/  LOP3.LUT R11, R3, 0x98, RZ, 0xfc, !PT ;  /* 0x00000098030b7812 */ /* 0x000fe200078efcff */
[----:B------:R-:W-:-:S03]  /*2150*/  IMAD.HI.U32 R5, R2, R75, RZ ;  /* 0x0000004b02057227 */ /* 0x000fc600078e00ff */
[----:B------:R-:W-:Y:S01]  /*2160*/  IABS R99, R11 ;  /* 0x0000000b00637213 */ /* 0x000fe20000000000 */
[----:B------:R-:W-:Y:S01]  /*2170*/  @!P6 IMAD.IADD R105, R105, 0x1, -R4 ;  /* 0x000000016969e824 */ /* 0x000fe200078e0a04 */
[----:B------:R-:W-:Y:S01]  /*2180*/  ISETP.GT.U32.AND P6, PT, R4, R73, PT ;  /* 0x000000490400720c */ /* 0x000fe20003fc4070 */
[----:B------:R-:W-:Y:S02]  /*2190*/  IMAD.MOV R9, RZ, RZ, -R5 ;  /* 0x000000ffff097224 */ /* 0x000fe400078e0a05 */
[----:B------:R-:W-:Y:S01]  /*21a0*/  IMAD.HI.U32 R5, R2, R103, RZ ;  /* 0x0000006702057227 */ /* 0x000fe200078e00ff */
[----:B------:R-:W-:-:S03]  /*21b0*/  ISETP.GT.U32.AND P2, PT, R4, R105, PT ;  /* 0x000000690400720c */ /* 0x000fc60003f44070 */
[----:B------:R-:W-:Y:S02]  /*21c0*/  IMAD R75, R4, R9, R75 ;  /* 0x00000009044b7224 */ /* 0x000fe400078e024b */
[----:B------:R-:W-:Y:S02]  /*21d0*/  IMAD.MOV R9, RZ, RZ, -R5 ;  /* 0x000000ffff097224 */ /* 0x000fe400078e0a05 */
[----:B------:R-:W-:Y:S01]  /*21e0*/  IMAD.HI.U32 R5, R2, R77, RZ ;  /* 0x0000004d02057227 */ /* 0x000fe200078e00ff */
[----:B------:R-:W-:-:S03]  /*21f0*/  ISETP.GT.U32.AND P1, PT, R4, R75, PT ;  /* 0x0000004b0400720c */ /* 0x000fc60003f24070 */
[C---:B------:R-:W-:Y:S01]  /*2200*/  IMAD R103, R4.reuse, R9, R103 ;  /* 0x0000000904677224 */ /* 0x040fe200078e0267 */
[----:B------:R-:W-:Y:S01]  /*2210*/  LOP3.LUT R9, R3, 0x90, RZ, 0xfc, !PT ;  /* 0x0000009003097812 */ /* 0x000fe200078efcff */
[--C-:B------:R-:W-:Y:S02]  /*2220*/  @!P6 IMAD.IADD R73, R73, 0x1, -R4.reuse ;  /* 0x000000014949e824 */ /* 0x100fe400078e0a04 */
[----:B------:R-:W-:Y:S01]  /*2230*/  IMAD.MOV R5, RZ, RZ, -R5 ;  /* 0x000000ffff057224 */ /* 0x000fe200078e0a05 */
[C---:B------:R-:W-:Y:S01]  /*2240*/  ISETP.GT.U32.AND P6, PT, R4.reuse, R103, PT ;  /* 0x000000670400720c */ /* 0x040fe20003fc4070 */
[--C-:B------:R-:W-:Y:S01]  /*2250*/  @!P0 IMAD.IADD R107, R107, 0x1, -R4.reuse ;  /* 0x000000016b6b8824 */ /* 0x100fe200078e0a04 */
[----:B------:R-:W-:Y:S01]  /*2260*/  IABS R101, R9 ;  /* 0x0000000900657213 */ /* 0x000fe20000000000 */
[----:B------:R-:W-:Y:S01]  /*2270*/  IMAD R77, R4, R5, R77 ;  /* 0x00000005044d7224 */ /* 0x000fe200078e024d */
[----:B------:R-:W-:Y:S01]  /*2280*/  ISETP.GE.AND P0, PT, R10, RZ, PT ;  /* 0x000000ff0a00720c */ /* 0x000fe20003f06270 */
[----:B------:R-:W-:Y:S01]  /*2290*/  @!P1 IMAD.IADD R75, R75, 0x1, -R4 ;  /* 0x000000014b4b9824 */ /* 0x000fe200078e0a04 */
[----:B------:R-:W-:Y:S01]  /*22a0*/  LOP3.LUT R10, R3, 0x94, RZ, 0xfc, !PT ;  /* 0x00000094030a7812 */ /* 0x000fe200078efcff */
[----:B------:R-:W-:Y:S01]  /*22b0*/  IMAD.HI.U32 R5, R2, R101, RZ ;  /* 0x0000006502057227 */ /* 0x000fe200078e00ff */
[----:B------:R-:W-:-:S02]  /*22c0*/  ISETP.GE.AND P1, PT, R9, RZ, PT ;  /* 0x000000ff0900720c */ /* 0x000fc40003f26270 */
[----:B------:R-:W-:Y:S01]  /*22d0*/  IABS R79, R10 ;  /* 0x0000000a004f7213 */ /* 0x000fe20000000000 */
[--C-:B------:R-:W-:Y:S01]  /*22e0*/  @!P2 IMAD.IADD R105, R105, 0x1, -R4.reuse ;  /* 0x000000016969a824 */ /* 0x100fe200078e0a04 */
[----:B------:R-:W-:Y:S01]  /*22f0*/  ISETP.GE.AND P2, PT, R16, RZ, PT ;  /* 0x000000ff1000720c */ /* 0x000fe20003f46270 */
[----:B------:R-:W-:Y:S01]  /*2300*/  @!P6 IMAD.IADD R103, R103, 0x1, -R4 ;  /* 0x000000016767e824 */ /* 0x000fe200078e0a04 */
[C---:B------:R-:W-:Y:S01]  /*2310*/  ISETP.GT.U32.AND P6, PT, R4.reuse, R75, PT ;  /* 0x0000004b0400720c */ /* 0x040fe20003fc4070 */
[----:B------:R-:W-:Y:S01]  /*2320*/  IMAD.MOV R5, RZ, RZ, -R5 ;  /* 0x000000ffff057224 */ /* 0x000fe200078e0a05 */
[C---:B------:R-:W-:Y:S01]  /*2330*/  LOP3.LUT R16, R3.reuse, 0xac, RZ, 0xfc, !PT ;  /* 0x000000ac03107812 */ /* 0x040fe200078efcff */
[----:B------:R-:W-:Y:S01]  /*2340*/  @!P3 IMAD.MOV R105, RZ, RZ, -R105 ;  /* 0x000000ffff69b224 */ /* 0x000fe200078e0a69 */
[C---:B------:R-:W-:Y:S01]  /*2350*/  ISETP.GT.U32.AND P3, PT, R4.reuse, R77, PT ;  /* 0x0000004d0400720c */ /* 0x040fe20003f64070 */
[C---:B------:R-:W-:Y:S01]  /*2360*/  IMAD R101, R4.reuse, R5, R101 ;  /* 0x0000000504657224 */ /* 0x040fe200078e0265 */
[----:B------:R-:W-:Y:S01]  /*2370*/  IABS R85, R16 ;  /* 0x0000001000557213 */ /* 0x000fe20000000000 */
[----:B------:R-:W-:Y:S01]  /*2380*/  @!P0 IMAD.MOV R73, RZ, RZ, -R73 ;  /* 0x000000ffff498224 */ /* 0x000fe200078e0a49 */
[----:B------:R-:W-:Y:S01]  /*2390*/  ISETP.GT.U32.AND P0, PT, R4, R103, PT ;  /* 0x000000670400720c */ /* 0x000fe20003f04070 */
[----:B------:R-:W-:Y:S01]  /*23a0*/  @!P5 IMAD.MOV R107, RZ, RZ, -R107 ;  /* 0x000000ffff6bd224 */ /* 0x000fe200078e0a6b */
[----:B------:R-:W-:Y:S01]  /*23b0*/  ISETP.GE.AND P5, PT, R14, RZ, PT ;  /* 0x000000ff0e00720c */ /* 0x000fe20003fa6270 */
[----:B------:R-:W-:Y:S01]  /*23c0*/  IMAD.HI.U32 R5, R2, R79, RZ ;  /* 0x0000004f02057227 */ /* 0x000fe200078e00ff */
[----:B------:R-:W-:-:S03]  /*23d0*/  LOP3.LUT R14, R3, 0xa8, RZ, 0xfc, !PT ;  /* 0x000000a8030e7812 */ /* 0x000fc600078efcff */
[--C-:B------:R-:W-:Y:S01]  /*23e0*/  @!P6 IMAD.IADD R75, R75, 0x1, -R4.reuse ;  /* 0x000000014b4be824 */ /* 0x100fe200078e0a04 */
[----:B------:R-:W-:Y:S01]  /*23f0*/  ISETP.GT.U32.AND P6, PT, R4, R101, PT ;  /* 0x000000650400720c */ /* 0x000fe20003fc4070 */
[--C-:B------:R-:W-:Y:S01]  /*2400*/  @!P3 IMAD.IADD R77, R77, 0x1, -R4.reuse ;  /* 0x000000014d4db824 */ /* 0x100fe200078e0a04 */
[----:B------:R-:W-:Y:S01]  /*2410*/  ISETP.GE.AND P3, PT, R11, RZ, PT ;  /* 0x000000ff0b00720c */ /* 0x000fe20003f66270 */
[----:B------:R-:W-:Y:S01]  /*2420*/  @!P4 IMAD.MOV R71, RZ, RZ, -R71 ;  /* 0x000000ffff47c224 */ /* 0x000fe200078e0a47 */
[----:B------:R-:W-:Y:S01]  /*2430*/  ISETP.GE.AND P4, PT, R13, RZ, PT ;  /* 0x000000ff0d00720c */ /* 0x000fe20003f86270 */
[--C-:B------:R-:W-:Y:S01]  /*2440*/  @!P0 IMAD.IADD R103, R103, 0x1, -R4.reuse ;  /* 0x0000000167678824 */ /* 0x100fe200078e0a04 */
[----:B------:R-:W-:Y:S01]  /*2450*/  ISETP.GE.AND P0, PT, R10, RZ, PT ;  /* 0x000000ff0a00720c */ /* 0x000fe20003f06270 */
[----:B------:R-:W-:Y:S01]  /*2460*/  IMAD.HI.U32 R9, R2, R99, RZ ;  /* 0x0000006302097227 */ /* 0x000fe200078e00ff */
[C---:B------:R-:W-:Y:S02]  /*2470*/  LOP3.LUT R13, R3.reuse, 0x9c, RZ, 0xfc, !PT ;  /* 0x0000009c030d7812 */ /* 0x040fe400078efcff */
[----:B------:R-:W-:Y:S01]  /*2480*/  LOP3.LUT R11, R3, 0xa4, RZ, 0xfc, !PT ;  /* 0x000000a4030b7812 */ /* 0x000fe200078efcff */
[----:B------:R-:W-:Y:S01]  /*2490*/  IMAD.MOV R10, RZ, RZ, -R5 ;  /* 0x000000ffff0a7224 */ /* 0x000fe200078e0a05 */
[----:B------:R-:W-:Y:S01]  /*24a0*/  IABS R81, R13 ;  /* 0x0000000d00517213 */ /* 0x000fe20000000000 */
[----:B------:R-:W-:Y:S01]  /*24b0*/  @!P6 IMAD.IADD R101, R101, 0x1, -R4 ;  /* 0x000000016565e824 */ /* 0x000fe200078e0a04 */
[C---:B------:R-:W-:Y:S01]  /*24c0*/  ISETP.GT.U32.AND P6, PT, R4.reuse, R77, PT ;  /* 0x0000004d0400720c */ /* 0x040fe20003fc4070 */
[----:B------:R-:W-:Y:S01]  /*24d0*/  IMAD.MOV R9, RZ, RZ, -R9 ;  /* 0x000000ffff097224 */ /* 0x000fe200078e0a09 */
[----:B------:R-:W-:Y:S01]  /*24e0*/  IABS R83, R11 ;  /* 0x0000000b00537213 */ /* 0x000fe20000000000 */
[C---:B------:R-:W-:Y:S01]  /*24f0*/  IMAD R79, R4.reuse, R10, R79 ;  /* 0x0000000a044f7224 */ /* 0x040fe200078e024f */
[----:B------:R-:W-:Y:S01]  /*2500*/  LOP3.LUT R10, R3, 0xa0, RZ, 0xfc, !PT ;  /* 0x000000a0030a7812 */ /* 0x000fe200078efcff */
[C---:B------:R-:W-:Y:S01]  /*2510*/  IMAD R99, R4.reuse, R9, R99 ;  /* 0x0000000904637224 */ /* 0x040fe200078e0263 */
[----:B------:R-:W-:Y:S01]  /*2520*/  IABS R95, R14 ;  /* 0x0000000e005f7213 */ /* 0x000fe20000000000 */
[----:B------:R-:W-:Y:S01]  /*2530*/  @!P5 IMAD.MOV R103, RZ, RZ, -R103 ;  /* 0x000000ffff67d224 */ /* 0x000fe200078e0a67 */
[C---:B------:R-:W-:Y:S01]  /*2540*/  ISETP.GT.U32.AND P5, PT, R4.reuse, R79, PT ;  /* 0x0000004f0400720c */ /* 0x040fe20003fa4070 */
[----:B------:R-:W-:Y:S01]  /*2550*/  @!P4 IMAD.MOV R75, RZ, RZ, -R75 ;  /* 0x000000ffff4bc224 */ /* 0x000fe200078e0a4b */
[----:B------:R-:W-:Y:S01]  /*2560*/  ISETP.GT.U32.AND P4, PT, R4, R101, PT ;  /* 0x000000650400720c */ /* 0x000fe20003f84070 */
[----:B------:R-:W-:Y:S01]  /*2570*/  IMAD.HI.U32 R5, R2, R81, RZ ;  /* 0x0000005102057227 */ /* 0x000fe200078e00ff */
[----:B------:R-:W-:-:S03]  /*2580*/  IABS R97, R10 ;  /* 0x0000000a00617213 */ /* 0x000fc60000000000 */
[----:B------:R-:W-:Y:S01]  /*2590*/  @!P6 IMAD.IADD R77, R77, 0x1, -R4 ;  /* 0x000000014d4de824 */ /* 0x000fe200078e0a04 */
[----:B------:R-:W-:Y:S01]  /*25a0*/  ISETP.GT.U32.AND P6, PT, R4, R99, PT ;  /* 0x000000630400720c */ /* 0x000fe20003fc4070 */
[----:B------:R-:W-:Y:S02]  /*25b0*/  IMAD.MOV R5, RZ, RZ, -R5 ;  /* 0x000000ffff057224 */ /* 0x000fe400078e0a05 */
[----:B------:R-:W-:-:S04]  /*25c0*/  IMAD.HI.U32 R9, R2, R83, RZ ;  /* 0x0000005302097227 */ /* 0x000fc800078e00ff */
[C---:B------:R-:W-:Y:S02]  /*25d0*/  IMAD R81, R4.reuse, R5, R81 ;  /* 0x0000000504517224 */ /* 0x040fe400078e0251 */
[--C-:B------:R-:W-:Y:S01]  /*25e0*/  @!P5 IMAD.IADD R79, R79, 0x1, -R4.reuse ;  /* 0x000000014f4fd824 */ /* 0x100fe200078e0a04 */
[----:B------:R-:W-:Y:S01]  /*25f0*/  ISETP.GE.AND P5, PT, R13, RZ, PT ;  /* 0x000000ff0d00720c */ /* 0x000fe20003fa6270 */
[--C-:B------:R-:W-:Y:S01]  /*2600*/  @!P4 IMAD.IADD R101, R101, 0x1, -R4.reuse ;  /* 0x000000016565c824 */ /* 0x100fe200078e0a04 */
[C---:B------:R-:W-:Y:S01]  /*2610*/  ISETP.GT.U32.AND P4, PT, R4.reuse, R81, PT ;  /* 0x000000510400720c */ /* 0x040fe20003f84070 */
[----:B------:R-:W-:Y:S01]  /*2620*/  @!P6 IMAD.IADD R99, R99, 0x1, -R4 ;  /* 0x000000016363e824 */ /* 0x000fe200078e0a04 */
[----:B------:R-:W-:Y:S01]  /*2630*/  ISETP.GT.U32.AND P6, PT, R4, R79, PT ;  /* 0x0000004f0400720c */ /* 0x000fe20003fc4070 */
[----:B------:R-:W-:Y:S01]  /*2640*/  IMAD.HI.U32 R5, R2, R97, RZ ;  /* 0x0000006102057227 */ /* 0x000fe200078e00ff */
[----:B------:R-:W-:-:S03]  /*2650*/  LOP3.LUT R13, R3, 0xd0, RZ, 0xfc, !PT ;  /* 0x000000d0030d7812 */ /* 0x000fc600078efcff */
[----:B------:R-:W-:Y:S01]  /*2660*/  IMAD.MOV R5, RZ, RZ, -R5 ;  /* 0x000000ffff057224 */ /* 0x000fe200078e0a05 */
[----:B------:R-:W-:Y:S01]  /*2670*/  IABS R181, R13 ;  /* 0x0000000d00b57213 */ /* 0x000fe20000000000 */
[----:B------:R-:W-:Y:S02]  /*2680*/  IMAD.MOV R9, RZ, RZ, -R9 ;  /* 0x000000ffff097224 */ /* 0x000fe400078e0a09 */
[C---:B------:R-:W-:Y:S02]  /*2690*/  IMAD R97, R4.reuse, R5, R97 ;  /* 0x0000000504617224 */ /* 0x040fe400078e0261 */
[--C-:B------:R-:W-:Y:S01]  /*26a0*/  @!P4 IMAD.IADD R81, R81, 0x1, -R4.reuse ;  /* 0x000000015151c824 */ /* 0x100fe200078e0a04 */
[C---:B------:R-:W-:Y:S01]  /*26b0*/  ISETP.GT.U32.AND P4, PT, R4.reuse, R99, PT ;  /* 0x000000630400720c */ /* 0x040fe20003f84070 */
[----:B------:R-:W-:Y:S01]  /*26c0*/  @!P6 IMAD.IADD R79, R79, 0x1, -R4 ;  /* 0x000000014f4fe824 */ /* 0x000fe200078e0a04 */
[C---:B------:R-:W-:Y:S01]  /*26d0*/  ISETP.GT.U32.AND P6, PT, R4.reuse, R97, PT ;  /* 0x000000610400720c */ /* 0x040fe20003fc4070 */
[----:B------:R-:W-:-:S02]  /*26e0*/  IMAD R83, R4, R9, R83 ;  /* 0x0000000904537224 */ /* 0x000fc400078e0253 */
[----:B------:R-:W-:-:S04]  /*26f0*/  IMAD.HI.U32 R9, R2, R85, RZ ;  /* 0x0000005502097227 */ /* 0x000fc800078e00ff */
[----:B------:R-:W-:Y:S02]  /*2700*/  IMAD.MOV R9, RZ, RZ, -R9 ;  /* 0x000000ffff097224 */ /* 0x000fe400078e0a09 */
[----:B------:R-:W-:Y:S01]  /*2710*/  @!P1 IMAD.MOV R101, RZ, RZ, -R101 ;  /* 0x000000ffff659224 */ /* 0x000fe200078e0a65 */
[----:B------:R-:W-:Y:S01]  /*2720*/  ISETP.GE.AND P1, PT, R10, RZ, PT ;  /* 0x000000ff0a00720c */ /* 0x000fe20003f26270 */
[--C-:B------:R-:W-:Y:S01]  /*2730*/  @!P4 IMAD.IADD R99, R99, 0x1, -R4.reuse ;  /* 0x000000016363c824 */ /* 0x100fe200078e0a04 */
[C---:B------:R-:W-:Y:S01]  /*2740*/  ISETP.GT.U32.AND P4, PT, R4.reuse, R83, PT ;  /* 0x000000530400720c */ /* 0x040fe20003f84070 */
[C---:B------:R-:W-:Y:S01]  /*2750*/  IMAD R85, R4.reuse, R9, R85 ;  /* 0x0000000904557224 */ /* 0x040fe200078e0255 */
[----:B------:R-:W-:Y:S01]  /*2760*/  LOP3.LUT R10, R3, 0xb0, RZ, 0xfc, !PT ;  /* 0x000000b0030a7812 */ /* 0x000fe200078efcff */
[----:B------:R-:W-:Y:S01]  /*2770*/  @!P6 IMAD.IADD R97, R97, 0x1, -R4 ;  /* 0x000000016161e824 */ /* 0x000fe200078e0a04 */
[----:B------:R-:W-:Y:S01]  /*2780*/  LOP3.LUT R9, R3, 0xb4, RZ, 0xfc, !PT ;  /* 0x000000b403097812 */ /* 0x000fe200078efcff */
[----:B------:R-:W-:Y:S01]  /*2790*/  @!P0 IMAD.MOV R79, RZ, RZ, -R79 ;  /* 0x000000ffff4f8224 */ /* 0x000fe200078e0a4f */
[----:B------:R-:W-:Y:S01]  /*27a0*/  IABS R93, R10 ;  /* 0x0000000a005d7213 */ /* 0x000fe20000000000 */
[----:B------:R-:W-:Y:S01]  /*27b0*/  @!P3 IMAD.MOV R99, RZ, RZ, -R99 ;  /* 0x000000ffff63b224 */ /* 0x000fe200078e0a63 */
[----:B------:R-:W-:Y:S01]  /*27c0*/  ISETP.GT.U32.AND P0, PT, R4, R97, PT ;  /* 0x000000610400720c */ /* 0x000fe20003f04070 */
[----:B------:R-:W-:Y:S01]  /*27d0*/  IMAD.HI.U32 R5, R2, R95, RZ ;  /* 0x0000005f02057227 */ /* 0x000fe200078e00ff */
[----:B------:R-:W-:-:S02]  /*27e0*/  ISETP.GT.U32.AND P3, PT, R4, R85, PT ;  /* 0x000000550400720c */ /* 0x000fc40003f64070 */
[----:B------:R-:W-:Y:S01]  /*27f0*/  IABS R87, R9 ;  /* 0x0000000900577213 */ /* 0x000fe20000000000 */
[----:B------:R-:W-:Y:S02]  /*2800*/  IMAD.MOV R5, RZ, RZ, -R5 ;  /* 0x000000ffff057224 */ /* 0x000fe400078e0a05 */
[--C-:B------:R-:W-:Y:S02]  /*2810*/  @!P4 IMAD.IADD R83, R83, 0x1, -R4.reuse ;  /* 0x000000015353c824 */ /* 0x100fe400078e0a04 */
[----:B------:R-:W-:Y:S02]  /*2820*/  IMAD R95, R4, R5, R95 ;  /* 0x00000005045f7224 */ /* 0x000fe400078e025f */
[----:B------:R-:W-:Y:S01]  /*2830*/  IMAD.HI.U32 R5, R2, R93, RZ ;  /* 0x0000005d02057227 */ /* 0x000fe200078e00ff */
[C---:B------:R-:W-:Y:S02]  /*2840*/  ISETP.GT.U32.AND P4, PT, R4.reuse, R83, PT ;  /* 0x000000530400720c */ /* 0x040fe40003f84070 */
[----:B------:R-:W-:Y:S01]  /*2850*/  ISETP.GT.U32.AND P6, PT, R4, R95, PT ;  /* 0x0000005f0400720c */ /* 0x000fe20003fc4070 */
[--C-:B------:R-:W-:Y:S01]  /*2860*/  @!P0 IMAD.IADD R97, R97, 0x1, -R4.reuse ;  /* 0x0000000161618824 */ /* 0x100fe200078e0a04 */
[----:B------:R-:W-:Y:S01]  /*2870*/  ISETP.GE.AND P0, PT, R16, RZ, PT ;  /* 0x000000ff1000720c */ /* 0x000fe20003f06270 */
[----:B------:R-:W-:Y:S01]  /*2880*/  @!P3 IMAD.IADD R85, R85, 0x1, -R4 ;  /* 0x000000015555b824 */ /* 0x000fe200078e0a04 */
[----:B------:R-:W-:Y:S01]  /*2890*/  ISETP.GE.AND P3, PT, R10, RZ, PT ;  /* 0x000000ff0a00720c */ /* 0x000fe20003f66270 */
[----:B------:R-:W-:Y:S01]  /*28a0*/  IMAD.MOV R5, RZ, RZ, -R5 ;  /* 0x000000ffff057224 */ /* 0x000fe200078e0a05 */
[C---:B------:R-:W-:Y:S01]  /*28b0*/  LOP3.LUT R10, R3.reuse, 0xc0, RZ, 0xfc, !PT ;  /* 0x000000c0030a7812 */ /* 0x040fe200078efcff */
[----:B------:R-:W-:Y:S01]  /*28c0*/  @!P1 IMAD.MOV R97, RZ, RZ, -R97 ;  /* 0x000000ffff619224 */ /* 0x000fe200078e0a61 */
[C---:B------:R-:W-:Y:S01]  /*28d0*/  ISETP.GT.U32.AND P1, PT, R4.reuse, R85, PT ;  /* 0x000000550400720c */ /* 0x040fe20003f24070 */
[----:B------:R-:W-:Y:S01]  /*28e0*/  IMAD R93, R4, R5, R93 ;  /* 0x00000005045d7224 */ /* 0x000fe200078e025d */
[----:B------:R-:W-:Y:S01]  /*28f0*/  IABS R171, R10 ;  /* 0x0000000a00ab7213 */ /* 0x000fe20000000000 */
[----:B------:R-:W-:Y:S01]  /*2900*/  IMAD.HI.U32 R5, R2, R87, RZ ;  /* 0x0000005702057227 */ /* 0x000fe200078e00ff */
[----:B------:R-:W-:-:S03]  /*2910*/  LOP3.LUT R16, R3, 0xd8, RZ, 0xfc, !PT ;  /* 0x000000d803107812 */ /* 0x000fc600078efcff */
[----:B------:R-:W-:Y:S01]  /*2920*/  @!P2 IMAD.MOV R77, RZ, RZ, -R77 ;  /* 0x000000ffff4da224 */ /* 0x000fe200078e0a4d */
[C---:B------:R-:W-:Y:S01]  /*2930*/  ISETP.GT.U32.AND P2, PT, R4.reuse, R81, PT ;  /* 0x000000510400720c */ /* 0x040fe20003f44070 */
[----:B------:R-:W-:Y:S01]  /*2940*/  IMAD.MOV R5, RZ, RZ, -R5 ;  /* 0x000000ffff057224 */ /* 0x000fe200078e0a05 */
[----:B------:R-:W-:Y:S01]  /*2950*/  IABS R179, R16 ;  /* 0x0000001000b37213 */ /* 0x000fe20000000000 */
[--C-:B------:R-:W-:Y:S01]  /*2960*/  @!P4 IMAD.IADD R83, R83, 0x1, -R4.reuse ;  /* 0x000000015353c824 */ /* 0x100fe200078e0a04 */
[C---:B------:R-:W-:Y:S01]  /*2970*/  ISETP.GT.U32.AND P4, PT, R4.reuse, R93, PT ;  /* 0x0000005d0400720c */ /* 0x040fe20003f84070 */
[C---:B------:R-:W-:Y:S01]  /*2980*/  IMAD R87, R4.reuse, R5, R87 ;  /* 0x0000000504577224 */ /* 0x040fe200078e0257 */
[----:B------:R-:W-:Y:S01]  /*2990*/  LOP3.LUT R5, R3, 0xb8, RZ, 0xfc, !PT ;  /* 0x000000b803057812 */ /* 0x000fe200078efcff */
[--C-:B------:R-:W-:Y:S02]  /*29a0*/  @!P6 IMAD.IADD R95, R95, 0x1, -R4.reuse ;  /* 0x000000015f5fe824 */ /* 0x100fe400078e0a04 */
[----:B------:R-:W-:Y:S01]  /*29b0*/  @!P1 IMAD.IADD R85, R85, 0x1, -R4 ;  /* 0x0000000155559824 */ /* 0x000fe200078e0a04 */
[----:B------:R-:W-:-:S02]  /*29c0*/  ISETP.GT.U32.AND P1, PT, R4, R87, PT ;  /* 0x000000570400720c */ /* 0x000fc40003f24070 */
[----:B------:R-:W-:Y:S01]  /*29d0*/  ISETP.GT.U32.AND P6, PT, R4, R95, PT ;  /* 0x0000005f0400720c */ /* 0x000fe20003fc4070 */
[--C-:B------:R-:W-:Y:S01]  /*29e0*/  @!P2 IMAD.IADD R81, R81, 0x1, -R4.reuse ;  /* 0x000000015151a824 */ /* 0x100fe200078e0a04 */
[----:B------:R-:W-:Y:S01]  /*29f0*/  ISETP.GE.AND P2, PT, R11, RZ, PT ;  /* 0x000000ff0b00720c */ /* 0x000fe20003f46270 */
[----:B------:R-:W-:Y:S01]  /*2a00*/  @!P0 IMAD.MOV R85, RZ, RZ, -R85 ;  /* 0x000000ffff558224 */ /* 0x000fe200078e0a55 */
[----:B------:R-:W-:Y:S01]  /*2a10*/  IABS R91, R5 ;  /* 0x00000005005b7213 */ /* 0x000fe20000000000 */
[----:B------:R-:W-:Y:S01]  /*2a20*/  @!P5 IMAD.MOV R81, RZ, RZ, -R81 ;  /* 0x000000ffff51d224 */ /* 0x000fe200078e0a51 */
[----:B------:R-:W-:Y:S01]  /*2a30*/  ISETP.GE.AND P5, PT, R14, RZ, PT ;  /* 0x000000ff0e00720c */ /* 0x000fe20003fa6270 */
[--C-:B------:R-:W-:Y:S01]  /*2a40*/  @!P4 IMAD.IADD R93, R93, 0x1, -R4.reuse ;  /* 0x000000015d5dc824 */ /* 0x100fe200078e0a04 */
[----:B------:R-:W-:Y:S02]  /*2a50*/  ISETP.GE.AND P0, PT, R10, RZ, PT ;  /* 0x000000ff0a00720c */ /* 0x000fe40003f06270 */
[----:B------:R-:W-:Y:S01]  /*2a60*/  LOP3.LUT R11, R3, 0xc4, RZ, 0xfc, !PT ;  /* 0x000000c4030b7812 */ /* 0x000fe200078efcff */
[--C-:B------:R-:W-:Y:S01]  /*2a70*/  @!P1 IMAD.IADD R87, R87, 0x1, -R4.reuse ;  /* 0x0000000157579824 */ /* 0x100fe200078e0a04 */
[----:B------:R-:W-:Y:S01]  /*2a80*/  ISETP.GT.U32.AND P4, PT, R4, R93, PT ;  /* 0x0000005d0400720c */ /* 0x000fe20003f84070 */
[----:B------:R-:W-:Y:S01]  /*2a90*/  @!P6 IMAD.IADD R95, R95, 0x1, -R4 ;  /* 0x000000015f5fe824 */ /* 0x000fe200078e0a04 */
[----:B------:R-:W-:Y:S01]  /*2aa0*/  ISETP.GE.AND P6, PT, R9, RZ, PT ;  /* 0x000000ff0900720c */ /* 0x000fe20003fc6270 */
[----:B------:R-:W-:Y:S01]  /*2ab0*/  @!P2 IMAD.MOV R83, RZ, RZ, -R83 ;  /* 0x000000ffff53a224 */ /* 0x000fe200078e0a53 */
[----:B------:R-:W-:-:S02]  /*2ac0*/  LOP3.LUT R9, R3, 0xbc, RZ, 0xfc, !PT ;  /* 0x000000bc03097812 */ /* 0x000fc400078efcff */
[----:B------:R-:W-:Y:S01]  /*2ad0*/  ISETP.GE.AND P2, PT, R5, RZ, PT ;  /* 0x000000ff0500720c */ /* 0x000fe20003f46270 */
[----:B------:R-:W-:Y:S01]  /*2ae0*/  IMAD.HI.U32 R5, R2, R91, RZ ;  /* 0x0000005b02057227 */ /* 0x000fe200078e00ff */
[----:B------:R-:W-:Y:S02]  /*2af0*/  ISETP.GT.U32.AND P1, PT, R4, R87, PT ;  /* 0x000000570400720c */ /* 0x000fe40003f24070 */
[----:B------:R-:W-:Y:S01]  /*2b00*/  IABS R89, R9 ;  /* 0x0000000900597213 */ /* 0x000fe20000000000 */
[----:B------:R-:W-:Y:S01]  /*2b10*/  @!P5 IMAD.MOV R95, RZ, RZ, -R95 ;  /* 0x000000ffff5fd224 */ /* 0x000fe200078e0a5f */
[----:B------:R-:W-:Y:S01]  /*2b20*/  ISETP.GE.AND P5, PT, R9, RZ, PT ;  /* 0x000000ff0900720c */ /* 0x000fe20003fa6270 */
[----:B------:R-:W-:Y:S01]  /*2b30*/  IMAD.MOV R10, RZ, RZ, -R5 ;  /* 0x000000ffff0a7224 */ /* 0x000fe200078e0a05 */
[----:B------:R-:W-:Y:S01]  /*2b40*/  IABS R173, R11 ;  /* 0x0000000b00ad7213 */ /* 0x000fe20000000000 */
[----:B------:R-:W-:Y:S01]  /*2b50*/  IMAD.HI.U32 R9, R2, R171, RZ ;  /* 0x000000ab02097227 */ /* 0x000fe200078e00ff */
[----:B------:R-:W-:-:S03]  /*2b60*/  LOP3.LUT R14, R3, 0xd4, RZ, 0xfc, !PT ;  /* 0x000000d4030e7812 */ /* 0x000fc600078efcff */
[--C-:B------:R-:W-:Y:S01]  /*2b70*/  @!P4 IMAD.IADD R93, R93, 0x1, -R4.reuse ;  /* 0x000000015d5dc824 */ /* 0x100fe200078e0a04 */
[----:B------:R-:W-:Y:S01]  /*2b80*/  ISETP.GE.AND P4, PT, R11, RZ, PT ;  /* 0x000000ff0b00720c */ /* 0x000fe20003f86270 */
[C---:B------:R-:W-:Y:S01]  /*2b90*/  IMAD R91, R4.reuse, R10, R91 ;  /* 0x0000000a045b7224 */ /* 0x040fe200078e025b */
[----:B------:R-:W-:Y:S01]  /*2ba0*/  LOP3.LUT R11, R3, 0xcc, RZ, 0xfc, !PT ;  /* 0x000000cc030b7812 */ /* 0x000fe200078efcff */
[----:B------:R-:W-:Y:S01]  /*2bb0*/  IMAD.MOV R9, RZ, RZ, -R9 ;  /* 0x000000ffff097224 */ /* 0x000fe200078e0a09 */
[----:B------:R-:W-:Y:S01]  /*2bc0*/  IABS R183, R14 ;  /* 0x0000000e00b77213 */ /* 0x000fe20000000000 */
[----:B------:R-:W-:Y:S01]  /*2bd0*/  @!P3 IMAD.MOV R93, RZ, RZ, -R93 ;  /* 0x000000ffff5db224 */ /* 0x000fe200078e0a5d */
[C---:B------:R-:W-:Y:S01]  /*2be0*/  ISETP.GT.U32.AND P3, PT, R4.reuse, R91, PT ;  /* 0x0000005b0400720c */ /* 0x040fe20003f64070 */
[----:B------:R-:W-:Y:S01]  /*2bf0*/  @!P1 IMAD.IADD R87, R87, 0x1, -R4 ;  /* 0x0000000157579824 */ /* 0x000fe200078e0a04 */
[----:B------:R-:W-:Y:S01]  /*2c00*/  IABS R177, R11 ;  /* 0x0000000b00b17213 */ /* 0x000fe20000000000 */
[----:B------:R-:W-:-:S02]  /*2c10*/  IMAD R171, R4, R9, R171 ;  /* 0x0000000904ab7224 */ /* 0x000fc400078e02ab */
[----:B------:R-:W-:Y:S02]  /*2c20*/  @!P6 IMAD.MOV R87, RZ, RZ, -R87 ;  /* 0x000000ffff57e224 */ /* 0x000fe400078e0a57 */
[----:B------:R-:W-:Y:S01]  /*2c30*/  IMAD.HI.U32 R5, R2, R89, RZ ;  /* 0x0000005902057227 */ /* 0x000fe200078e00ff */
[----:B------:R-:W-:-:S03]  /*2c40*/  ISETP.GT.U32.AND P6, PT, R4, R171, PT ;  /* 0x000000ab0400720c */ /* 0x000fc60003fc4070 */
[----:B------:R-:W-:Y:S02]  /*2c50*/  IMAD.MOV R10, RZ, RZ, -R5 ;  /* 0x000000ffff0a7224 */ /* 0x000fe400078e0a05 */
[--C-:B------:R-:W-:Y:S02]  /*2c60*/  @!P3 IMAD.IADD R91, R91, 0x1, -R4.reuse ;  /* 0x000000015b5bb824 */ /* 0x100fe400078e0a04 */
[----:B------:R-:W-:Y:S01]  /*2c70*/  IMAD R89, R4, R10, R89 ;  /* 0x0000000a04597224 */ /* 0x000fe200078e0259 */
[----:B------:R-:W-:Y:S01]  /*2c80*/  LOP3.LUT R10, R3, 0xc8, RZ, 0xfc, !PT ;  /* 0x000000c8030a7812 */ /* 0x000fe200078efcff */
[----:B------:R-:W-:Y:S01]  /*2c90*/  IMAD.HI.U32 R5, R2, R173, RZ ;  /* 0x000000ad02057227 */ /* 0x000fe200078e00ff */
[C---:B------:R-:W-:Y:S02]  /*2ca0*/  ISETP.GT.U32.AND P3, PT, R4.reuse, R91, PT ;  /* 0x0000005b0400720c */ /* 0x040fe40003f64070 */
[----:B------:R-:W-:Y:S01]  /*2cb0*/  ISETP.GT.U32.AND P1, PT, R4, R89, PT ;  /* 0x000000590400720c */ /* 0x000fe20003f24070 */
[----:B------:R-:W-:Y:S01]  /*2cc0*/  @!P6 IMAD.IADD R171, R171, 0x1, -R4 ;  /* 0x00000001ababe824 */ /* 0x000fe200078e0a04 */
[----:B------:R-:W-:Y:S01]  /*2cd0*/  IABS R175, R10 ;  /* 0x0000000a00af7213 */ /* 0x000fe20000000000 */
[----:B------:R-:W-:-:S02]  /*2ce0*/  IMAD.MOV R5, RZ, RZ, -R5 ;  /* 0x000000ffff057224 */ /* 0x000fc400078e0a05 */
[----:B------:R-:W-:Y:S01]  /*2cf0*/  IMAD.HI.U32 R9, R2, R177, RZ ;  /* 0x000000b102097227 */ /* 0x000fe200078e00ff */
[----:B------:R-:W-:-:S03]  /*2d00*/  ISETP.GT.U32.AND P6, PT, R4, R171, PT ;  /* 0x000000ab0400720c */ /* 0x000fc60003fc4070 */
[C---:B------:R-:W-:Y:S02]  /*2d10*/  IMAD R173, R4.reuse, R5, R173 ;  /* 0x0000000504ad7224 */ /* 0x040fe400078e02ad */
[----:B------:R-:W-:Y:S02]  /*2d20*/  IMAD.MOV R9, RZ, RZ, -R9 ;  /* 0x000000ffff097224 */ /* 0x000fe400078e0a09 */
[--C-:B------:R-:W-:Y:S02]  /*2d30*/  @!P1 IMAD.IADD R89, R89, 0x1, -R4.reuse ;  /* 0x0000000159599824 */ /* 0x100fe400078e0a04 */
[--C-:B------:R-:W-:Y:S01]  /*2d40*/  @!P3 IMAD.IADD R91, R91, 0x1, -R4.reuse ;  /* 0x000000015b5bb824 */ /* 0x100fe200078e0a04 */
[C---:B------:R-:W-:Y:S01]  /*2d50*/  ISETP.GT.U32.AND P3, PT, R4.reuse, R173, PT ;  /* 0x000000ad0400720c */ /* 0x040fe20003f64070 */
[C---:B------:R-:W-:Y:S01]  /*2d60*/  IMAD R177, R4.reuse, R9, R177 ;  /* 0x0000000904b17224 */ /* 0x040fe200078e02b1 */
[----:B------:R-:W-:Y:S01]  /*2d70*/  ISETP.GT.U32.AND P1, PT, R4, R89, PT ;  /* 0x000000590400720c */ /* 0x000fe20003f24070 */
[----:B------:R-:W-:-:S02]  /*2d80*/  @!P6 IMAD.IADD R171, R171, 0x1, -R4 ;  /* 0x00000001ababe824 */ /* 0x000fc400078e0a04 */
[----:B------:R-:W-:Y:S01]  /*2d90*/  IMAD.HI.U32 R5, R2, R175, RZ ;  /* 0x000000af02057227 */ /* 0x000fe200078e00ff */
[----:B------:R-:W-:-:S03]  /*2da0*/  ISETP.GT.U32.AND P6, PT, R4, R177, PT ;  /* 0x000000b10400720c */ /* 0x000fc60003fc4070 */
[----:B------:R-:W-:Y:S02]  /*2db0*/  IMAD.MOV R5, RZ, RZ, -R5 ;  /* 0x000000ffff057224 */ /* 0x000fe400078e0a05 */
[----:B------:R-:W-:-:S04]  /*2dc0*/  IMAD.HI.U32 R9, R2, R183, RZ ;  /* 0x000000b702097227 */ /* 0x000fc800078e00ff */
[----:B------:R-:W-:Y:S02]  /*2dd0*/  IMAD R175, R4, R5, R175 ;  /* 0x0000000504af7224 */ /* 0x000fe400078e02af */
[----:B------:R-:W-:Y:S02]  /*2de0*/  @!P3 IMAD.IADD R173, R173, 0x1, -R4 ;  /* 0x00000001adadb824 */ /* 0x000fe400078e0a04 */
[----:B------:R-:W-:-:S03]  /*2df0*/  IMAD.HI.U32 R5, R2, R181, RZ ;  /* 0x000000b502057227 */ /* 0x000fc600078e00ff */
[C---:B------:R-:W-:Y:S01]  /*2e00*/  ISETP.GT.U32.AND P3, PT, R4.reuse, R173, PT ;  /* 0x000000ad0400720c */ /* 0x040fe20003f64070 */
[--C-:B------:R-:W-:Y:S01]  /*2e10*/  @!P1 IMAD.IADD R89, R89, 0x1, -R4.reuse ;  /* 0x0000000159599824 */ /* 0x100fe200078e0a04 */
[C---:B------:R-:W-:Y:S01]  /*2e20*/  ISETP.GT.U32.AND P1, PT, R4.reuse, R175, PT ;  /* 0x000000af0400720c */ /* 0x040fe20003f24070 */
[----:B------:R-:W-:Y:S02]  /*2e30*/  @!P6 IMAD.IADD R177, R177, 0x1, -R4 ;  /* 0x00000001b1b1e824 */ /* 0x000fe400078e0a04 */
[----:B------:R-:W-:Y:S02]  /*2e40*/  IMAD.MOV R5, RZ, RZ, -R5 ;  /* 0x000000ffff057224 */ /* 0x000fe400078e0a05 */
[----:B------:R-:W-:Y:S01]  /*2e50*/  @!P5 IMAD.MOV R89, RZ, RZ, -R89 ;  /* 0x000000ffff59d224 */ /* 0x000fe200078e0a59 */
[C---:B------:R-:W-:Y:S01]  /*2e60*/  ISETP.GT.U32.AND P5, PT, R4.reuse, R177, PT ;  /* 0x000000b10400720c */ /* 0x040fe20003fa4070 */
[----:B------:R-:W-:Y:S02]  /*2e70*/  IMAD R181, R4, R5, R181 ;  /* 0x0000000504b57224 */ /* 0x000fe400078e02b5 */
[----:B------:R-:W-:-:S04]  /*2e80*/  IMAD.HI.U32 R5, R2, R179, RZ ;  /* 0x000000b302057227 */ /* 0x000fc800078e00ff */
[----:B------:R-:W-:Y:S02]  /*2e90*/  IMAD.MOV R9, RZ, RZ, -R9 ;  /* 0x000000ffff097224 */ /* 0x000fe400078e0a09 */
[----:B------:R-:W-:Y:S02]  /*2ea0*/  IMAD.MOV R5, RZ, RZ, -R5 ;  /* 0x000000ffff057224 */ /* 0x000fe400078e0a05 */
[--C-:B------:R-:W-:Y:S01]  /*2eb0*/  @!P1 IMAD.IADD R175, R175, 0x1, -R4.reuse ;  /* 0x00000001afaf9824 */ /* 0x100fe200078e0a04 */
[----:B------:R-:W-:Y:S01]  /*2ec0*/  ISETP.GE.AND P1, PT, R11, RZ, PT ;  /* 0x000000ff0b00720c */ /* 0x000fe20003f26270 */
[C---:B------:R-:W-:Y:S01]  /*2ed0*/  IMAD R183, R4.reuse, R9, R183 ;  /* 0x0000000904b77224 */ /* 0x040fe200078e02b7 */
[----:B------:R-:W-:Y:S01]  /*2ee0*/  LOP3.LUT R11, R3, 0xe0, RZ, 0xfc, !PT ;  /* 0x000000e0030b7812 */ /* 0x000fe200078efcff */
[--C-:B------:R-:W-:Y:S01]  /*2ef0*/  @!P3 IMAD.IADD R173, R173, 0x1, -R4.reuse ;  /* 0x00000001adadb824 */ /* 0x100fe200078e0a04 */
[C---:B------:R-:W-:Y:S01]  /*2f00*/  ISETP.GT.U32.AND P3, PT, R4.reuse, R181, PT ;  /* 0x000000b50400720c */ /* 0x040fe20003f64070 */
[C---:B------:R-:W-:Y:S01]  /*2f10*/  IMAD R179, R4.reuse, R5, R179 ;  /* 0x0000000504b37224 */ /* 0x040fe200078e02b3 */
[C---:B------:R-:W-:Y:S01]  /*2f20*/  ISETP.GT.U32.AND P6, PT, R4.reuse, R175, PT ;  /* 0x000000af0400720c */ /* 0x040fe20003fc4070 */
[----:B------:R-:W-:Y:S01]  /*2f30*/  @!P4 IMAD.MOV R173, RZ, RZ, -R173 ;  /* 0x000000ffffadc224 */ /* 0x000fe200078e0aad */
[C---:B------:R-:W-:Y:S01]  /*2f40*/  ISETP.GT.U32.AND P4, PT, R4.reuse, R183, PT ;  /* 0x000000b70400720c */ /* 0x040fe20003f84070 */
[--C-:B------:R-:W-:Y:S01]  /*2f50*/  @!P5 IMAD.IADD R177, R177, 0x1, -R4.reuse ;  /* 0x00000001b1b1d824 */ /* 0x100fe200078e0a04 */
[----:B------:R-:W-:Y:S01]  /*2f60*/  ISETP.GT.U32.AND P5, PT, R4, R179, PT ;  /* 0x000000b30400720c */ /* 0x000fe20003fa4070 */
[----:B------:R-:W-:Y:S01]  /*2f70*/  @!P2 IMAD.MOV R91, RZ, RZ, -R91 ;  /* 0x000000ffff5ba224 */ /* 0x000fe200078e0a5b */
[----:B------:R-:W-:Y:S01]  /*2f80*/  ISETP.GE.AND P2, PT, R10, RZ, PT ;  /* 0x000000ff0a00720c */ /* 0x000fe20003f46270 */
[----:B------:R-:W-:Y:S01]  /*2f90*/  @!P0 IMAD.MOV R171, RZ, RZ, -R171 ;  /* 0x000000ffffab8224 */ /* 0x000fe200078e0aab */
[----:B------:R-:W-:Y:S01]  /*2fa0*/  LOP3.LUT R10, R3, 0xdc, RZ, 0xfc, !PT ;  /* 0x000000dc030a7812 */ /* 0x000fe200078efcff */
[----:B------:R-:W-:Y:S01]  /*2fb0*/  @!P1 IMAD.MOV R177, RZ, RZ, -R177 ;  /* 0x000000ffffb19224 */ /* 0x000fe200078e0ab1 */
[----:B------:R-:W-:Y:S01]  /*2fc0*/  IABS R187, R11 ;  /* 0x0000000b00bb7213 */ /* 0x000fe20000000000 */
[--C-:B------:R-:W-:Y:S01]  /*2fd0*/  @!P3 IMAD.IADD R181, R181, 0x1, -R4.reuse ;  /* 0x00000001b5b5b824 */ /* 0x100fe200078e0a04 */
[----:B------:R-:W-:Y:S01]  /*2fe0*/  IABS R185, R10 ;  /* 0x0000000a00b97213 */ /* 0x000fe20000000000 */
[--C-:B------:R-:W-:Y:S01]  /*2ff0*/  @!P6 IMAD.IADD R175, R175, 0x1, -R4.reuse ;  /* 0x00000001afafe824 */ /* 0x100fe200078e0a04 */
[----:B------:R-:W-:Y:S01]  /*3000*/  ISETP.GE.AND P0, PT, R13, RZ, PT ;  /* 0x000000ff0d00720c */ /* 0x000fe20003f06270 */
[--C-:B------:R-:W-:Y:S01]  /*3010*/  @!P4 IMAD.IADD R183, R183, 0x1, -R4.reuse ;  /* 0x00000001b7b7c824 */ /* 0x100fe200078e0a04 */
[----:B------:R-:W-:Y:S01]  /*3020*/  ISETP.GT.U32.AND P4, PT, R4, R181, PT ;  /* 0x000000b50400720c */ /* 0x000fe20003f84070 */
[----:B------:R-:W-:Y:S01]  /*3030*/  @!P5 IMAD.IADD R179, R179, 0x1, -R4 ;  /* 0x00000001b3b3d824 */ /* 0x000fe200078e0a04 */
[----:B------:R-:W-:Y:S01]  /*3040*/  LOP3.LUT R13, R3, 0xe4, RZ, 0xfc, !PT ;  /* 0x000000e4030d7812 */ /* 0x000fe200078efcff */
[----:B------:R-:W-:Y:S01]  /*3050*/  IMAD.HI.U32 R5, R2, R185, RZ ;  /* 0x000000b902057227 */ /* 0x000fe200078e00ff */
[----:B------:R-:W-:-:S02]  /*3060*/  ISETP.GT.U32.AND P5, PT, R4, R183, PT ;  /* 0x000000b70400720c */ /* 0x000fc40003fa4070 */
[----:B------:R-:W-:Y:S01]  /*3070*/  IABS R189, R13 ;  /* 0x0000000d00bd7213 */ /* 0x000fe20000000000 */
[----:B------:R-:W-:Y:S01]  /*3080*/  @!P2 IMAD.MOV R175, RZ, RZ, -R175 ;  /* 0x000000ffffafa224 */ /* 0x000fe200078e0aaf */
[----:B------:R-:W-:Y:S01]  /*3090*/  ISETP.GT.U32.AND P2, PT, R4, R179, PT ;  /* 0x000000b30400720c */ /* 0x000fe20003f44070 */
[----:B------:R-:W-:Y:S01]  /*30a0*/  IMAD.MOV R9, RZ, RZ, -R5 ;  /* 0x000000ffff097224 */ /* 0x000fe200078e0a05 */
[----:B------:R-:W-:Y:S01]  /*30b0*/  ISETP.GE.AND P6, PT, R14, RZ, PT ;  /* 0x000000ff0e00720c */ /* 0x000fe20003fc6270 */
[----:B------:R-:W-:Y:S01]  /*30c0*/  IMAD.HI.U32 R5, R2, R187, RZ ;  /* 0x000000bb02057227 */ /* 0x000fe200078e00ff */
[C---:B------:R-:W-:Y:S02]  /*30d0*/  LOP3.LUT R14, R3.reuse, 0xe8, RZ, 0xfc, !PT ;  /* 0x000000e8030e7812 */ /* 0x040fe400078efcff */
[----:B------:R-:W-:Y:S01]  /*30e0*/  ISETP.GE.AND P3, PT, R16, RZ, PT ;  /* 0x000000ff1000720c */ /* 0x000fe20003f66270 */
[C---:B------:R-:W-:Y:S01]  /*30f0*/  IMAD R185, R4.reuse, R9, R185 ;  /* 0x0000000904b97224 */ /* 0x040fe200078e02b9 */
[----:B------:R-:W-:Y:S01]  /*3100*/  IABS R191, R14 ;  /* 0x0000000e00bf7213 */ /* 0x000fe20000000000 */
[----:B------:R-:W-:Y:S01]  /*3110*/  IMAD.MOV R5, RZ, RZ, -R5 ;  /* 0x000000ffff057224 */ /* 0x000fe200078e0a05 */
[----:B------:R-:W-:Y:S01]  /*3120*/  LOP3.LUT R16, R3, 0x10c, RZ, 0xfc, !PT ;  /* 0x0000010c03107812 */ /* 0x000fe200078efcff */
[--C-:B------:R-:W-:Y:S01]  /*3130*/  @!P4 IMAD.IADD R181, R181, 0x1, -R4.reuse ;  /* 0x00000001b5b5c824 */ /* 0x100fe200078e0a04 */
[C---:B------:R-:W-:Y:S01]  /*3140*/  ISETP.GT.U32.AND P4, PT, R4.reuse, R185, PT ;  /* 0x000000b90400720c */ /* 0x040fe20003f84070 */
[----:B------:R-:W-:Y:S01]  /*3150*/  IMAD R187, R4, R5, R187 ;  /* 0x0000000504bb7224 */ /* 0x000fe200078e02bb */
[----:B------:R-:W-:Y:S01]  /*3160*/  IABS R209, R16 ;  /* 0x0000001000d17213 */ /* 0x000fe20000000000 */
[----:B------:R-:W-:-:S02]  /*3170*/  @!P2 IMAD.IADD R179, R179, 0x1, -R4 ;  /* 0x00000001b3b3a824 */ /* 0x000fc400078e0a04 */
[--C-:B------:R-:W-:Y:S01]  /*3180*/  @!P5 IMAD.IADD R183, R183, 0x1, -R4.reuse ;  /* 0x00000001b7b7d824 */ /* 0x100fe200078e0a04 */
[----:B------:R-:W-:Y:S01]  /*3190*/  ISETP.GT.U32.AND P2, PT, R4, R187, PT ;  /* 0x000000bb0400720c */ /* 0x000fe20003f44070 */
[----:B------:R-:W-:Y:S01]  /*31a0*/  IMAD.HI.U32 R5, R2, R189, RZ ;  /* 0x000000bd02057227 */ /* 0x000fe200078e00ff */
[----:B------:R-:W-:Y:S02]  /*31b0*/  ISETP.GE.AND P5, PT, R10, RZ, PT ;  /* 0x000000ff0a00720c */ /* 0x000fe40003fa6270 */
[----:B------:R-:W-:Y:S01]  /*31c0*/  LOP3.LUT R10, R3, 0xec, RZ, 0xfc, !PT ;  /* 0x000000ec030a7812 */ /* 0x000fe200078efcff */
[----:B------:R-:W-:Y:S02]  /*31d0*/  IMAD.MOV R5, RZ, RZ, -R5 ;  /* 0x000000ffff057224 */ /* 0x000fe400078e0a05 */
[----:B------:R-:W-:Y:S01]  /*31e0*/  @!P4 IMAD.IADD R185, R185, 0x1, -R4 ;  /* 0x00000001b9b9c824 */ /* 0x000fe200078e0a04 */
[----:B------:R-:W-:Y:S01]  /*31f0*/  IABS R193, R10 ;  /* 0x0000000a00c17213 */ /* 0x000fe20000000000 */
[----:B------:R-:W-:Y:S01]  /*3200*/  IMAD R189, R4, R5, R189 ;  /* 0x0000000504bd7224 */ /* 0x000fe200078e02bd */
[----:B------:R-:W-:Y:S01]  /*3210*/  ISETP.GE.AND P4, PT, R11, RZ, PT ;  /* 0x000000ff0b00720c */ /* 0x000fe20003f86270 */
[----:B------:R-:W-:Y:S01]  /*3220*/  IMAD.HI.U32 R9, R2, R191, RZ ;  /* 0x000000bf02097227 */ /* 0x000fe200078e00ff */
[----:B------:R-:W-:-:S02]  /*3230*/  LOP3.LUT R11, R3, 0xf0, RZ, 0xfc, !PT ;  /* 0x000000f0030b7812 */ /* 0x000fc400078efcff */
[C---:B------:R-:W-:Y:S01]  /*3240*/  ISETP.GT.U32.AND P1, PT, R4.reuse, R189, PT ;  /* 0x000000bd0400720c */ /* 0x040fe20003f24070 */
[----:B------:R-:W-:Y:S01]  /*3250*/  @!P2 IMAD.IADD R187, R187, 0x1, -R4 ;  /* 0x00000001bbbba824 */ /* 0x000fe200078e0a04 */
[----:B------:R-:W-:Y:S01]  /*3260*/  ISETP.GT.U32.AND P2, PT, R4, R185, PT ;  /* 0x000000b90400720c */ /* 0x000fe20003f44070 */
[----:B------:R-:W-:Y:S01]  /*3270*/  IMAD.HI.U32 R5, R2, R193, RZ ;  /* 0x000000c102057227 */ /* 0x000fe200078e00ff */
[----:B------:R-:W-:-:S03]  /*3280*/  IABS R195, R11 ;  /* 0x0000000b00c37213 */ /* 0x000fc60000000000 */
[----:B------:R-:W-:Y:S02]  /*3290*/  IMAD.MOV R5, RZ, RZ, -R5 ;  /* 0x000000ffff057224 */ /* 0x000fe400078e0a05 */
[----:B------:R-:W-:Y:S02]  /*32a0*/  IMAD.MOV R9, RZ, RZ, -R9 ;  /* 0x000000ffff097224 */ /* 0x000fe400078e0a09 */
[C---:B------:R-:W-:Y:S02]  /*32b0*/  IMAD R193, R4.reuse, R5, R193 ;  /* 0x0000000504c17224 */ /* 0x040fe400078e02c1 */
[----:B------:R-:W-:Y:S02]  /*32c0*/  IMAD R191, R4, R9, R191 ;  /* 0x0000000904bf7224 */ /* 0x000fe400078e02bf */
[----:B------:R-:W-:Y:S01]  /*32d0*/  @!P2 IMAD.IADD R185, R185, 0x1, -R4 ;  /* 0x00000001b9b9a824 */ /* 0x000fe200078e0a04 */
[----:B------:R-:W-:Y:S01]  /*32e0*/  ISETP.GE.AND P2, PT, R14, RZ, PT ;  /* 0x000000ff0e00720c */ /* 0x000fe20003f46270 */
[----:B------:R-:W-:Y:S01]  /*32f0*/  IMAD.HI.U32 R9, R2, R195, RZ ;  /* 0x000000c302097227 */ /* 0x000fe200078e00ff */
[----:B------:R-:W-:-:S03]  /*3300*/  LOP3.LUT R14, R3, 0x108, RZ, 0xfc, !PT ;  /* 0x00000108030e7812 */ /* 0x000fc600078efcff */
[----:B------:R-:W-:Y:S01]  /*3310*/  @!P5 IMAD.MOV R185, RZ, RZ, -R185 ;  /* 0x000000ffffb9d224 */ /* 0x000fe200078e0ab9 */
[C---:B------:R-:W-:Y:S01]  /*3320*/  ISETP.GT.U32.AND P5, PT, R4.reuse, R193, PT ;  /* 0x000000c10400720c */ /* 0x040fe20003fa4070 */
[----:B------:R-:W-:Y:S01]  /*3330*/  IMAD.MOV R9, RZ, RZ, -R9 ;  /* 0x000000ffff097224 */ /* 0x000fe200078e0a09 */
[----:B------:R-:W-:Y:S01]  /*3340*/  IABS R207, R14 ;  /* 0x0000000e00cf7213 */ /* 0x000fe20000000000 */
[----:B------:R-:W-:Y:S01]  /*3350*/  @!P0 IMAD.MOV R181, RZ, RZ, -R181 ;  /* 0x000000ffffb58224 */ /* 0x000fe200078e0ab5 */
[C---:B------:R-:W-:Y:S01]  /*3360*/  ISETP.GT.U32.AND P0, PT, R4.reuse, R187, PT ;  /* 0x000000bb0400720c */ /* 0x040fe20003f04070 */
[C---:B------:R-:W-:Y:S01]  /*3370*/  IMAD R195, R4.reuse, R9, R195 ;  /* 0x0000000904c37224 */ /* 0x040fe200078e02c3 */
[----:B------:R-:W-:Y:S01]  /*3380*/  LOP3.LUT R9, R3, 0xf4, RZ, 0xfc, !PT ;  /* 0x000000f403097812 */ /* 0x000fe200078efcff */
[----:B------:R-:W-:Y:S01]  /*3390*/  @!P6 IMAD.MOV R183, RZ, RZ, -R183 ;  /* 0x000000ffffb7e224 */ /* 0x000fe200078e0ab7 */
[C---:B------:R-:W-:Y:S01]  /*33a0*/  ISETP.GT.U32.AND P6, PT, R4.reuse, R191, PT ;  /* 0x000000bf0400720c */ /* 0x040fe20003fc4070 */
[--C-:B------:R-:W-:Y:S01]  /*33b0*/  @!P1 IMAD.IADD R189, R189, 0x1, -R4.reuse ;  /* 0x00000001bdbd9824 */ /* 0x100fe200078e0a04 */
[----:B------:R-:W-:Y:S01]  /*33c0*/  IABS R197, R9 ;  /* 0x0000000900c57213 */ /* 0x000fe20000000000 */
[----:B------:R-:W-:Y:S01]  /*33d0*/  @!P3 IMAD.MOV R179, RZ, RZ, -R179 ;  /* 0x000000ffffb3b224 */ /* 0x000fe200078e0ab3 */
[----:B------:R-:W-:Y:S01]  /*33e0*/  ISETP.GE.AND P3, PT, R13, RZ, PT ;  /* 0x000000ff0d00720c */ /* 0x000fe20003f66270 */
[----:B------:R-:W-:Y:S01]  /*33f0*/  @!P5 IMAD.IADD R193, R193, 0x1, -R4 ;  /* 0x00000001c1c1d824 */ /* 0x000fe200078e0a04 */
[----:B------:R-:W-:Y:S01]  /*3400*/  ISETP.GT.U32.AND P1, PT, R4, R189, PT ;  /* 0x000000bd0400720c */ /* 0x000fe20003f24070 */
[----:B------:R-:W-:Y:S01]  /*3410*/  IMAD.HI.U32 R5, R2, R197, RZ ;  /* 0x000000c502057227 */ /* 0x000fe200078e00ff */
[----:B------:R-:W-:-:S02]  /*3420*/  LOP3.LUT R13, R3, 0x104, RZ, 0xfc, !PT ;  /* 0x00000104030d7812 */ /* 0x000fc400078efcff */
[----:B------:R-:W-:Y:S01]  /*3430*/  ISETP.GT.U32.AND P5, PT, R4, R193, PT ;  /* 0x000000c10400720c */ /* 0x000fe20003fa4070 */
[--C-:B------:R-:W-:Y:S01]  /*3440*/  @!P0 IMAD.IADD R187, R187, 0x1, -R4.reuse ;  /* 0x00000001bbbb8824 */ /* 0x100fe200078e0a04 */
[----:B------:R-:W-:Y:S01]  /*3450*/  ISETP.GE.AND P0, PT, R10, RZ, PT ;  /* 0x000000ff0a00720c */ /* 0x000fe20003f06270 */
[----:B------:R-:W-:Y:S01]  /*3460*/  IMAD.MOV R5, RZ, RZ, -R5 ;  /* 0x000000ffff057224 */ /* 0x000fe200078e0a05 */
[----:B------:R-:W-:Y:S01]  /*3470*/  LOP3.LUT R10, R3, 0xf8, RZ, 0xfc, !PT ;  /* 0x000000f8030a7812 */ /* 0x000fe200078efcff */
[----:B------:R-:W-:Y:S01]  /*3480*/  @!P4 IMAD.MOV R187, RZ, RZ, -R187 ;  /* 0x000000ffffbbc224 */ /* 0x000fe200078e0abb */
[C---:B------:R-:W-:Y:S01]  /*3490*/  ISETP.GT.U32.AND P4, PT, R4.reuse, R195, PT ;  /* 0x000000c30400720c */ /* 0x040fe20003f84070 */
[--C-:B------:R-:W-:Y:S01]  /*34a0*/  @!P6 IMAD.IADD R191, R191, 0x1, -R4.reuse ;  /* 0x00000001bfbfe824 */ /* 0x100fe200078e0a04 */
[----:B------:R-:W-:Y:S01]  /*34b0*/  IABS R199, R10 ;  /* 0x0000000a00c77213 */ /* 0x000fe20000000000 */
[C---:B------:R-:W-:Y:S01]  /*34c0*/  IMAD R197, R4.reuse, R5, R197 ;  /* 0x0000000504c57224 */ /* 0x040fe200078e02c5 */
[----:B------:R-:W-:Y:S01]  /*34d0*/  IABS R205, R13 ;  /* 0x0000000d00cd7213 */ /* 0x000fe20000000000 */
[--C-:B------:R-:W-:Y:S01]  /*34e0*/  @!P1 IMAD.IADD R189, R189, 0x1, -R4.reuse ;  /* 0x00000001bdbd9824 */ /* 0x100fe200078e0a04 */
[C---:B------:R-:W-:Y:S01]  /*34f0*/  ISETP.GT.U32.AND P6, PT, R4.reuse, R191, PT ;  /* 0x000000bf0400720c */ /* 0x040fe20003fc4070 */
[--C-:B------:R-:W-:Y:S01]  /*3500*/  @!P5 IMAD.IADD R193, R193, 0x1, -R4.reuse ;  /* 0x00000001c1c1d824 */ /* 0x100fe200078e0a04 */
[----:B------:R-:W-:Y:S01]  /*3510*/  ISETP.GE.AND P1, PT, R11, RZ, PT ;  /* 0x000000ff0b00720c */ /* 0x000fe20003f26270 */
[----:B------:R-:W-:Y:S01]  /*3520*/  @!P3 IMAD.MOV R189, RZ, RZ, -R189 ;  /* 0x000000ffffbdb224 */ /* 0x000fe200078e0abd */
[----:B------:R-:W-:Y:S01]  /*3530*/  ISETP.GT.U32.AND P5, PT, R4, R197, PT ;  /* 0x000000c50400720c */ /* 0x000fe20003fa4070 */
[----:B------:R-:W-:Y:S01]  /*3540*/  @!P0 IMAD.MOV R193, RZ, RZ, -R193 ;  /* 0x000000ffffc18224 */ /* 0x000fe200078e0ac1 */
[----:B------:R-:W-:Y:S01]  /*3550*/  LOP3.LUT R11, R3, 0xfc, RZ, 0xfc, !PT ;  /* 0x000000fc030b7812 */ /* 0x000fe200078efcff */
[----:B------:R-:W-:Y:S01]  /*3560*/  @!P4 IMAD.IADD R195, R195, 0x1, -R4 ;  /* 0x00000001c3c3c824 */ /* 0x000fe200078e0a04 */
[----:B------:R-:W-:-:S02]  /*3570*/  ISETP.GE.AND P4, PT, R10, RZ, PT ;  /* 0x000000ff0a00720c */ /* 0x000fc40003f86270 */
[----:B------:R-:W-:Y:S02]  /*3580*/  IABS R201, R11 ;  /* 0x0000000b00c97213 */ /* 0x000fe40000000000 */
[----:B------:R-:W-:Y:S01]  /*3590*/  LOP3.LUT R10, R3, 0x100, RZ, 0xfc, !PT ;  /* 0x00000100030a7812 */ /* 0x000fe200078efcff */
[--C-:B------:R-:W-:Y:S01]  /*35a0*/  @!P6 IMAD.IADD R191, R191, 0x1, -R4.reuse ;  /* 0x00000001bfbfe824 */ /* 0x100fe200078e0a04 */
[----:B------:R-:W-:Y:S01]  /*35b0*/  ISETP.GE.AND P6, PT, R9, RZ, PT ;  /* 0x000000ff0900720c */ /* 0x000fe20003fc6270 */
[----:B------:R-:W-:Y:S01]  /*35c0*/  IMAD.HI.U32 R5, R2, R201, RZ ;  /* 0x000000c902057227 */ /* 0x000fe200078e00ff */
[----:B------:R-:W-:Y:S02]  /*35d0*/  IABS R203, R10 ;  /* 0x0000000a00cb7213 */ /* 0x000fe40000000000 */
[----:B------:R-:W-:Y:S01]  /*35e0*/  ISETP.GT.U32.AND P3, PT, R4, R195, PT ;  /* 0x000000c30400720c */ /* 0x000fe20003f64070 */
[----:B------:R-:W-:Y:S02]  /*35f0*/  @!P5 IMAD.IADD R197, R197, 0x1, -R4 ;  /* 0x00000001c5c5d824 */ /* 0x000fe400078e0a04 */
[----:B------:R-:W-:-:S02]  /*3600*/  IMAD.MOV R5, RZ, RZ, -R5 ;  /* 0x000000ffff057224 */ /* 0x000fc400078e0a05 */
[----:B------:R-:W-:Y:S01]  /*3610*/  @!P2 IMAD.MOV R191, RZ, RZ, -R191 ;  /* 0x000000ffffbfa224 */ /* 0x000fe200078e0abf */
[C---:B------:R-:W-:Y:S01]  /*3620*/  ISETP.GT.U32.AND P2, PT, R4.reuse, R197, PT ;  /* 0x000000c50400720c */ /* 0x040fe20003f44070 */
[----:B------:R-:W-:Y:S02]  /*3630*/  IMAD R201, R4, R5, R201 ;  /* 0x0000000504c97224 */ /* 0x000fe400078e02c9 */
[----:B------:R-:W-:-:S03]  /*3640*/  IMAD.HI.U32 R5, R2, R203, RZ ;  /* 0x000000cb02057227 */ /* 0x000fc600078e00ff */
[----:B------:R-:W-:Y:S01]  /*3650*/  ISETP.GT.U32.AND P5, PT, R4, R201, PT ;  /* 0x000000c90400720c */ /* 0x000fe20003fa4070 */
[----:B------:R-:W-:Y:S02]  /*3660*/  IMAD.MOV R5, RZ, RZ, -R5 ;  /* 0x000000ffff057224 */ /* 0x000fe400078e0a05 */
[----:B------:R-:W-:-:S04]  /*3670*/  IMAD.HI.U32 R9, R2, R199, RZ ;  /* 0x000000c702097227 */ /* 0x000fc800078e00ff */
[C---:B------:R-:W-:Y:S02]  /*3680*/  IMAD R203, R4.reuse, R5, R203 ;  /* 0x0000000504cb7224 */ /* 0x040fe400078e02cb */
[----:B------:R-:W-:Y:S02]  /*3690*/  IMAD.MOV R9, RZ, RZ, -R9 ;  /* 0x000000ffff097224 */ /* 0x000fe400078e0a09 */
[----:B------:R-:W-:Y:S01]  /*36a0*/  @!P2 IMAD.IADD R197, R197, 0x1, -R4 ;  /* 0x00000001c5c5a824 */ /* 0x000fe200078e0a04 */
[C---:B------:R-:W-:Y:S01]  /*36b0*/  ISETP.GT.U32.AND P2, PT, R4.reuse, R203, PT ;  /* 0x000000cb0400720c */ /* 0x040fe20003f44070 */
[----:B------:R-:W-:Y:S02]  /*36c0*/  IMAD R199, R4, R9, R199 ;  /* 0x0000000904c77224 */ /* 0x000fe400078e02c7 */
[----:B------:R-:W-:-:S04]  /*36d0*/  IMAD.HI.U32 R9, R2, R205, RZ ;  /* 0x000000cd02097227 */ /* 0x000fc800078e00ff */
[----:B------:R-:W-:-:S04]  /*36e0*/  IMAD.HI.U32 R5, R2, R207, RZ ;  /* 0x000000cf02057227 */ /* 0x000fc800078e00ff */
[--C-:B------:R-:W-:Y:S01]  /*36f0*/  @!P3 IMAD.IADD R195, R195, 0x1, -R4.reuse ;  /* 0x00000001c3c3b824 */ /* 0x100fe200078e0a04 */
[C---:B------:R-:W-:Y:S01]  /*3700*/  ISETP.GT.U32.AND P3, PT, R4.reuse, R199, PT ;  /* 0x000000c70400720c */ /* 0x040fe20003f64070 */
[----:B------:R-:W-:Y:S02]  /*3710*/  IMAD.MOV R9, RZ, RZ, -R9 ;  /* 0x000000ffff097224 */ /* 0x000fe400078e0a09 */
[----:B------:R-:W-:Y:S02]  /*3720*/  IMAD.MOV R5, RZ, RZ, -R5 ;  /* 0x000000ffff057224 */ /* 0x000fe400078e0a05 */
[C---:B------:R-:W-:Y:S02]  /*3730*/  IMAD R205, R4.reuse, R9, R205 ;  /* 0x0000000904cd7224 */ /* 0x040fe400078e02cd */
[C---:B------:R-:W-:Y:S02]  /*3740*/  IMAD R207, R4.reuse, R5, R207 ;  /* 0x0000000504cf7224 */ /* 0x040fe400078e02cf */
[----:B------:R-:W-:Y:S01]  /*3750*/  @!P6 IMAD.MOV R197, RZ, RZ, -R197 ;  /* 0x000000ffffc5e224 */ /* 0x000fe200078e0ac5 */
[C---:B------:R-:W-:Y:S01]  /*3760*/  ISETP.GT.U32.AND P6, PT, R4.reuse, R205, PT ;  /* 0x000000cd0400720c */ /* 0x040fe20003fc4070 */
[--C-:B------:R-:W-:Y:S01]  /*3770*/  @!P2 IMAD.IADD R203, R203, 0x1, -R4.reuse ;  /* 0x00000001cbcba824 */ /* 0x100fe200078e0a04 */
[----:B------:R-:W-:Y:S01]  /*3780*/  ISETP.GT.U32.AND P2, PT, R4, R207, PT ;  /* 0x000000cf0400720c */ /* 0x000fe20003f44070 */
[----:B------:R-:W-:-:S02]  /*3790*/  @!P5 IMAD.IADD R201, R201, 0x1, -R4 ;  /* 0x00000001c9c9d824 */ /* 0x000fc400078e0a04 */
[--C-:B------:R-:W-:Y:S01]  /*37a0*/  @!P3 IMAD.IADD R199, R199, 0x1, -R4.reuse ;  /* 0x00000001c7c7b824 */ /* 0x100fe200078e0a04 */
[----:B------:R-:W-:Y:S01]  /*37b0*/  ISETP.GE.AND P3, PT, R11, RZ, PT ;  /* 0x000000ff0b00720c */ /* 0x000fe20003f66270 */
[----:B------:R-:W-:Y:S01]  /*37c0*/  IMAD.HI.U32 R9, R2, R209, RZ ;  /* 0x000000d102097227 */ /* 0x000fe200078e00ff */
[C---:B------:R-:W-:Y:S02]  /*37d0*/  ISETP.GT.U32.AND P0, PT, R4.reuse, R201, PT ;  /* 0x000000c90400720c */ /* 0x040fe40003f04070 */
[C---:B------:R-:W-:Y:S01]  /*37e0*/  ISETP.GT.U32.AND P5, PT, R4.reuse, R199, PT ;  /* 0x000000c70400720c */ /* 0x040fe20003fa4070 */
[----:B------:R-:W-:Y:S01]  /*37f0*/  IMAD.MOV R9, RZ, RZ, -R9 ;  /* 0x000000ffff097224 */ /* 0x000fe200078e0a09 */
[----:B------:R-:W-:Y:S01]  /*3800*/  LOP3.LUT R11, R3, 0x110, RZ, 0xfc, !PT ;  /* 0x00000110030b7812 */ /* 0x000fe200078efcff */
[--C-:B------:R-:W-:Y:S01]  /*3810*/  @!P6 IMAD.IADD R205, R205, 0x1, -R4.reuse ;  /* 0x00000001cdcde824 */ /* 0x100fe200078e0a04 */
[C---:B------:R-:W-:Y:S01]  /*3820*/  ISETP.GT.U32.AND P6, PT, R4.reuse, R203, PT ;  /* 0x000000cb0400720c */ /* 0x040fe20003fc4070 */
[----:B------:R-:W-:Y:S01]  /*3830*/  @!P2 IMAD.IADD R207, R207, 0x1, -R4 ;  /* 0x00000001cfcfa824 */ /* 0x000fe200078e0a04 */
[----:B------:R-:W-:Y:S01]  /*3840*/  IABS R211, R11 ;  /* 0x0000000b00d37213 */ /* 0x000fe20000000000 */
[----:B------:R-:W-:-:S02]  /*3850*/  IMAD R209, R4, R9, R209 ;  /* 0x0000000904d17224 */ /* 0x000fc400078e02d1 */
[----:B------:R-:W-:Y:S01]  /*3860*/  @!P1 IMAD.MOV R195, RZ, RZ, -R195 ;  /* 0x000000ffffc39224 */ /* 0x000fe200078e0ac3 */
[----:B------:R-:W-:Y:S01]  /*3870*/  ISETP.GT.U32.AND P2, PT, R4, R207, PT ;  /* 0x000000cf0400720c */ /* 0x000fe20003f44070 */
[----:B------:R-:W-:Y:S01]  /*3880*/  IMAD.HI.U32 R5, R2, R211, RZ ;  /* 0x000000d302057227 */ /* 0x000fe200078e00ff */
[----:B------:R-:W-:-:S03]  /*3890*/  ISETP.GE.AND P1, PT, R10, RZ, PT ;  /* 0x000000ff0a00720c */ /* 0x000fc60003f26270 */
[--C-:B------:R-:W-:Y:S01]  /*38a0*/  @!P0 IMAD.IADD R201, R201, 0x1, -R4.reuse ;  /* 0x00000001c9c98824 */ /* 0x100fe200078e0a04 */
[----:B------:R-:W-:Y:S01]  /*38b0*/  ISETP.GE.AND P0, PT, R14, RZ, PT ;  /* 0x000000ff0e00720c */ /* 0x000fe20003f06270 */
[--C-:B------:R-:W-:Y:S01]  /*38c0*/  @!P5 IMAD.IADD R199, R199, 0x1, -R4.reuse ;  /* 0x00000001c7c7d824 */ /* 0x100fe200078e0a04 */
[----:B------:R-:W-:Y:S01]  /*38d0*/  LOP3.LUT R14, R3, 0x118, RZ, 0xfc, !PT ;  /* 0x00000118030e7812 */ /* 0x000fe200078efcff */
[----:B------:R-:W-:Y:S01]  /*38e0*/  IMAD.MOV R5, RZ, RZ, -R5 ;  /* 0x000000ffff057224 */ /* 0x000fe200078e0a05 */
[----:B------:R-:W-:Y:S01]  /*38f0*/  ISETP.GE.AND P5, PT, R13, RZ, PT ;  /* 0x000000ff0d00720c */ /* 0x000fe20003fa6270 */
[----:B------:R-:W-:Y:S01]  /*3900*/  @!P4 IMAD.MOV R199, RZ, RZ, -R199 ;  /* 0x000000ffffc7c224 */ /* 0x000fe200078e0ac7 */
[C---:B------:R-:W-:Y:S01]  /*3910*/  ISETP.GT.U32.AND P4, PT, R4.reuse, R205, PT ;  /* 0x000000cd0400720c */ /* 0x040fe20003f84070 */
[--C-:B------:R-:W-:Y:S01]  /*3920*/  @!P6 IMAD.IADD R203, R203, 0x1, -R4.reuse ;  /* 0x00000001cbcbe824 */ /* 0x100fe200078e0a04 */
[----:B------:R-:W-:Y:S01]  /*3930*/  IABS R215, R14 ;  /* 0x0000000e00d77213 */ /* 0x000fe20000000000 */
[C---:B------:R-:W-:Y:S01]  /*3940*/  IMAD R211, R4.reuse, R5, R211 ;  /* 0x0000000504d37224 */ /* 0x040fe200078e02d3 */
[----:B------:R-:W-:Y:S01]  /*3950*/  ISETP.GT.U32.AND P6, PT, R4, R209, PT ;  /* 0x000000d10400720c */ /* 0x000fe20003fc4070 */
[----:B------:R-:W-:Y:S01]  /*3960*/  @!P2 IMAD.IADD R207, R207, 0x1, -R4 ;  /* 0x00000001cfcfa824 */ /* 0x000fe200078e0a04 */
[----:B------:R-:W-:Y:S01]  /*3970*/  LOP3.LUT R13, R3, 0x114, RZ, 0xfc, !PT ;  /* 0x00000114030d7812 */ /* 0x000fe200078efcff */
[----:B------:R-:W-:Y:S01]  /*3980*/  IMAD.HI.U32 R9, R2, R215, RZ ;  /* 0x000000d702097227 */ /* 0x000fe200078e00ff */
[----:B------:R-:W-:-:S02]  /*3990*/  ISETP.GT.U32.AND P2, PT, R4, R211, PT ;  /* 0x000000d30400720c */ /* 0x000fc40003f44070 */
[----:B------:R-:W-:Y:S01]  /*39a0*/  IABS R213, R13 ;  /* 0x0000000d00d57213 */ /* 0x000fe20000000000 */
[----:B------:R-:W-:Y:S02]  /*39b0*/  IMAD.MOV R9, RZ, RZ, -R9 ;  /* 0x000000ffff097224 */ /* 0x000fe400078e0a09 */
[--C-:B------:R-:W-:Y:S01]  /*39c0*/  @!P4 IMAD.IADD R205, R205, 0x1, -R4.reuse ;  /* 0x00000001cdcdc824 */ /* 0x100fe200078e0a04 */
[----:B------:R-:W-:Y:S01]  /*39d0*/  ISETP.GE.AND P4, PT, R16, RZ, PT ;  /* 0x000000ff1000720c */ /* 0x000fe20003f86270 */
[C---:B------:R-:W-:Y:S01]  /*39e0*/  IMAD R215, R4.reuse, R9, R215 ;  /* 0x0000000904d77224 */ /* 0x040fe200078e02d7 */
[----:B------:R-:W-:Y:S01]  /*39f0*/  LOP3.LUT R16, R3, 0x150, RZ, 0xfc, !PT ;  /* 0x0000015003107812 */ /* 0x000fe200078efcff */
[--C-:B------:R-:W-:Y:S01]  /*3a00*/  @!P6 IMAD.IADD R209, R209, 0x1, -R4.reuse ;  /* 0x00000001d1d1e824 */ /* 0x100fe200078e0a04 */
[----:B------:R-:W-:Y:S01]  /*3a10*/  ISETP.GE.AND P6, PT, R11, RZ, PT ;  /* 0x000000ff0b00720c */ /* 0x000fe20003fc6270 */
[----:B------:R-:W-:Y:S01]  /*3a20*/  @!P5 IMAD.MOV R205, RZ, RZ, -R205 ;  /* 0x000000ffffcdd224 */ /* 0x000fe200078e0acd */
[C---:B------:R-:W-:Y:S01]  /*3a30*/  ISETP.GT.U32.AND P5, PT, R4.reuse, R215, PT ;  /* 0x000000d70400720c */ /* 0x040fe20003fa4070 */
[----:B------:R-:W-:Y:S01]  /*3a40*/  @!P2 IMAD.IADD R211, R211, 0x1, -R4 ;  /* 0x00000001d3d3a824 */ /* 0x000fe200078e0a04 */
[----:B------:R-:W-:Y:S01]  /*3a50*/  ISETP.GT.U32.AND P2, PT, R4, R209, PT ;  /* 0x000000d10400720c */ /* 0x000fe20003f44070 */
[----:B------:R-:W-:Y:S01]  /*3a60*/  IMAD.HI.U32 R10, R2, R217, RZ ;  /* 0x000000d9020a7227 */ /* 0x000fe200078e00ff */
[----:B------:R-:W-:-:S02]  /*3a70*/  LOP3.LUT R11, R3, 0x120, RZ, 0xfc, !PT ;  /* 0x00000120030b7812 */ /* 0x000fc400078efcff */
[----:B------:R-:W-:Y:S01]  /*3a80*/  IABS R245, R16 ;  /* 0x0000001000f57213 */ /* 0x000fe20000000000 */
[----:B------:R-:W-:Y:S01]  /*3a90*/  IMAD.HI.U32 R5, R2, R213, RZ ;  /* 0x000000d502057227 */ /* 0x000fe200078e00ff */
[----:B------:R-:W-:-:S03]  /*3aa0*/  IABS R219, R11 ;  /* 0x0000000b00db7213 */ /* 0x000fc60000000000 */
[----:B------:R-:W-:Y:S02]  /*3ab0*/  IMAD.MOV R10, RZ, RZ, -R10 ;  /* 0x000000ffff0a7224 */ /* 0x000fe400078e0a0a */
[----:B------:R-:W-:Y:S02]  /*3ac0*/  IMAD.MOV R5, RZ, RZ, -R5 ;  /* 0x000000ffff057224 */ /* 0x000fe400078e0a05 */
[C---:B------:R-:W-:Y:S01]  /*3ad0*/  IMAD R217, R4.reuse, R10, R217 ;  /* 0x0000000a04d97224 */ /* 0x040fe200078e02d9 */
[----:B------:R-:W-:Y:S01]  /*3ae0*/  LOP3.LUT R10, R3, 0x124, RZ, 0xfc, !PT ;  /* 0x00000124030a7812 */ /* 0x000fe200078efcff */
[----:B------:R-:W-:Y:S01]  /*3af0*/  @!P3 IMAD.MOV R201, RZ, RZ, -R201 ;  /* 0x000000ffffc9b224 */ /* 0x000fe200078e0ac9 */
[C---:B------:R-:W-:Y:S01]  /*3b00*/  ISETP.GT.U32.AND P3, PT, R4.reuse, R211, PT ;  /* 0x000000d30400720c */ /* 0x040fe20003f64070 */
[C---:B------:R-:W-:Y:S01]  /*3b10*/  IMAD R213, R4.reuse, R5, R213 ;  /* 0x0000000504d57224 */ /* 0x040fe200078e02d5 */
[----:B------:R-:W-:Y:S01]  /*3b20*/  IABS R221, R10 ;  /* 0x0000000a00dd7213 */ /* 0x000fe20000000000 */
[--C-:B------:R-:W-:Y:S01]  /*3b30*/  @!P2 IMAD.IADD R209, R209, 0x1, -R4.reuse ;  /* 0x00000001d1d1a824 */ /* 0x100fe200078e0a04 */
[----:B------:R-:W-:Y:S01]  /*3b40*/  ISETP.GT.U32.AND P2, PT, R4, R217, PT ;  /* 0x000000d90400720c */ /* 0x000fe20003f44070 */
[----:B------:R-:W-:-:S02]  /*3b50*/  @!P5 IMAD.IADD R215, R215, 0x1, -R4 ;  /* 0x00000001d7d7d824 */ /* 0x000fc400078e0a04 */
[----:B------:R-:W-:-:S04]  /*3b60*/  IMAD.HI.U32 R5, R2, R219, RZ ;  /* 0x000000db02057227 */ /* 0x000fc800078e00ff */
[----:B------:R-:W-:Y:S01]  /*3b70*/  @!P4 IMAD.MOV R209, RZ, RZ, -R209 ;  /* 0x000000ffffd1c224 */ /* 0x000fe200078e0ad1 */
[----:B------:R-:W-:Y:S01]  /*3b80*/  ISETP.GT.U32.AND P4, PT, R4, R215, PT ;  /* 0x000000d70400720c */ /* 0x000fe20003f84070 */
[----:B------:R-:W-:Y:S02]  /*3b90*/  IMAD.MOV R9, RZ, RZ, -R5 ;  /* 0x000000ffff097224 */ /* 0x000fe400078e0a05 */
[----:B------:R-:W-:-:S04]  /*3ba0*/  IMAD.HI.U32 R5, R2, R221, RZ ;  /* 0x000000dd02057227 */ /* 0x000fc800078e00ff */
[--C-:B------:R-:W-:Y:S01]  /*3bb0*/  @!P3 IMAD.IADD R211, R211, 0x1, -R4.reuse ;  /* 0x00000001d3d3b824 */ /* 0x100fe200078e0a04 */
[----:B------:R-:W-:Y:S01]  /*3bc0*/  ISETP.GE.AND P3, PT, R14, RZ, PT ;  /* 0x000000ff0e00720c */ /* 0x000fe20003f66270 */
[C---:B------:R-:W-:Y:S01]  /*3bd0*/  IMAD R219, R4.reuse, R9, R219 ;  /* 0x0000000904db7224 */ /* 0x040fe200078e02db */
[----:B------:R-:W-:Y:S01]  /*3be0*/  LOP3.LUT R14, R3, 0x12c, RZ, 0xfc, !PT ;  /* 0x0000012c030e7812 */ /* 0x000fe200078efcff */
[----:B------:R-:W-:Y:S02]  /*3bf0*/  IMAD.MOV R5, RZ, RZ, -R5 ;  /* 0x000000ffff057224 */ /* 0x000fe400078e0a05 */
[----:B------:R-:W-:Y:S01]  /*3c00*/  @!P1 IMAD.MOV R203, RZ, RZ, -R203 ;  /* 0x000000ffffcb9224 */ /* 0x000fe200078e0acb */
[C---:B------:R-:W-:Y:S01]  /*3c10*/  ISETP.GT.U32.AND P1, PT, R4.reuse, R213, PT ;  /* 0x000000d50400720c */ /* 0x040fe20003f24070 */
[C---:B------:R-:W-:Y:S01]  /*3c20*/  IMAD R221, R4.reuse, R5, R221 ;  /* 0x0000000504dd7224 */ /* 0x040fe200078e02dd */
[----:B------:R-:W-:Y:S01]  /*3c30*/  IABS R225, R14 ;  /* 0x0000000e00e17213 */ /* 0x000fe20000000000 */
[----:B------:R-:W-:Y:S01]  /*3c40*/  @!P6 IMAD.MOV R211, RZ, RZ, -R211 ;  /* 0x000000ffffd3e224 */ /* 0x000fe200078e0ad3 */
[C---:B------:R-:W-:Y:S01]  /*3c50*/  ISETP.GT.U32.AND P6, PT, R4.reuse, R219, PT ;  /* 0x000000db0400720c */ /* 0x040fe20003fc4070 */
[--C-:B------:R-:W-:Y:S01]  /*3c60*/  @!P4 IMAD.IADD R215, R215, 0x1, -R4.reuse ;  /* 0x00000001d7d7c824 */ /* 0x100fe200078e0a04 */
[----:B------:R-:W-:Y:S01]  /*3c70*/  ISETP.GT.U32.AND P4, PT, R4, R221, PT ;  /* 0x000000dd0400720c */ /* 0x000fe20003f84070 */
[----:B------:R-:W-:-:S02]  /*3c80*/  @!P2 IMAD.IADD R217, R217, 0x1, -R4 ;  /* 0x00000001d9d9a824 */ /* 0x000fc400078e0a04 */
[----:B------:R-:W-:Y:S01]  /*3c90*/  @!P0 IMAD.MOV R207, RZ, RZ, -R207 ;  /* 0x000000ffffcf8224 */ /* 0x000fe200078e0acf */
[----:B------:R-:W-:Y:S01]  /*3ca0*/  ISETP.GE.AND P0, PT, R13, RZ, PT ;  /* 0x000000ff0d00720c */ /* 0x000fe20003f06270 */
[----:B------:R-:W-:Y:S01]  /*3cb0*/  IMAD.HI.U32 R9, R2, R225, RZ ;  /* 0x000000e102097227 */ /* 0x000fe200078e00ff */
[C---:B------:R-:W-:Y:S02]  /*3cc0*/  ISETP.GT.U32.AND P2, PT, R4.reuse, R217, PT ;  /* 0x000000d90400720c */ /* 0x040fe40003f44070 */
[----:B------:R-:W-:Y:S01]  /*3cd0*/  LOP3.LUT R13, R3, 0x128, RZ, 0xfc, !PT ;  /* 0x00000128030d7812 */ /* 0x000fe200078efcff */
[--C-:B------:R-:W-:Y:S01]  /*3ce0*/  @!P1 IMAD.IADD R213, R213, 0x1, -R4.reuse ;  /* 0x00000001d5d59824 */ /* 0x100fe200078e0a04 */
[----:B------:R-:W-:Y:S01]  /*3cf0*/  ISETP.GE.AND P1, PT, R17, RZ, PT ;  /* 0x000000ff1100720c */ /* 0x000fe20003f26270 */
[--C-:B------:R-:W-:Y:S01]  /*3d00*/  @!P6 IMAD.IADD R219, R219, 0x1, -R4.reuse ;  /* 0x00000001dbdbe824 */ /* 0x100fe200078e0a04 */
[----:B------:R-:W-:Y:S01]  /*3d10*/  IABS R223, R13 ;  /* 0x0000000d00df7213 */ /* 0x000fe20000000000 */
[----:B------:R-:W-:Y:S01]  /*3d20*/  @!P4 IMAD.IADD R221, R221, 0x1, -R4 ;  /* 0x00000001ddddc824 */ /* 0x000fe200078e0a04 */
[C---:B------:R-:W-:Y:S01]  /*3d30*/  ISETP.GT.U32.AND P5, PT, R4.reuse, R213, PT ;  /* 0x000000d50400720c */ /* 0x040fe20003fa4070 */
[----:B------:R-:W-:Y:S01]  /*3d40*/  IMAD.MOV R9, RZ, RZ, -R9 ;  /* 0x000000ffff097224 */ /* 0x000fe200078e0a09 */
[----:B------:R-:W-:Y:S01]  /*3d50*/  ISETP.GT.U32.AND P4, PT, R4, R219, PT ;  /* 0x000000db0400720c */ /* 0x000fe20003f84070 */
[----:B------:R-:W-:Y:S01]  /*3d60*/  IMAD.HI.U32 R5, R2, R223, RZ ;  /* 0x000000df02057227 */ /* 0x000fe200078e00ff */
[----:B------:R-:W-:-:S02]  /*3d70*/  ISETP.GE.AND P6, PT, R13, RZ, PT ;  /* 0x000000ff0d00720c */ /* 0x000fc40003fc6270 */
[----:B------:R-:W-:Y:S01]  /*3d80*/  LOP3.LUT R13, R3, 0x13c, RZ, 0xfc, !PT ;  /* 0x0000013c030d7812 */ /* 0x000fe200078efcff */
[--C-:B------:R-:W-:Y:S01]  /*3d90*/  @!P2 IMAD.IADD R217, R217, 0x1, -R4.reuse ;  /* 0x00000001d9d9a824 */ /* 0x100fe200078e0a04 */
[----:B------:R-:W-:Y:S01]  /*3da0*/  ISETP.GE.AND P2, PT, R10, RZ, PT ;  /* 0x000000ff0a00720c */ /* 0x000fe20003f46270 */
[C---:B------:R-:W-:Y:S01]  /*3db0*/  IMAD R225, R4.reuse, R9, R225 ;  /* 0x0000000904e17224 */ /* 0x040fe200078e02e1 */
[----:B------:R-:W-:Y:S01]  /*3dc0*/  LOP3.LUT R10, R3, 0x130, RZ, 0xfc, !PT ;  /* 0x00000130030a7812 */ /* 0x000fe200078efcff */
[----:B------:R-:W-:Y:S01]  /*3dd0*/  IMAD.MOV R5, RZ, RZ, -R5 ;  /* 0x000000ffff057224 */ /* 0x000fe200078e0a05 */
[----:B------:R-:W-:Y:S01]  /*3de0*/  IABS R233, R13 ;  /* 0x0000000d00e97213 */ /* 0x000fe20000000000 */
[--C-:B------:R-:W-:Y:S01]  /*3df0*/  @!P5 IMAD.IADD R213, R213, 0x1, -R4.reuse ;  /* 0x00000001d5d5d824 */ /* 0x100fe200078e0a04 */
[----:B------:R-:W-:Y:S01]  /*3e00*/  IABS R227, R10 ;  /* 0x0000000a00e37213 */ /* 0x000fe20000000000 */
[----:B------:R-:W-:Y:S01]  /*3e10*/  @!P4 IMAD.IADD R219, R219, 0x1, -R4 ;  /* 0x00000001dbdbc824 */ /* 0x000fe200078e0a04 */
[C---:B------:R-:W-:Y:S01]  /*3e20*/  ISETP.GT.U32.AND P4, PT, R4.reuse, R225, PT ;  /* 0x000000e10400720c */ /* 0x040fe20003f84070 */
[----:B------:R-:W-:Y:S01]  /*3e30*/  @!P0 IMAD.MOV R213, RZ, RZ, -R213 ;  /* 0x000000ffffd58224 */ /* 0x000fe200078e0ad5 */
[C---:B------:R-:W-:Y:S01]  /*3e40*/  ISETP.GT.U32.AND P0, PT, R4.reuse, R221, PT ;  /* 0x000000dd0400720c */ /* 0x040fe20003f04070 */
[----:B------:R-:W-:Y:S01]  /*3e50*/  IMAD R223, R4, R5, R223 ;  /* 0x0000000504df7224 */ /* 0x000fe200078e02df */
[----:B------:R-:W-:Y:S01]  /*3e60*/  ISETP.GE.AND P5, PT, R11, RZ, PT ;  /* 0x000000ff0b00720c */ /* 0x000fe20003fa6270 */
[----:B------:R-:W-:Y:S01]  /*3e70*/  IMAD.HI.U32 R5, R2, R227, RZ ;  /* 0x000000e302057227 */ /* 0x000fe200078e00ff */
[----:B------:R-:W-:-:S02]  /*3e80*/  LOP3.LUT R11, R3, 0x138, RZ, 0xfc, !PT ;  /* 0x00000138030b7812 */ /* 0x000fc400078efcff */
[C---:B------:R-:W-:Y:S01]  /*3e90*/  LOP3.LUT R17, R3.reuse, 0x158, RZ, 0xfc, !PT ;  /* 0x0000015803117812 */ /* 0x040fe200078efcff */
[----:B------:R-:W-:Y:S01]  /*3ea0*/  IMAD.MOV R5, RZ, RZ, -R5 ;  /* 0x000000ffff057224 */ /* 0x000fe200078e0a05 */
[----:B------:R-:W-:Y:S01]  /*3eb0*/  IABS R231, R11 ;  /* 0x0000000b00e77213 */ /* 0x000fe20000000000 */
[----:B------:R-:W-:Y:S01]  /*3ec0*/  @!P3 IMAD.MOV R215, RZ, RZ, -R215 ;  /* 0x000000ffffd7b224 */ /* 0x000fe200078e0ad7 */
[C---:B------:R-:W-:Y:S01]  /*3ed0*/  ISETP.GT.U32.AND P3, PT, R4.reuse, R223, PT ;  /* 0x000000df0400720c */ /* 0x040fe20003f64070 */
[C---:B------:R-:W-:Y:S01]  /*3ee0*/  IMAD R227, R4.reuse, R5, R227 ;  /* 0x0000000504e37224 */ /* 0x040fe200078e02e3 */
[----:B------:R-:W-:Y:S01]  /*3ef0*/  LOP3.LUT R5, R3, 0x134, RZ, 0xfc, !PT ;  /* 0x0000013403057812 */ /* 0x000fe200078efcff */
[--C-:B------:R-:W-:Y:S01]  /*3f00*/  @!P4 IMAD.IADD R225, R225, 0x1, -R4.reuse ;  /* 0x00000001e1e1c824 */ /* 0x100fe200078e0a04 */
[----:B------:R-:W-:Y:S01]  /*3f10*/  IABS R247, R17 ;  /* 0x0000001100f77213 */ /* 0x000fe20000000000 */
[----:B------:R-:W-:Y:S01]  /*3f20*/  @!P0 IMAD.IADD R221, R221, 0x1, -R4 ;  /* 0x00000001dddd8824 */ /* 0x000fe200078e0a04 */
[----:B------:R-:W-:Y:S01]  /*3f30*/  IABS R229, R5 ;  /* 0x0000000500e57213 */ /* 0x000fe20000000000 */
[----:B------:R-:W-:Y:S01]  /*3f40*/  @!P1 IMAD.MOV R217, RZ, RZ, -R217 ;  /* 0x000000ffffd99224 */ /* 0x000fe200078e0ad9 */
[----:B------:R-:W-:Y:S01]  /*3f50*/  ISETP.GT.U32.AND P4, PT, R4, R225, PT ;  /* 0x000000e10400720c */ /* 0x000fe20003f84070 */
[----:B------:R-:W-:Y:S01]  /*3f60*/  @!P5 IMAD.MOV R219, RZ, RZ, -R219 ;  /* 0x000000ffffdbd224 */ /* 0x000fe200078e0adb */
[----:B------:R-:W-:Y:S01]  /*3f70*/  ISETP.GE.AND P1, PT, R14, RZ, PT ;  /* 0x000000ff0e00720c */ /* 0x000fe20003f26270 */
[----:B------:R-:W-:Y:S01]  /*3f80*/  @!P2 IMAD.MOV R221, RZ, RZ, -R221 ;  /* 0x000000ffffdda224 */ /* 0x000fe200078e0add */
[----:B------:R-:W-:Y:S01]  /*3f90*/  ISETP.GE.AND P5, PT, R5, RZ, PT ;  /* 0x000000ff0500720c */ /* 0x000fe20003fa6270 */
[----:B------:R-:W-:Y:S01]  /*3fa0*/  IMAD.HI.U32 R5, R2, R229, RZ ;  /* 0x000000e502057227 */ /* 0x000fe200078e00ff */
[----:B------:R-:W-:-:S02]  /*3fb0*/  ISETP.GT.U32.AND P2, PT, R4, R227, PT ;  /* 0x000000e30400720c */ /* 0x000fc40003f44070 */
[----:B------:R-:W-:Y:S01]  /*3fc0*/  ISETP.GE.AND P0, PT, R10, RZ, PT ;  /* 0x000000ff0a00720c */ /* 0x000fe20003f06270 */
[----:B------:R-:W-:Y:S01]  /*3fd0*/  IMAD.MOV R5, RZ, RZ, -R5 ;  /* 0x000000ffff057224 */ /* 0x000fe200078e0a05 */
[----:B------:R-:W-:Y:S01]  /*3fe0*/  LOP3.LUT R14, R3, 0x14c, RZ, 0xfc, !PT ;  /* 0x0000014c030e7812 */ /* 0x000fe200078efcff */
[--C-:B------:R-:W-:Y:S02]  /*3ff0*/  @!P3 IMAD.IADD R223, R223, 0x1, -R4.reuse ;  /* 0x00000001dfdfb824 */ /* 0x100fe400078e0a04 */
[--C-:B------:R-:W-:Y:S01]  /*4000*/  @!P4 IMAD.IADD R225, R225, 0x1, -R4.reuse ;  /* 0x00000001e1e1c824 */ /* 0x100fe200078e0a04 */
[----:B------:R-:W-:Y:S01]  /*4010*/  ISETP.GE.AND P4, PT, R13, RZ, PT ;  /* 0x000000ff0d00720c */ /* 0x000fe20003f86270 */
[C---:B------:R-:W-:Y:S01]  /*4020*/  IMAD R229, R4.reuse, R5, R229 ;  /* 0x0000000504e57224 */ /* 0x040fe200078e02e5 */
[C---:B------:R-:W-:Y:S01]  /*4030*/  ISETP.GT.U32.AND P3, PT, R4.reuse, R223, PT ;  /* 0x000000df0400720c */ /* 0x040fe20003f64070 */
[----:B------:R-:W-:Y:S01]  /*4040*/  @!P1 IMAD.MOV R225, RZ, RZ, -R225 ;  /* 0x000000ffffe19224 */ /* 0x000fe200078e0ae1 */
[----:B------:R-:W-:Y:S01]  /*4050*/  LOP3.LUT R5, R3, 0x140, RZ, 0xfc, !PT ;  /* 0x0000014003057812 */ /* 0x000fe200078efcff */
[----:B------:R-:W-:Y:S01]  /*4060*/  @!P2 IMAD.IADD R227, R227, 0x1, -R4 ;  /* 0x00000001e3e3a824 */ /* 0x000fe200078e0a04 */
[----:B------:R-:W-:Y:S01]  /*4070*/  ISETP.GT.U32.AND P1, PT, R4, R229, PT ;  /* 0x000000e50400720c */ /* 0x000fe20003f24070 */
[----:B------:R-:W-:Y:S01]  /*4080*/  IMAD.HI.U32 R9, R2, R231, RZ ;  /* 0x000000e702097227 */ /* 0x000fe200078e00ff */
[----:B------:R-:W-:-:S02]  /*4090*/  IABS R235, R5 ;  /* 0x0000000500eb7213 */ /* 0x000fc40000000000 */
[----:B------:R-:W-:Y:S01]  /*40a0*/  ISETP.GT.U32.AND P2, PT, R4, R227, PT ;  /* 0x000000e30400720c */ /* 0x000fe20003f44070 */
[----:B------:R-:W-:Y:S01]  /*40b0*/  IMAD.MOV R9, RZ, RZ, -R9 ;  /* 0x000000ffff097224 */ /* 0x000fe200078e0a09 */
[----:B------:R-:W-:Y:S01]  /*40c0*/  LOP3.LUT R13, R3, 0x148, RZ, 0xfc, !PT ;  /* 0x00000148030d7812 */ /* 0x000fe200078efcff */
[----:B------:R-:W-:Y:S01]  /*40d0*/  IMAD.HI.U32 R10, R2, R233, RZ ;  /* 0x000000e9020a7227 */ /* 0x000fe200078e00ff */
[----:B------:R-:W-:Y:S02]  /*40e0*/  IABS R243, R14 ;  /* 0x0000000e00f37213 */ /* 0x000fe40000000000 */
[----:B------:R-:W-:Y:S01]  /*40f0*/  IABS R239, R13 ;  /* 0x0000000d00ef7213 */ /* 0x000fe20000000000 */
[--C-:B------:R-:W-:Y:S01]  /*4100*/  @!P3 IMAD.IADD R223, R223, 0x1, -R4.reuse ;  /* 0x00000001dfdfb824 */ /* 0x100fe200078e0a04 */
[----:B------:R-:W-:Y:S01]  /*4110*/  ISETP.GE.AND P3, PT, R11, RZ, PT ;  /* 0x000000ff0b00720c */ /* 0x000fe20003f66270 */
[----:B------:R-:W-:Y:S01]  /*4120*/  IMAD R231, R4, R9, R231 ;  /* 0x0000000904e77224 */ /* 0x000fe200078e02e7 */
[----:B------:R-:W-:Y:S01]  /*4130*/  LOP3.LUT R11, R3, 0x144, RZ, 0xfc, !PT ;  /* 0x00000144030b7812 */ /* 0x000fe200078efcff */
[----:B------:R-:W-:-:S02]  /*4140*/  @!P1 IMAD.IADD R229, R229, 0x1, -R4 ;  /* 0x00000001e5e59824 */ /* 0x000fc400078e0a04 */
[----:B------:R-:W-:Y:S01]  /*4150*/  @!P6 IMAD.MOV R223, RZ, RZ, -R223 ;  /* 0x000000ffffdfe224 */ /* 0x000fe200078e0adf */
[----:B------:R-:W-:Y:S01]  /*4160*/  ISETP.GE.AND P6, PT, R5, RZ, PT ;  /* 0x000000ff0500720c */ /* 0x000fe20003fc6270 */
[----:B------:R-:W-:Y:S01]  /*4170*/  @!P2 IMAD.IADD R227, R227, 0x1, -R4 ;  /* 0x00000001e3e3a824 */ /* 0x000fe200078e0a04 */
[C---:B------:R-:W-:Y:S01]  /*4180*/  ISETP.GT.U32.AND P2, PT, R4.reuse, R231, PT ;  /* 0x000000e70400720c */ /* 0x040fe20003f44070 */
[----:B------:R-:W-:Y:S01]  /*4190*/  IMAD.MOV R10, RZ, RZ, -R10 ;  /* 0x000000ffff0a7224 */ /* 0x000fe200078e0a0a */
[----:B------:R-:W-:Y:S01]  /*41a0*/  ISETP.GT.U32.AND P1, PT, R4, R229, PT ;  /* 0x000000e50400720c */ /* 0x000fe20003f24070 */
[----:B------:R-:W-:Y:S01]  /*41b0*/  IMAD.HI.U32 R5, R2, R235, RZ ;  /* 0x000000eb02057227 */ /* 0x000fe200078e00ff */
[----:B------:R-:W-:-:S03]  /*41c0*/  IABS R237, R11 ;  /* 0x0000000b00ed7213 */ /* 0x000fc60000000000 */
[C---:B------:R-:W-:Y:S02]  /*41d0*/  IMAD R233, R4.reuse, R10, R233 ;  /* 0x0000000a04e97224 */ /* 0x040fe400078e02e9 */
[----:B------:R-:W-:Y:S02]  /*41e0*/  IMAD.MOV R5, RZ, RZ, -R5 ;  /* 0x000000ffff057224 */ /* 0x000fe400078e0a05 */
[----:B------:R-:W-:Y:S01]  /*41f0*/  @!P0 IMAD.MOV R227, RZ, RZ, -R227 ;  /* 0x000000ffffe38224 */ /* 0x000fe200078e0ae3 */
[C---:B------:R-:W-:Y:S01]  /*4200*/  ISETP.GT.U32.AND P0, PT, R4.reuse, R233, PT ;  /* 0x000000e90400720c */ /* 0x040fe20003f04070 */
[----:B------:R-:W-:Y:S02]  /*4210*/  IMAD R235, R4, R5, R235 ;  /* 0x0000000504eb7224 */ /* 0x000fe400078e02eb */
[----:B------:R-:W-:-:S04]  /*4220*/  IMAD.HI.U32 R10, R2, R239, RZ ;  /* 0x000000ef020a7227 */ /* 0x000fc800078e00ff */
[--C-:B------:R-:W-:Y:S02]  /*4230*/  @!P2 IMAD.IADD R231, R231, 0x1, -R4.reuse ;  /* 0x00000001e7e7a824 */ /* 0x100fe400078e0a04 */
[----:B------:R-:W-:Y:S01]  /*4240*/  @!P1 IMAD.IADD R229, R229, 0x1, -R4 ;  /* 0x00000001e5e59824 */ /* 0x000fe200078e0a04 */
[C---:B------:R-:W-:Y:S01]  /*4250*/  ISETP.GT.U32.AND P1, PT, R4.reuse, R235, PT ;  /* 0x000000eb0400720c */ /* 0x040fe20003f24070 */
[----:B------:R-:W-:Y:S01]  /*4260*/  IMAD.MOV R10, RZ, RZ, -R10 ;  /* 0x000000ffff0a7224 */ /* 0x000fe200078e0a0a */
[----:B------:R-:W-:Y:S01]  /*4270*/  ISETP.GT.U32.AND P2, PT, R4, R231, PT ;  /* 0x000000e70400720c */ /* 0x000fe20003f44070 */
[----:B------:R-:W-:-:S04]  /*4280*/  IMAD.HI.U32 R9, R2, R237, RZ ;  /* 0x000000ed02097227 */ /* 0x000fc800078e00ff */
[C---:B------:R-:W-:Y:S01]  /*4290*/  IMAD R239, R4.reuse, R10, R239 ;  /* 0x0000000a04ef7224 */ /* 0x040fe200078e02ef */
[----:B------:R-:W-:Y:S01]  /*42a0*/  LOP3.LUT R10, R3, 0x154, RZ, 0xfc, !PT ;  /* 0x00000154030a7812 */ /* 0x000fe200078efcff */
[----:B------:R-:W-:Y:S02]  /*42b0*/  IMAD.MOV R9, RZ, RZ, -R9 ;  /* 0x000000ffff097224 */ /* 0x000fe400078e0a09 */
[--C-:B------:R-:W-:Y:S01]  /*42c0*/  @!P0 IMAD.IADD R233, R233, 0x1, -R4.reuse ;  /* 0x00000001e9e98824 */ /* 0x100fe200078e0a04 */
[C---:B------:R-:W-:Y:S01]  /*42d0*/  ISETP.GT.U32.AND P0, PT, R4.reuse, R239, PT ;  /* 0x000000ef0400720c */ /* 0x040fe20003f04070 */
[C---:B------:R-:W-:Y:S01]  /*42e0*/  IMAD R237, R4.reuse, R9, R237 ;  /* 0x0000000904ed7224 */ /* 0x040fe200078e02ed */
[----:B------:R-:W-:Y:S01]  /*42f0*/  IABS R241, R10 ;  /* 0x0000000a00f17213 */ /* 0x000fe20000000000 */
[----:B------:R-:W-:Y:S01]  /*4300*/  @!P1 IMAD.IADD R235, R235, 0x1, -R4 ;  /* 0x00000001ebeb9824 */ /* 0x000fe200078e0a04 */
[----:B------:R-:W-:Y:S01]  /*4310*/  ISETP.GT.U32.AND P1, PT, R4, R233, PT ;  /* 0x000000e90400720c */ /* 0x000fe20003f24070 */
[----:B------:R-:W-:-:S04]  /*4320*/  IMAD.HI.U32 R5, R2, R243, RZ ;  /* 0x000000f302057227 */ /* 0x000fc800078e00ff */
[--C-:B------:R-:W-:Y:S01]  /*4330*/  @!P2 IMAD.IADD R231, R231, 0x1, -R4.reuse ;  /* 0x00000001e7e7a824 */ /* 0x100fe200078e0a04 */
[C---:B------:R-:W-:Y:S01]  /*4340*/  ISETP.GT.U32.AND P2, PT, R4.reuse, R237, PT ;  /* 0x000000ed0400720c */ /* 0x040fe20003f44070 */
[----:B------:R-:W-:Y:S02]  /*4350*/  IMAD.MOV R5, RZ, RZ, -R5 ;  /* 0x000000ffff057224 */ /* 0x000fe400078e0a05 */
[--C-:B------:R-:W-:Y:S02]  /*4360*/  @!P0 IMAD.IADD R239, R239, 0x1, -R4.reuse ;  /* 0x00000001efef8824 */ /* 0x100fe400078e0a04 */
[C---:B------:R-:W-:Y:S02]  /*4370*/  IMAD R243, R4.reuse, R5, R243 ;  /* 0x0000000504f37224 */ /* 0x040fe400078e02f3 */
[----:B------:R-:W-:Y:S01]  /*4380*/  @!P1 IMAD.IADD R233, R233, 0x1, -R4 ;  /* 0x00000001e9e99824 */ /* 0x000fe200078e0a04 */
[----:B------:R-:W-:Y:S01]  /*4390*/  ISETP.GT.U32.AND P0, PT, R4, R239, PT ;  /* 0x000000ef0400720c */ /* 0x000fe20003f04070 */
[----:B------:R-:W-:Y:S01]  /*43a0*/  IMAD.HI.U32 R5, R2, R241, RZ ;  /* 0x000000f102057227 */ /* 0x000fe200078e00ff */
[----:B------:R-:W-:-:S03]  /*43b0*/  ISETP.GT.U32.AND P1, PT, R4, R243, PT ;  /* 0x000000f30400720c */ /* 0x000fc60003f24070 */
[----:B------:R-:W-:Y:S01]  /*43c0*/  @!P2 IMAD.IADD R237, R237, 0x1, -R4 ;  /* 0x00000001ededa824 */ /* 0x000fe200078e0a04 */
[----:B------:R-:W-:Y:S01]  /*43d0*/  ISETP.GT.U32.AND P2, PT, R4, R235, PT ;  /* 0x000000eb0400720c */ /* 0x000fe20003f44070 */
[----:B------:R-:W-:-:S04]  /*43e0*/  IMAD.HI.U32 R9, R2, R245, RZ ;  /* 0x000000f502097227 */ /* 0x000fc800078e00ff */
[----:B------:R-:W-:Y:S02]  /*43f0*/  IMAD.MOV R5, RZ, RZ, -R5 ;  /* 0x000000ffff057224 */ /* 0x000fe400078e0a05 */
[----:B------:R-:W-:Y:S02]  /*4400*/  IMAD.MOV R9, RZ, RZ, -R9 ;  /* 0x000000ffff097224 */ /* 0x000fe400078e0a09 */
[C---:B------:R-:W-:Y:S02]  /*4410*/  IMAD R241, R4.reuse, R5, R241 ;  /* 0x0000000504f17224 */ /* 0x040fe400078e02f1 */
[C---:B------:R-:W-:Y:S02]  /*4420*/  IMAD R245, R4.reuse, R9, R245 ;  /* 0x0000000904f57224 */ /* 0x040fe400078e02f5 */
[--C-:B------:R-:W-:Y:S01]  /*4430*/  @!P0 IMAD.IADD R239, R239, 0x1, -R4.reuse ;  /* 0x00000001efef8824 */ /* 0x100fe200078e0a04 */
[----:B------:R-:W-:Y:S01]  /*4440*/  ISETP.GT.U32.AND P0, PT, R4, R241, PT ;  /* 0x000000f10400720c */ /* 0x000fe20003f04070 */
[----:B------:R-:W-:Y:S01]  /*4450*/  @!P1 IMAD.IADD R243, R243, 0x1, -R4 ;  /* 0x00000001f3f39824 */ /* 0x000fe200078e0a04 */
[----:B------:R-:W-:Y:S01]  /*4460*/  ISETP.GE.AND P1, PT, R13, RZ, PT ;  /* 0x000000ff0d00720c */ /* 0x000fe20003f26270 */
[----:B------:R-:W-:-:S04]  /*4470*/  IMAD.HI.U32 R9, R2, R249, RZ ;  /* 0x000000f902097227 */ /* 0x000fc800078e00ff */
[--C-:B------:R-:W-:Y:S01]  /*4480*/  @!P2 IMAD.IADD R235, R235, 0x1, -R4.reuse ;  /* 0x00000001ebeba824 */ /* 0x100fe200078e0a04 */
[C---:B------:R-:W-:Y:S01]  /*4490*/  ISETP.GT.U32.AND P2, PT, R4.reuse, R245, PT ;  /* 0x000000f50400720c */ /* 0x040fe20003f44070 */
[----:B------:R-:W-:Y:S02]  /*44a0*/  IMAD.MOV R9, RZ, RZ, -R9 ;  /* 0x000000ffff097224 */ /* 0x000fe400078e0a09 */
[----:B------:R-:W-:Y:S01]  /*44b0*/  @!P5 IMAD.MOV R229, RZ, RZ, -R229 ;  /* 0x000000ffffe5d224 */ /* 0x000fe200078e0ae5 */
[C---:B------:R-:W-:Y:S01]  /*44c0*/  ISETP.GT.U32.AND P5, PT, R4.reuse, R237, PT ;  /* 0x000000ed0400720c */ /* 0x040fe20003fa4070 */
[C---:B------:R-:W-:Y:S01]  /*44d0*/  IMAD R249, R4.reuse, R9, R249 ;  /* 0x0000000904f97224 */ /* 0x040fe200078e02f9 */
[----:B------:R-:W-:Y:S01]  /*44e0*/  LOP3.LUT R9, R3, 0x168, RZ, 0xfc, !PT ;  /* 0x0000016803097812 */ /* 0x000fe200078efcff */
[----:B------:R-:W-:Y:S01]  /*44f0*/  @!P0 IMAD.IADD R241, R241, 0x1, -R4 ;  /* 0x00000001f1f18824 */ /* 0x000fe200078e0a04 */
[C---:B------:R-:W-:Y:S01]  /*4500*/  ISETP.GT.U32.AND P0, PT, R4.reuse, R243, PT ;  /* 0x000000f30400720c */ /* 0x040fe20003f04070 */
[----:B------:R-:W-:Y:S01]  /*4510*/  @!P1 IMAD.MOV R239, RZ, RZ, -R239 ;  /* 0x000000ffffef9224 */ /* 0x000fe200078e0aef */
[----:B------:R-:W-:Y:S01]  /*4520*/  ISETP.GT.U32.AND P1, PT, R4, R249, PT ;  /* 0x000000f90400720c */ /* 0x000fe20003f24070 */
[----:B------:R-:W-:Y:S01]  /*4530*/  IMAD.HI.U32 R5, R2, R247, RZ ;  /* 0x000000f702057227 */ /* 0x000fe200078e00ff */
[----:B------:R-:W-:-:S03]  /*4540*/  IABS R13, R9 ;  /* 0x00000009000d7213 */ /* 0x000fc60000000000 */
[--C-:B------:R-:W-:Y:S01]  /*4550*/  @!P2 IMAD.IADD R245, R245, 0x1, -R4.reuse ;  /* 0x00000001f5f5a824 */ /* 0x100fe200078e0a04 */
[----:B------:R-:W-:Y:S01]  /*4560*/  ISETP.GE.AND P2, PT, R14, RZ, PT ;  /* 0x000000ff0e00720c */ /* 0x000fe20003f46270 */
[----:B------:R-:W-:Y:S01]  /*4570*/  IMAD.MOV R5, RZ, RZ, -R5 ;  /* 0x000000ffff057224 */ /* 0x000fe200078e0a05 */
[----:B------:R-:W-:Y:S01]  /*4580*/  IABS R14, R20 ;  /* 0x00000014000e7213 */ /* 0x000fe20000000000 */
[--C-:B------:R-:W-:Y:S01]  /*4590*/  @!P5 IMAD.IADD R237, R237, 0x1, -R4.reuse ;  /* 0x00000001ededd824 */ /* 0x100fe200078e0a04 */
[----:B------:R-:W-:Y:S01]  /*45a0*/  ISETP.GE.AND P5, PT, R11, RZ, PT ;  /* 0x000000ff0b00720c */ /* 0x000fe20003fa6270 */
[----:B------:R-:W-:Y:S01]  /*45b0*/  IMAD R247, R4, R5, R247 ;  /* 0x0000000504f77224 */ /* 0x000fe200078e02f7 */
[----:B------:R-:W-:Y:S01]  /*45c0*/  LOP3.LUT R11, R3, 0x160, RZ, 0xfc, !PT ;  /* 0x00000160030b7812 */ /* 0x000fe200078efcff */
[--C-:B------:R-:W-:Y:S01]  /*45d0*/  @!P0 IMAD.IADD R243, R243, 0x1, -R4.reuse ;  /* 0x00000001f3f38824 */ /* 0x100fe200078e0a04 */
[----:B------:R-:W-:Y:S01]  /*45e0*/  ISETP.GE.AND P0, PT, R10, RZ, PT ;  /* 0x000000ff0a00720c */ /* 0x000fe20003f06270 */
[----:B------:R-:W-:Y:S01]  /*45f0*/  @!P1 IMAD.IADD R249, R249, 0x1, -R4 ;  /* 0x00000001f9f99824 */ /* 0x000fe200078e0a04 */
[----:B------:R-:W-:Y:S01]  /*4600*/  IABS R251, R11 ;  /* 0x0000000b00fb7213 */ /* 0x000fe20000000000 */
[----:B------:R-:W-:Y:S01]  /*4610*/  @!P4 IMAD.MOV R233, RZ, RZ, -R233 ;  /* 0x000000ffffe9c224 */ /* 0x000fe200078e0ae9 */
[C---:B------:R-:W-:Y:S01]  /*4620*/  ISETP.GT.U32.AND P4, PT, R4.reuse, R247, PT ;  /* 0x000000f70400720c */ /* 0x040fe20003f84070 */
[----:B------:R-:W-:Y:S01]  /*4630*/  @!P2 IMAD.MOV R243, RZ, RZ, -R243 ;  /* 0x000000fffff3a224 */ /* 0x000fe200078e0af3 */
[----:B------:R-:W-:Y:S01]  /*4640*/  ISETP.GT.U32.AND P2, PT, R4, R249, PT ;  /* 0x000000f90400720c */ /* 0x000fe20003f44070 */
[----:B------:R-:W-:Y:S01]  /*4650*/  IMAD.HI.U32 R5, R2, R251, RZ ;  /* 0x000000fb02057227 */ /* 0x000fe200078e00ff */
[----:B------:R-:W-:-:S03]  /*4660*/  LOP3.LUT R10, R3, 0x16c, RZ, 0xfc, !PT ;  /* 0x0000016c030a7812 */ /* 0x000fc600078efcff */
[----:B------:R-:W-:Y:S02]  /*4670*/  IMAD.MOV R5, RZ, RZ, -R5 ;  /* 0x000000ffff057224 */ /* 0x000fe400078e0a05 */
[----:B------:R-:W-:Y:S01]  /*4680*/  @!P3 IMAD.MOV R231, RZ, RZ, -R231 ;  /* 0x000000ffffe7b224 */ /* 0x000fe200078e0ae7 */
[C---:B------:R-:W-:Y:S01]  /*4690*/  ISETP.GT.U32.AND P3, PT, R4.reuse, R245, PT ;  /* 0x000000f50400720c */ /* 0x040fe20003f64070 */
[----:B------:R-:W-:Y:S01]  /*46a0*/  @!P6 IMAD.MOV R235, RZ, RZ, -R235 ;  /* 0x000000ffffebe224 */ /* 0x000fe200078e0aeb */
[C---:B------:R-:W-:Y:S01]  /*46b0*/  ISETP.GT.U32.AND P6, PT, R4.reuse, R241, PT ;  /* 0x000000f10400720c */ /* 0x040fe20003fc4070 */
[----:B------:R-:W-:Y:S01]  /*46c0*/  IMAD R251, R4, R5, R251 ;  /* 0x0000000504fb7224 */ /* 0x000fe200078e02fb */
[----:B------:R-:W-:Y:S01]  /*46d0*/  LOP3.LUT R5, R3, 0x164, RZ, 0xfc, !PT ;  /* 0x0000016403057812 */ /* 0x000fe200078efcff */
[----:B------:R-:W-:Y:S01]  /*46e0*/  @!P5 IMAD.MOV R237, RZ, RZ, -R237 ;  /* 0x000000ffffedd224 */ /* 0x000fe200078e0aed */
[----:B------:R-:W-:Y:S01]  /*46f0*/  ISETP.GE.AND P5, PT, R16, RZ, PT ;  /* 0x000000ff1000720c */ /* 0x000fe20003fa6270 */
[--C-:B------:R-:W-:Y:S01]  /*4700*/  @!P4 IMAD.IADD R247, R247, 0x1, -R4.reuse ;  /* 0x00000001f7f7c824 */ /* 0x100fe200078e0a04 */
[----:B------:R-:W-:Y:S01]  /*4710*/  ISETP.GE.AND P4, PT, R11, RZ, PT ;  /* 0x000000ff0b00720c */ /* 0x000fe20003f86270 */
[----:B------:R-:W-:Y:S01]  /*4720*/  @!P2 IMAD.IADD R249, R249, 0x1, -R4 ;  /* 0x00000001f9f9a824 */ /* 0x000fe200078e0a04 */
[----:B------:R-:W-:-:S02]  /*4730*/  ISETP.GT.U32.AND P2, PT, R4, R251, PT ;  /* 0x000000fb0400720c */ /* 0x000fc40003f44070 */
[----:B------:R-:W-:Y:S01]  /*4740*/  ISETP.GT.U32.AND P1, PT, R4, R247, PT ;  /* 0x000000f70400720c */ /* 0x000fe20003f24070 */
[--C-:B------:R-:W-:Y:S01]  /*4750*/  @!P3 IMAD.IADD R245, R245, 0x1, -R4.reuse ;  /* 0x00000001f5f5b824 */ /* 0x100fe200078e0a04 */
[----:B------:R-:W-:Y:S01]  /*4760*/  IABS R11, R5 ;  /* 0x00000005000b7213 */ /* 0x000fe20000000000 */
[----:B------:R-:W-:Y:S01]  /*4770*/  @!P6 IMAD.IADD R241, R241, 0x1, -R4 ;  /* 0x00000001f1f1e824 */ /* 0x000fe200078e0a04 */
[----:B------:R-:W-:Y:S02]  /*4780*/  ISETP.GE.AND P3, PT, R17, RZ, PT ;  /* 0x000000ff1100720c */ /* 0x000fe40003f66270 */
[----:B------:R-:W-:Y:S01]  /*4790*/  ISETP.GE.AND P6, PT, R18, RZ, PT ;  /* 0x000000ff1200720c */ /* 0x000fe20003fc6270 */
[----:B------:R-:W-:Y:S01]  /*47a0*/  @!P5 IMAD.MOV R245, RZ, RZ, -R245 ;  /* 0x000000fffff5d224 */ /* 0x000fe200078e0af5 */
[----:B------:R-:W-:Y:S01]  /*47b0*/  ISETP.GE.AND P5, PT, R5, RZ, PT ;  /* 0x000000ff0500720c */ /* 0x000fe20003fa6270 */
[----:B------:R-:W-:Y:S01]  /*47c0*/  @!P0 IMAD.MOV R241, RZ, RZ, -R241 ;  /* 0x000000fffff18224 */ /* 0x000fe200078e0af1 */
[----:B------:R-:W-:Y:S01]  /*47d0*/  ISETP.GE.AND P0, PT, R9, RZ, PT ;  /* 0x000000ff0900720c */ /* 0x000fe20003f06270 */
[----:B------:R-:W-:Y:S01]  /*47e0*/  IMAD.HI.U32 R5, R2, R11, RZ ;  /* 0x0000000b02057227 */ /* 0x000fe200078e00ff */
[----:B------:R-:W-:-:S03]  /*47f0*/  IABS R17, R10 ;  /* 0x0000000a00117213 */ /* 0x000fc60000000000 */
[--C-:B------:R-:W-:Y:S02]  /*4800*/  @!P2 IMAD.IADD R251, R251, 0x1, -R4.reuse ;  /* 0x00000001fbfba824 */ /* 0x100fe400078e0a04 */
[----:B------:R-:W-:Y:S01]  /*4810*/  @!P1 IMAD.IADD R247, R247, 0x1, -R4 ;  /* 0x00000001f7f79824 */ /* 0x000fe200078e0a04 */
[----:B------:R-:W-:Y:S01]  /*4820*/  ISETP.GE.AND P1, PT, R10, RZ, PT ;  /* 0x000000ff0a00720c */ /* 0x000fe20003f26270 */
[----:B------:R-:W-:Y:S01]  /*4830*/  IMAD.HI.U32 R9, R2, R13, RZ ;  /* 0x0000000d02097227 */ /* 0x000fe200078e00ff */
[----:B------:R-:W-:Y:S02]  /*4840*/  IABS R10, R19 ;  /* 0x00000013000a7213 */ /* 0x000fe40000000000 */
[----:B------:R-:W-:Y:S01]  /*4850*/  ISETP.GT.U32.AND P2, PT, R4, R251, PT ;  /* 0x000000fb0400720c */ /* 0x000fe20003f44070 */
[----:B------:R-:W-:Y:S02]  /*4860*/  IMAD.MOV R46, RZ, RZ, -R5 ;  /* 0x000000ffff2e7224 */ /* 0x000fe400078e0a05 */
[----:B------:R-:W-:-:S04]  /*4870*/  IMAD.HI.U32 R5, R2, R17, RZ ;  /* 0x0000001102057227 */ /* 0x000fc800078e00ff */
[----:B------:R-:W-:Y:S02]  /*4880*/  IMAD.MOV R9, RZ, RZ, -R9 ;  /* 0x000000ffff097224 */ /* 0x000fe400078e0a09 */
[C---:B------:R-:W-:Y:S02]  /*4890*/  IMAD R46, R4.reuse, R46, R11 ;  /* 0x0000002e042e7224 */ /* 0x040fe400078e020b */
[----:B------:R-:W-:Y:S02]  /*48a0*/  IMAD.MOV.U32 R11, RZ, RZ, R10 ;  /* 0x000000ffff0b7224 */ /* 0x000fe400078e000a */
[----:B------:R-:W-:Y:S02]  /*48b0*/  IMAD.MOV R44, RZ, RZ, -R5 ;  /* 0x000000ffff2c7224 */ /* 0x000fe400078e0a05 */
[C---:B------:R-:W-:Y:S02]  /*48c0*/  IMAD R10, R4.reuse, R9, R13 ;  /* 0x00000009040a7224 */ /* 0x040fe400078e020d */
[C---:B------:R-:W-:Y:S01]  /*48d0*/  IMAD R44, R4.reuse, R44, R17 ;  /* 0x0000002c042c7224 */ /* 0x040fe200078e0211 */
[----:B------:R-:W-:Y:S01]  /*48e0*/  LOP3.LUT R17, R3, 0x180, RZ, 0xfc, !PT ;  /* 0x0000018003117812 */ /* 0x000fe200078efcff */
[----:B------:R-:W-:Y:S01]  /*48f0*/  @!P6 IMAD.MOV R249, RZ, RZ, -R249 ;  /* 0x000000fffff9e224 */ /* 0x000fe200078e0af9 */
[----:B------:R-:W-:Y:S01]  /*4900*/  ISETP.GT.U32.AND P6, PT, R4, R10, PT ;  /* 0x0000000a0400720c */ /* 0x000fe20003fc4070 */
[----:B------:R-:W-:-:S04]  /*4910*/  IMAD.HI.U32 R5, R2, R11, RZ ;  /* 0x0000000b02057227 */ /* 0x000fc800078e00ff */
[----:B------:R-:W-:Y:S01]  /*4920*/  IMAD.MOV.U32 R13, RZ, RZ, R14 ;  /* 0x000000ffff0d7224 */ /* 0x000fe200078e000e */
[----:B------:R-:W-:Y:S01]  /*4930*/  LOP3.LUT R14, R3, 0x178, RZ, 0xfc, !PT ;  /* 0x00000178030e7812 */ /* 0x000fe200078efcff */
[----:B------:R-:W-:Y:S01]  /*4940*/  @!P3 IMAD.MOV R247, RZ, RZ, -R247 ;  /* 0x000000fffff7b224 */ /* 0x000fe200078e0af7 */
[C---:B------:R-:W-:Y:S01]  /*4950*/  ISETP.GT.U32.AND P3, PT, R4.reuse, R46, PT ;  /* 0x0000002e0400720c */ /* 0x040fe20003f64070 */
[----:B------:R-:W-:Y:S01]  /*4960*/  @!P2 IMAD.IADD R251, R251, 0x1, -R4 ;  /* 0x00000001fbfba824 */ /* 0x000fe200078e0a04 */
[----:B------:R-:W-:Y:S01]  /*4970*/  ISETP.GT.U32.AND P2, PT, R4, R44, PT ;  /* 0x0000002c0400720c */ /* 0x000fe20003f44070 */
[----:B------:R-:W-:Y:S02]  /*4980*/  IMAD.MOV R5, RZ, RZ, -R5 ;  /* 0x000000ffff057224 */ /* 0x000fe400078e0a05 */
[----:B------:R-:W-:-:S04]  /*4990*/  IMAD.HI.U32 R9, R2, R13, RZ ;  /* 0x0000000d02097227 */ /* 0x000fc800078e00ff */
[----:B------:R-:W-:Y:S01]  /*49a0*/  IMAD R16, R4, R5, R11 ;  /* 0x0000000504107224 */ /* 0x000fe200078e020b */
[----:B------:R-:W-:Y:S01]  /*49b0*/  IABS R5, R14 ;  /* 0x0000000e00057213 */ /* 0x000fe20000000000 */
[----:B------:R-:W-:Y:S02]  /*49c0*/  IMAD.MOV R9, RZ, RZ, -R9 ;  /* 0x000000ffff097224 */ /* 0x000fe400078e0a09 */
[--C-:B------:R-:W-:Y:S02]  /*49d0*/  @!P6 IMAD.IADD R10, R10, 0x1, -R4.reuse ;  /* 0x000000010a0ae824 */ /* 0x100fe400078e0a04 */
[----:B------:R-:W-:Y:S01]  /*49e0*/  IMAD R42, R4, R9, R13 ;  /* 0x00000009042a7224 */ /* 0x000fe200078e020d */
[----:B------:R-:W-:Y:S01]  /*49f0*/  LOP3.LUT R13, R3, 0x17c, RZ, 0xfc, !PT ;  /* 0x0000017c030d7812 */ /* 0x000fe200078efcff */
[----:B------:R-:W-:Y:S02]  /*4a00*/  IMAD.MOV.U32 R9, RZ, RZ, R5 ;  /* 0x000000ffff097224 */ /* 0x000fe400078e0005 */
[--C-:B------:R-:W-:Y:S01]  /*4a10*/  @!P3 IMAD.IADD R46, R46, 0x1, -R4.reuse ;  /* 0x000000012e2eb824 */ /* 0x100fe200078e0a04 */
[----:B------:R-:W-:Y:S01]  /*4a20*/  IABS R11, R13 ;  /* 0x0000000d000b7213 */ /* 0x000fe20000000000 */
[----:B------:R-:W-:Y:S01]  /*4a30*/  @!P2 IMAD.IADD R44, R44, 0x1, -R4 ;  /* 0x000000012c2ca824 */ /* 0x000fe200078e0a04 */
[----:B------:R-:W-:Y:S01]  /*4a40*/  ISETP.GT.U32.AND P2, PT, R4, R10, PT ;  /* 0x0000000a0400720c */ /* 0x000fe20003f44070 */
[----:B------:R-:W-:Y:S01]  /*4a50*/  IMAD.HI.U32 R5, R2, R9, RZ ;  /* 0x0000000902057227 */ /* 0x000fe200078e00ff */
[----:B------:R-:W-:-:S02]  /*4a60*/  ISETP.GT.U32.AND P6, PT, R4, R46, PT ;  /* 0x0000002e0400720c */ /* 0x000fc40003fc4070 */
[C---:B------:R-:W-:Y:S01]  /*4a70*/  ISETP.GT.U32.AND P3, PT, R4.reuse, R16, PT ;  /* 0x000000100400720c */ /* 0x040fe20003f64070 */
[----:B------:R-:W-:Y:S02]  /*4a80*/  IMAD.MOV R5, RZ, RZ, -R5 ;  /* 0x000000ffff057224 */ /* 0x000fe400078e0a05 */
[----:B------:R-:W-:Y:S01]  /*4a90*/  @!P4 IMAD.MOV R251, RZ, RZ, -R251 ;  /* 0x000000fffffbc224 */ /* 0x000fe200078e0afb */
[C---:B------:R-:W-:Y:S01]  /*4aa0*/  ISETP.GT.U32.AND P4, PT, R4.reuse, R44, PT ;  /* 0x0000002c0400720c */ /* 0x040fe20003f84070 */
[----:B------:R-:W-:Y:S01]  /*4ab0*/  IMAD R18, R4, R5, R9 ;  /* 0x0000000504127224 */ /* 0x000fe200078e0209 */
[----:B------:R-:W-:Y:S01]  /*4ac0*/  IABS R9, R17 ;  /* 0x0000001100097213 */ /* 0x000fe20000000000 */
[----:B------:R-:W-:-:S04]  /*4ad0*/  IMAD.HI.U32 R5, R2, R11, RZ ;  /* 0x0000000b02057227 */ /* 0x000fc800078e00ff */
[--C-:B------:R-:W-:Y:S01]  /*4ae0*/  @!P2 IMAD.IADD R10, R10, 0x1, -R4.reuse ;  /* 0x000000010a0aa824 */ /* 0x100fe200078e0a04 */
[----:B------:R-:W-:Y:S01]  /*4af0*/  ISETP.GT.U32.AND P2, PT, R4, R18, PT ;  /* 0x000000120400720c */ /* 0x000fe20003f44070 */
[--C-:B------:R-:W-:Y:S01]  /*4b00*/  @!P6 IMAD.IADD R46, R46, 0x1, -R4.reuse ;  /* 0x000000012e2ee824 */ /* 0x100fe200078e0a04 */
[----:B------:R-:W-:Y:S01]  /*4b10*/  ISETP.GT.U32.AND P6, PT, R4, R42, PT ;  /* 0x0000002a0400720c */ /* 0x000fe20003fc4070 */
[----:B------:R-:W-:Y:S02]  /*4b20*/  IMAD.MOV R5, RZ, RZ, -R5 ;  /* 0x000000ffff057224 */ /* 0x000fe400078e0a05 */
[----:B------:R-:W-:Y:S02]  /*4b30*/  @!P3 IMAD.IADD R16, R16, 0x1, -R4 ;  /* 0x000000011010b824 */ /* 0x000fe400078e0a04 */
[----:B------:R-:W-:Y:S01]  /*4b40*/  IMAD R40, R4, R5, R11 ;  /* 0x0000000504287224 */ /* 0x000fe200078e020b */
[----:B------:R-:W-:Y:S01]  /*4b50*/  LOP3.LUT R11, R3, 0x188, RZ, 0xfc, !PT ;  /* 0x00000188030b7812 */ /* 0x000fe200078efcff */
[----:B------:R-:W-:Y:S01]  /*4b60*/  IMAD.HI.U32 R5, R2, R9, RZ ;  /* 0x0000000902057227 */ /* 0x000fe200078e00ff */
[----:B------:R-:W-:-:S02]  /*4b70*/  ISETP.GT.U32.AND P3, PT, R4, R16, PT ;  /* 0x000000100400720c */ /* 0x000fc40003f64070 */
[----:B------:R-:W-:Y:S01]  /*4b80*/  IABS R37, R11 ;  /* 0x0000000b00257213 */ /* 0x000fe20000000000 */
[--C-:B------:R-:W-:Y:S01]  /*4b90*/  @!P2 IMAD.IADD R18, R18, 0x1, -R4.reuse ;  /* 0x000000011212a824 */ /* 0x100fe200078e0a04 */
[----:B------:R-:W-:Y:S01]  /*4ba0*/  ISETP.GE.AND P2, PT, R14, RZ, PT ;  /* 0x000000ff0e00720c */ /* 0x000fe20003f46270 */
[----:B------:R-:W-:Y:S01]  /*4bb0*/  IMAD.MOV R5, RZ, RZ, -R5 ;  /* 0x000000ffff057224 */ /* 0x000fe200078e0a05 */
[----:B------:R-:W-:Y:S01]  /*4bc0*/  LOP3.LUT R14, R3, 0x19c, RZ, 0xfc, !PT ;  /* 0x0000019c030e7812 */ /* 0x000fe200078efcff */
[----:B------:R-:W-:Y:S01]  /*4bd0*/  @!P6 IMAD.IADD R42, R42, 0x1, -R4 ;  /* 0x000000012a2ae824 */ /* 0x000fe200078e0a04 */
[----:B------:R-:W-:Y:S01]  /*4be0*/  ISETP.GE.AND P6, PT, R20, RZ, PT ;  /* 0x000000ff1400720c */ /* 0x000fe20003fc6270 */
[----:B------:R-:W-:Y:S01]  /*4bf0*/  @!P0 IMAD.MOV R10, RZ, RZ, -R10 ;  /* 0x000000ffff0a8224 */ /* 0x000fe200078e0a0a */
[C---:B------:R-:W-:Y:S01]  /*4c00*/  ISETP.GT.U32.AND P0, PT, R4.reuse, R18, PT ;  /* 0x000000120400720c */ /* 0x040fe20003f04070 */
[----:B------:R-:W-:Y:S01]  /*4c10*/  IMAD R20, R4, R5, R9 ;  /* 0x0000000504147224 */ /* 0x000fe200078e0209 */
[----:B------:R-:W-:Y:S01]  /*4c20*/  IABS R163, R14 ;  /* 0x0000000e00a37213 */ /* 0x000fe20000000000 */
[----:B------:R-:W-:-:S04]  /*4c30*/  IMAD.HI.U32 R5, R2, R169, RZ ;  /* 0x000000a902057227 */ /* 0x000fc800078e00ff */
[----:B------:R-:W-:Y:S02]  /*4c40*/  IMAD.MOV R9, RZ, RZ, -R5 ;  /* 0x000000ffff097224 */ /* 0x000fe400078e0a05 */
[--C-:B------:R-:W-:Y:S01]  /*4c50*/  @!P3 IMAD.IADD R16, R16, 0x1, -R4.reuse ;  /* 0x000000011010b824 */ /* 0x100fe200078e0a04 */
[C---:B------:R-:W-:Y:S01]  /*4c60*/  ISETP.GT.U32.AND P3, PT, R4.reuse, R40, PT ;  /* 0x000000280400720c */ /* 0x040fe20003f64070 */
[----:B------:R-:W-:Y:S01]  /*4c70*/  IMAD R169, R4, R9, R169 ;  /* 0x0000000904a97224 */ /* 0x000fe200078e02a9 */
[----:B------:R-:W-:Y:S01]  /*4c80*/  LOP3.LUT R9, R3, 0x190, RZ, 0xfc, !PT ;  /* 0x0000019003097812 */ /* 0x000fe200078efcff */
[--C-:B------:R-:W-:Y:S02]  /*4c90*/  @!P0 IMAD.IADD R18, R18, 0x1, -R4.reuse ;  /* 0x0000000112128824 */ /* 0x100fe400078e0a04 */
[----:B------:R-:W-:Y:S01]  /*4ca0*/  @!P4 IMAD.IADD R44, R44, 0x1, -R4 ;  /* 0x000000012c2cc824 */ /* 0x000fe200078e0a04 */
[----:B------:R-:W-:Y:S01]  /*4cb0*/  ISETP.GT.U32.AND P0, PT, R4, R169, PT ;  /* 0x000000a90400720c */ /* 0x000fe20003f04070 */
[----:B------:R-:W-:Y:S01]  /*4cc0*/  IMAD.HI.U32 R5, R2, R37, RZ ;  /* 0x0000002502057227 */ /* 0x000fe200078e00ff */
[----:B------:R-:W-:-:S02]  /*4cd0*/  ISETP.GE.AND P4, PT, R19, RZ, PT ;  /* 0x000000ff1300720c */ /* 0x000fc40003f86270 */
[----:B------:R-:W-:Y:S01]  /*4ce0*/  IABS R35, R9 ;  /* 0x0000000900237213 */ /* 0x000fe20000000000 */
[----:B------:R-:W-:Y:S01]  /*4cf0*/  @!P1 IMAD.MOV R44, RZ, RZ, -R44 ;  /* 0x000000ffff2c9224 */ /* 0x000fe200078e0a2c */
[----:B------:R-:W-:Y:S01]  /*4d00*/  ISETP.GT.U32.AND P1, PT, R4, R20, PT ;  /* 0x000000140400720c */ /* 0x000fe20003f24070 */
[----:B------:R-:W-:Y:S01]  /*4d10*/  @!P3 IMAD.IADD R40, R40, 0x1, -R4 ;  /* 0x000000012828b824 */ /* 0x000fe200078e0a04 */
[C---:B------:R-:W-:Y:S01]  /*4d20*/  ISETP.GT.U32.AND P3, PT, R4.reuse, R42, PT ;  /* 0x0000002a0400720c */ /* 0x040fe20003f64070 */
[----:B------:R-:W-:Y:S01]  /*4d30*/  @!P5 IMAD.MOV R46, RZ, RZ, -R46 ;  /* 0x000000ffff2ed224 */ /* 0x000fe200078e0a2e */
[----:B------:R-:W-:Y:S01]  /*4d40*/  LOP3.LUT R19, R3, 0x1a8, RZ, 0xfc, !PT ;  /* 0x000001a803137812 */ /* 0x000fe200078efcff */
[----:B------:R-:W-:Y:S01]  /*4d50*/  IMAD.MOV R5, RZ, RZ, -R5 ;  /* 0x000000ffff057224 */ /* 0x000fe200078e0a05 */
[C---:B------:R-:W-:Y:S01]  /*4d60*/  ISETP.GT.U32.AND P5, PT, R4.reuse, R40, PT ;  /* 0x000000280400720c */ /* 0x040fe20003fa4070 */
[----:B------:R-:W-:Y:S01]  /*4d70*/  @!P0 IMAD.IADD R169, R169, 0x1, -R4 ;  /* 0x00000001a9a98824 */ /* 0x000fe200078e0a04 */
[----:B------:R-:W-:Y:S01]  /*4d80*/  IABS R29, R19 ;  /* 0x00000013001d7213 */ /* 0x000fe20000000000 */
[----:B------:R-:W-:Y:S01]  /*4d90*/  @!P4 IMAD.MOV R16, RZ, RZ, -R16 ;  /* 0x000000ffff10c224 */ /* 0x000fe200078e0a10 */
[----:B------:R-:W-:Y:S01]  /*4da0*/  ISETP.GE.AND P4, PT, R13, RZ, PT ;  /* 0x000000ff0d00720c */ /* 0x000fe20003f86270 */
[C---:B------:R-:W-:Y:S01]  /*4db0*/  IMAD R37, R4.reuse, R5, R37 ;  /* 0x0000000504257224 */ /* 0x040fe200078e0225 */
[----:B------:R-:W-:Y:S01]  /*4dc0*/  ISETP.GT.U32.AND P0, PT, R4, R169, PT ;  /* 0x000000a90400720c */ /* 0x000fe20003f04070 */
[--C-:B------:R-:W-:Y:S01]  /*4dd0*/  @!P1 IMAD.IADD R20, R20, 0x1, -R4.reuse ;  /* 0x0000000114149824 */ /* 0x100fe200078e0a04 */
[----:B------:R-:W-:Y:S01]  /*4de0*/  LOP3.LUT R5, R3, 0x18c, RZ, 0xfc, !PT ;  /* 0x0000018c03057812 */ /* 0x000fe200078efcff */
[----:B------:R-:W-:Y:S01]  /*4df0*/  @!P3 IMAD.IADD R42, R42, 0x1, -R4 ;  /* 0x000000012a2ab824 */ /* 0x000fe200078e0a04 */
[----:B------:R-:W-:Y:S01]  /*4e00*/  ISETP.GE.AND P3, PT, R17, RZ, PT ;  /* 0x000000ff1100720c */ /* 0x000fe20003f66270 */
[----:B------:R-:W-:Y:S01]  /*4e10*/  @!P2 IMAD.MOV R18, RZ, RZ, -R18 ;  /* 0x000000ffff12a224 */ /* 0x000fe200078e0a12 */
[----:B------:R-:W-:Y:S01]  /*4e20*/  IABS R167, R5 ;  /* 0x0000000500a77213 */ /* 0x000fe20000000000 */
[----:B------:R-:W-:Y:S01]  /*4e30*/  @!P6 IMAD.MOV R42, RZ, RZ, -R42 ;  /* 0x000000ffff2ae224 */ /* 0x000fe200078e0a2a */
[----:B------:R-:W-:Y:S01]  /*4e40*/  ISETP.GT.U32.AND P6, PT, R4, R20, PT ;  /* 0x000000140400720c */ /* 0x000fe20003fc4070 */
[----:B------:R-:W-:Y:S01]  /*4e50*/  @!P5 IMAD.IADD R40, R40, 0x1, -R4 ;  /* 0x000000012828d824 */ /* 0x000fe200078e0a04 */
[----:B------:R-:W-:Y:S01]  /*4e60*/  ISETP.GE.AND P2, PT, R5, RZ, PT ;  /* 0x000000ff0500720c */ /* 0x000fe20003f46270 */
[----:B------:R-:W-:Y:S01]  /*4e70*/  IMAD.HI.U32 R5, R2, R167, RZ ;  /* 0x000000a702057227 */ /* 0x000fe200078e00ff */
[----:B------:R-:W-:-:S02]  /*4e80*/  ISETP.GE.AND P5, PT, R21, RZ, PT ;  /* 0x000000ff1500720c */ /* 0x000fc40003fa6270 */
[----:B------:R-:W-:Y:S01]  /*4e90*/  ISETP.GE.AND P1, PT, R11, RZ, PT ;  /* 0x000000ff0b00720c */ /* 0x000fe20003f26270 */
[----:B------:R-:W-:Y:S01]  /*4ea0*/  @!P0 IMAD.IADD R169, R169, 0x1, -R4 ;  /* 0x00000001a9a98824 */ /* 0x000fe200078e0a04 */
[----:B------:R-:W-:Y:S01]  /*4eb0*/  ISETP.GT.U32.AND P0, PT, R4, R37, PT ;  /* 0x000000250400720c */ /* 0x000fe20003f04070 */
[----:B------:R-:W-:Y:S01]  /*4ec0*/  @!P4 IMAD.MOV R40, RZ, RZ, -R40 ;  /* 0x000000ffff28c224 */ /* 0x000fe200078e0a28 */
[----:B------:R-:W-:Y:S01]  /*4ed0*/  ISETP.GE.AND P4, PT, R9, RZ, PT ;  /* 0x000000ff0900720c */ /* 0x000fe20003f86270 */
[----:B------:R-:W-:Y:S01]  /*4ee0*/  IMAD.HI.U32 R9, R2, R35, RZ ;  /* 0x0000002302097227 */ /* 0x000fe200078e00ff */
[C---:B------:R-:W-:Y:S02]  /*4ef0*/  LOP3.LUT R11, R3.reuse, 0x194, RZ, 0xfc, !PT ;  /* 0x00000194030b7812 */ /* 0x040fe400078efcff */
[----:B------:R-:W-:Y:S01]  /*4f00*/  LOP3.LUT R13, R3, 0x198, RZ, 0xfc, !PT ;  /* 0x00000198030d7812 */ /* 0x000fe200078efcff */
[----:B------:R-:W-:Y:S01]  /*4f10*/  IMAD.MOV R5, RZ, RZ, -R5 ;  /* 0x000000ffff057224 */ /* 0x000fe200078e0a05 */
[----:B------:R-:W-:Y:S01]  /*4f20*/  IABS R165, R11 ;  /* 0x0000000b00a57213 */ /* 0x000fe20000000000 */
[--C-:B------:R-:W-:Y:S01]  /*4f30*/  @!P6 IMAD.IADD R20, R20, 0x1, -R4.reuse ;  /* 0x000000011414e824 */ /* 0x100fe200078e0a04 */
[----:B------:R-:W-:Y:S01]  /*4f40*/  IABS R33, R13 ;  /* 0x0000000d00217213 */ /* 0x000fe20000000000 */
[----:B------:R-:W-:Y:S01]  /*4f50*/  IMAD.MOV R9, RZ, RZ, -R9 ;  /* 0x000000ffff097224 */ /* 0x000fe200078e0a09 */
[----:B------:R-:W-:Y:S01]  /*4f60*/  ISETP.GE.AND P6, PT, R11, RZ, PT ;  /* 0x000000ff0b00720c */ /* 0x000fe20003fc6270 */
[C---:B------:R-:W-:Y:S01]  /*4f70*/  IMAD R167, R4.reuse, R5, R167 ;  /* 0x0000000504a77224 */ /* 0x040fe200078e02a7 */
[----:B------:R-:W-:Y:S01]  /*4f80*/  LOP3.LUT R17, R3, 0x1a4, RZ, 0xfc, !PT ;  /* 0x000001a403117812 */ /* 0x000fe200078efcff */
[----:B------:R-:W-:Y:S01]  /*4f90*/  @!P0 IMAD.IADD R37, R37, 0x1, -R4 ;  /* 0x0000000125258824 */ /* 0x000fe200078e0a04 */
[----:B------:R-:W-:Y:S01]  /*4fa0*/  IABS R21, R22 ;  /* 0x0000001600157213 */ /* 0x000fe20000000000 */
[C---:B------:R-:W-:Y:S01]  /*4fb0*/  IMAD R35, R4.reuse, R9, R35 ;  /* 0x0000000904237224 */ /* 0x040fe200078e0223 */
[C---:B------:R-:W-:Y:S01]  /*4fc0*/  ISETP.GT.U32.AND P0, PT, R4.reuse, R167, PT ;  /* 0x000000a70400720c */ /* 0x040fe20003f04070 */
[----:B------:R-:W-:Y:S01]  /*4fd0*/  @!P3 IMAD.MOV R20, RZ, RZ, -R20 ;  /* 0x000000ffff14b224 */ /* 0x000fe200078e0a14 */
[C---:B------:R-:W-:Y:S01]  /*4fe0*/  ISETP.GT.U32.AND P3, PT, R4.reuse, R37, PT ;  /* 0x000000250400720c */ /* 0x040fe20003f64070 */
[----:B------:R-:W-:Y:S01]  /*4ff0*/  @!P5 IMAD.MOV R169, RZ, RZ, -R169 ;  /* 0x000000ffffa9d224 */ /* 0x000fe200078e0aa9 */
[----:B------:R-:W-:Y:S01]  /*5000*/  ISETP.GT.U32.AND P5, PT, R4, R35, PT ;  /* 0x000000230400720c */ /* 0x000fe20003fa4070 */
[----:B------:R-:W-:Y:S01]  /*5010*/  IMAD.HI.U32 R11, R2, R165, RZ ;  /* 0x000000a5020b7227 */ /* 0x000fe200078e00ff */
[----:B------:R-:W-:-:S03]  /*5020*/  IABS R161, R17 ;  /* 0x0000001100a17213 */ /* 0x000fc60000000000 */
[----:B------:R-:W-:-:S04]  /*5030*/  IMAD.HI.U32 R5, R2, R33, RZ ;  /* 0x0000002102057227 */ /* 0x000fc800078e00ff */
[----:B------:R-:W-:Y:S02]  /*5040*/  IMAD.MOV R11, RZ, RZ, -R11 ;  /* 0x000000ffff0b7224 */ /* 0x000fe400078e0a0b */
[----:B------:R-:W-:Y:S02]  /*5050*/  IMAD.MOV R5, RZ, RZ, -R5 ;  /* 0x000000ffff057224 */ /* 0x000fe400078e0a05 */
[C---:B------:R-:W-:Y:S01]  /*5060*/  IMAD R165, R4.reuse, R11, R165 ;  /* 0x0000000b04a57224 */ /* 0x040fe200078e02a5 */
[----:B------:R-:W-:Y:S01]  /*5070*/  LOP3.LUT R11, R3, 0x1a0, RZ, 0xfc, !PT ;  /* 0x000001a0030b7812 */ /* 0x000fe200078efcff */
[C---:B------:R-:W-:Y:S02]  /*5080*/  IMAD R33, R4.reuse, R5, R33 ;  /* 0x0000000504217224 */ /* 0x040fe400078e0221 */
[--C-:B------:R-:W-:Y:S01]  /*5090*/  @!P3 IMAD.IADD R37, R37, 0x1, -R4.reuse ;  /* 0x000000012525b824 */ /* 0x100fe200078e0a04 */
[----:B------:R-:W-:Y:S01]  /*50a0*/  IABS R31, R11 ;  /* 0x0000000b001f7213 */ /* 0x000fe20000000000 */
[--C-:B------:R-:W-:Y:S01]  /*50b0*/  @!P0 IMAD.IADD R167, R167, 0x1, -R4.reuse ;  /* 0x00000001a7a78824 */ /* 0x100fe200078e0a04 */
[----:B------:R-:W-:Y:S01]  /*50c0*/  ISETP.GT.U32.AND P3, PT, R4, R165, PT ;  /* 0x000000a50400720c */ /* 0x000fe20003f64070 */
[----:B------:R-:W-:-:S02]  /*50d0*/  @!P5 IMAD.IADD R35, R35, 0x1, -R4 ;  /* 0x000000012323d824 */ /* 0x000fc400078e0a04 */
[----:B------:R-:W-:Y:S01]  /*50e0*/  @!P1 IMAD.MOV R37, RZ, RZ, -R37 ;  /* 0x000000ffff259224 */ /* 0x000fe200078e0a25 */
[----:B------:R-:W-:Y:S01]  /*50f0*/  ISETP.GT.U32.AND P0, PT, R4, R167, PT ;  /* 0x000000a70400720c */ /* 0x000fe20003f04070 */
[----:B------:R-:W-:Y:S01]  /*5100*/  IMAD.HI.U32 R9, R2, R163, RZ ;  /* 0x000000a302097227 */ /* 0x000fe200078e00ff */
[C---:B------:R-:W-:Y:S02]  /*5110*/  ISETP.GT.U32.AND P1, PT, R4.reuse, R33, PT ;  /* 0x000000210400720c */ /* 0x040fe40003f24070 */
[----:B------:R-:W-:Y:S01]  /*5120*/  ISETP.GT.U32.AND P5, PT, R4, R35, PT ;  /* 0x000000230400720c */ /* 0x000fe20003fa4070 */
[----:B------:R-:W-:Y:S02]  /*5130*/  IMAD.MOV R9, RZ, RZ, -R9 ;  /* 0x000000ffff097224 */ /* 0x000fe400078e0a09 */
[----:B------:R-:W-:-:S04]  /*5140*/  IMAD.HI.U32 R5, R2, R31, RZ ;  /* 0x0000001f02057227 */ /* 0x000fc800078e00ff */
[C---:B------:R-:W-:Y:S02]  /*5150*/  IMAD R163, R4.reuse, R9, R163 ;  /* 0x0000000904a37224 */ /* 0x040fe400078e02a3 */
[----:B------:R-:W-:Y:S02]  /*5160*/  IMAD.MOV R5, RZ, RZ, -R5 ;  /* 0x000000ffff057224 */ /* 0x000fe400078e0a05 */
[--C-:B------:R-:W-:Y:S01]  /*5170*/  @!P0 IMAD.IADD R167, R167, 0x1, -R4.reuse ;  /* 0x00000001a7a78824 */ /* 0x100fe200078e0a04 */
[C---:B------:R-:W-:Y:S01]  /*5180*/  ISETP.GT.U32.AND P0, PT, R4.reuse, R163, PT ;  /* 0x000000a30400720c */ /* 0x040fe20003f04070 */
[----:B------:R-:W-:Y:S02]  /*5190*/  IMAD R31, R4, R5, R31 ;  /* 0x00000005041f7224 */ /* 0x000fe400078e021f */
[--C-:B------:R-:W-:Y:S02]  /*51a0*/  @!P1 IMAD.IADD R33, R33, 0x1, -R4.reuse ;  /* 0x0000000121219824 */ /* 0x100fe400078e0a04 */
[----:B------:R-:W-:-:S02]  /*51b0*/  @!P3 IMAD.IADD R165, R165, 0x1, -R4 ;  /* 0x00000001a5a5b824 */ /* 0x000fc400078e0a04 */
[----:B------:R-:W-:Y:S01]  /*51c0*/  @!P5 IMAD.IADD R35, R35, 0x1, -R4 ;  /* 0x000000012323d824 */ /* 0x000fe200078e0a04 */
[----:B------:R-:W-:Y:S01]  /*51d0*/  ISETP.GT.U32.AND P5, PT, R4, R31, PT ;  /* 0x0000001f0400720c */ /* 0x000fe20003fa4070 */
[----:B------:R-:W-:Y:S01]  /*51e0*/  IMAD.HI.U32 R5, R2, R161, RZ ;  /* 0x000000a102057227 */ /* 0x000fe200078e00ff */
[C---:B------:R-:W-:Y:S02]  /*51f0*/  ISETP.GT.U32.AND P1, PT, R4.reuse, R33, PT ;  /* 0x000000210400720c */ /* 0x040fe40003f24070 */
[----:B------:R-:W-:Y:S01]  /*5200*/  ISETP.GT.U32.AND P3, PT, R4, R165, PT ;  /* 0x000000a50400720c */ /* 0x000fe20003f64070 */
[----:B------:R-:W-:Y:S01]  /*5210*/  @!P2 IMAD.MOV R167, RZ, RZ, -R167 ;  /* 0x000000ffffa7a224 */ /* 0x000fe200078e0aa7 */
[----:B------:R-:W-:Y:S01]  /*5220*/  ISETP.GE.AND P2, PT, R13, RZ, PT ;  /* 0x000000ff0d00720c */ /* 0x000fe20003f46270 */
[----:B------:R-:W-:Y:S01]  /*5230*/  IMAD.HI.U32 R9, R2, R29, RZ ;  /* 0x0000001d02097227 */ /* 0x000fe200078e00ff */
[----:B------:R-:W-:-:S03]  /*5240*/  LOP3.LUT R13, R3, 0x1c0, RZ, 0xfc, !PT ;  /* 0x000001c0030d7812 */ /* 0x000fc600078efcff */
[----:B------:R-:W-:Y:S01]  /*5250*/  IMAD.MOV R5, RZ, RZ, -R5 ;  /* 0x000000ffff057224 */ /* 0x000fe200078e0a05 */
[----:B------:R-:W-:Y:S01]  /*5260*/  IABS R23, R13 ;  /* 0x0000000d00177213 */ /* 0x000fe20000000000 */
[----:B------:R-:W-:Y:S02]  /*5270*/  IMAD.MOV R9, RZ, RZ, -R9 ;  /* 0x000000ffff097224 */ /* 0x000fe400078e0a09 */
[--C-:B------:R-:W-:Y:S01]  /*5280*/  @!P0 IMAD.IADD R163, R163, 0x1, -R4.reuse ;  /* 0x00000001a3a38824 */ /* 0x100fe200078e0a04 */
[----:B------:R-:W-:Y:S01]  /*5290*/  ISETP.GE.AND P0, PT, R11, RZ, PT ;  /* 0x000000ff0b00720c */ /* 0x000fe20003f06270 */
[C---:B------:R-:W-:Y:S01]  /*52a0*/  IMAD R161, R4.reuse, R5, R161 ;  /* 0x0000000504a17224 */ /* 0x040fe200078e02a1 */
[C---:B------:R-:W-:Y:S01]  /*52b0*/  LOP3.LUT R5, R3.reuse, 0x1ac, RZ, 0xfc, !PT ;  /* 0x000001ac03057812 */ /* 0x040fe200078efcff */
[C---:B------:R-:W-:Y:S01]  /*52c0*/  IMAD R29, R4.reuse, R9, R29 ;  /* 0x00000009041d7224 */ /* 0x040fe200078e021d */
[----:B------:R-:W-:Y:S01]  /*52d0*/  LOP3.LUT R11, R3, 0x1b0, RZ, 0xfc, !PT ;  /* 0x000001b0030b7812 */ /* 0x000fe200078efcff */
[--C-:B------:R-:W-:Y:S01]  /*52e0*/  @!P5 IMAD.IADD R31, R31, 0x1, -R4.reuse ;  /* 0x000000011f1fd824 */ /* 0x100fe200078e0a04 */
[----:B------:R-:W-:Y:S01]  /*52f0*/  IABS R157, R5 ;  /* 0x00000005009d7213 */ /* 0x000fe20000000000 */
[----:B------:R-:W-:Y:S01]  /*5300*/  @!P4 IMAD.MOV R35, RZ, RZ, -R35 ;  /* 0x000000ffff23c224 */ /* 0x000fe200078e0a23 */
[C---:B------:R-:W-:Y:S01]  /*5310*/  ISETP.GT.U32.AND P4, PT, R4.reuse, R163, PT ;  /* 0x000000a30400720c */ /* 0x040fe20003f84070 */
[--C-:B------:R-:W-:Y:S01]  /*5320*/  @!P1 IMAD.IADD R33, R33, 0x1, -R4.reuse ;  /* 0x0000000121219824 */ /* 0x100fe200078e0a04 */
[----:B------:R-:W-:Y:S01]  /*5330*/  ISETP.GT.U32.AND P1, PT, R4, R161, PT ;  /* 0x000000a10400720c */ /* 0x000fe20003f24070 */
[----:B------:R-:W-:Y:S01]  /*5340*/  @!P3 IMAD.IADD R165, R165, 0x1, -R4 ;  /* 0x00000001a5a5b824 */ /* 0x000fe200078e0a04 */
[----:B------:R-:W-:Y:S01]  /*5350*/  ISETP.GE.AND P3, PT, R14, RZ, PT ;  /* 0x000000ff0e00720c */ /* 0x000fe20003f66270 */
[----:B------:R-:W-:Y:S01]  /*5360*/  @!P2 IMAD.MOV R33, RZ, RZ, -R33 ;  /* 0x000000ffff21a224 */ /* 0x000fe200078e0a21 */
[C---:B------:R-:W-:Y:S01]  /*5370*/  ISETP.GT.U32.AND P5, PT, R4.reuse, R31, PT ;  /* 0x0000001f0400720c */ /* 0x040fe20003fa4070 */
[----:B------:R-:W-:Y:S01]  /*5380*/  @!P6 IMAD.MOV R165, RZ, RZ, -R165 ;  /* 0x000000ffffa5e224 */ /* 0x000fe200078e0aa5 */
[----:B------:R-:W-:-:S02]  /*5390*/  ISETP.GT.U32.AND P2, PT, R4, R29, PT ;  /* 0x0000001d0400720c */ /* 0x000fc40003f44070 */
[----:B------:R-:W-:Y:S02]  /*53a0*/  IABS R27, R11 ;  /* 0x0000000b001b7213 */ /* 0x000fe40000000000 */
[----:B------:R-:W-:Y:S01]  /*53b0*/  ISETP.GE.AND P6, PT, R17, RZ, PT ;  /* 0x000000ff1100720c */ /* 0x000fe20003fc6270 */
[--C-:B------:R-:W-:Y:S01]  /*53c0*/  @!P4 IMAD.IADD R163, R163, 0x1, -R4.reuse ;  /* 0x00000001a3a3c824 */ /* 0x100fe200078e0a04 */
[----:B------:R-:W-:Y:S01]  /*53d0*/  ISETP.GE.AND P4, PT, R19, RZ, PT ;  /* 0x000000ff1300720c */ /* 0x000fe20003f86270 */
[--C-:B------:R-:W-:Y:S01]  /*53e0*/  @!P1 IMAD.IADD R161, R161, 0x1, -R4.reuse ;  /* 0x00000001a1a19824 */ /* 0x100fe200078e0a04 */
[----:B------:R-:W-:Y:S01]  /*53f0*/  ISETP.GE.AND P1, PT, R11, RZ, PT ;  /* 0x000000ff0b00720c */ /* 0x000fe20003f26270 */
[----:B------:R-:W-:Y:S01]  /*5400*/  @!P3 IMAD.MOV R163, RZ, RZ, -R163 ;  /* 0x000000ffffa3b224 */ /* 0x000fe200078e0aa3 */
[----:B------:R-:W-:Y:S01]  /*5410*/  LOP3.LUT R11, R3, 0x1bc, RZ, 0xfc, !PT ;  /* 0x000001bc030b7812 */ /* 0x000fe200078efcff */
[--C-:B------:R-:W-:Y:S01]  /*5420*/  @!P5 IMAD.IADD R31, R31, 0x1, -R4.reuse ;  /* 0x000000011f1fd824 */ /* 0x100fe200078e0a04 */
[----:B------:R-:W-:Y:S01]  /*5430*/  ISETP.GE.AND P5, PT, R5, RZ, PT ;  /* 0x000000ff0500720c */ /* 0x000fe20003fa6270 */
[----:B------:R-:W-:Y:S01]  /*5440*/  @!P2 IMAD.IADD R29, R29, 0x1, -R4 ;  /* 0x000000011d1da824 */ /* 0x000fe200078e0a04 */
[----:B------:R-:W-:Y:S01]  /*5450*/  ISETP.GT.U32.AND P3, PT, R4, R161, PT ;  /* 0x000000a10400720c */ /* 0x000fe20003f64070 */
[----:B------:R-:W-:Y:S01]  /*5460*/  IMAD.HI.U32 R5, R2, R157, RZ ;  /* 0x0000009d02057227 */ /* 0x000fe200078e00ff */
[----:B------:R-:W-:-:S02]  /*5470*/  IABS R155, R11 ;  /* 0x0000000b009b7213 */ /* 0x000fc40000000000 */
[----:B------:R-:W-:Y:S01]  /*5480*/  ISETP.GT.U32.AND P2, PT, R4, R29, PT ;  /* 0x0000001d0400720c */ /* 0x000fe20003f44070 */
[----:B------:R-:W-:Y:S01]  /*5490*/  IMAD.MOV R5, RZ, RZ, -R5 ;  /* 0x000000ffff057224 */ /* 0x000fe200078e0a05 */
[C---:B------:R-:W-:Y:S01]  /*54a0*/  LOP3.LUT R14, R3.reuse, 0x1c4, RZ, 0xfc, !PT ;  /* 0x000001c4030e7812 */ /* 0x040fe200078efcff */
[----:B------:R-:W-:Y:S01]  /*54b0*/  IMAD.HI.U32 R9, R2, R27, RZ ;  /* 0x0000001b02097227 */ /* 0x000fe200078e00ff */
[----:B------:R-:W-:Y:S02]  /*54c0*/  IABS R19, R26 ;  /* 0x0000001a00137213 */ /* 0x000fe40000000000 */
[----:B------:R-:W-:Y:S01]  /*54d0*/  IABS R153, R14 ;  /* 0x0000000e00997213 */ /* 0x000fe20000000000 */
[C---:B------:R-:W-:Y:S01]  /*54e0*/  IMAD R157, R4.reuse, R5, R157 ;  /* 0x00000005049d7224 */ /* 0x040fe200078e029d */
[----:B------:R-:W-:Y:S01]  /*54f0*/  LOP3.LUT R5, R3, 0x1b4, RZ, 0xfc, !PT ;  /* 0x000001b403057812 */ /* 0x000fe200078efcff */
[----:B------:R-:W-:Y:S01]  /*5500*/  IMAD.MOV R9, RZ, RZ, -R9 ;  /* 0x000000ffff097224 */ /* 0x000fe200078e0a09 */
[----:B------:R-:W-:Y:S01]  /*5510*/  IABS R17, R34 ;  /* 0x0000002200117213 */ /* 0x000fe20000000000 */
[--C-:B------:R-:W-:Y:S01]  /*5520*/  @!P3 IMAD.IADD R161, R161, 0x1, -R4.reuse ;  /* 0x00000001a1a1b824 */ /* 0x100fe200078e0a04 */
[C---:B------:R-:W-:Y:S01]  /*5530*/  ISETP.GT.U32.AND P3, PT, R4.reuse, R157, PT ;  /* 0x0000009d0400720c */ /* 0x040fe20003f64070 */
[C---:B------:R-:W-:Y:S01]  /*5540*/  IMAD R27, R4.reuse, R9, R27 ;  /* 0x00000009041b7224 */ /* 0x040fe200078e021b */
[----:B------:R-:W-:Y:S01]  /*5550*/  IABS R159, R5 ;  /* 0x00000005009f7213 */ /* 0x000fe20000000000 */
[----:B------:R-:W-:Y:S01]  /*5560*/  @!P2 IMAD.IADD R29, R29, 0x1, -R4 ;  /* 0x000000011d1da824 */ /* 0x000fe200078e0a04 */
[----:B------:R-:W-:Y:S01]  /*5570*/  LOP3.LUT R9, R3, 0x1b8, RZ, 0xfc, !PT ;  /* 0x000001b803097812 */ /* 0x000fe200078efcff */
[----:B------:R-:W-:Y:S01]  /*5580*/  @!P0 IMAD.MOV R31, RZ, RZ, -R31 ;  /* 0x000000ffff1f8224 */ /* 0x000fe200078e0a1f */
[----:B------:R-:W-:Y:S01]  /*5590*/  ISETP.GE.AND P0, PT, R5, RZ, PT ;  /* 0x000000ff0500720c */ /* 0x000fe20003f06270 */
[----:B------:R-:W-:Y:S01]  /*55a0*/  @!P4 IMAD.MOV R29, RZ, RZ, -R29 ;  /* 0x000000ffff1dc224 */ /* 0x000fe200078e0a1d */
[----:B------:R-:W-:Y:S01]  /*55b0*/  ISETP.GT.U32.AND P4, PT, R4, R27, PT ;  /* 0x0000001b0400720c */ /* 0x000fe20003f84070 */
[----:B------:R-:W-:Y:S01]  /*55c0*/  IMAD.HI.U32 R5, R2, R159, RZ ;  /* 0x0000009f02057227 */ /* 0x000fe200078e00ff */
[----:B------:R-:W-:-:S02]  /*55d0*/  IABS R25, R9 ;  /* 0x0000000900197213 */ /* 0x000fc40000000000 */
[----:B------:R-:W-:Y:S01]  /*55e0*/  ISETP.GE.AND P2, PT, R9, RZ, PT ;  /* 0x000000ff0900720c */ /* 0x000fe20003f46270 */
[----:B------:R-:W-:Y:S02]  /*55f0*/  @!P3 IMAD.IADD R157, R157, 0x1, -R4 ;  /* 0x000000019d9db824 */ /* 0x000fe400078e0a04 */
[----:B------:R-:W-:Y:S02]  /*5600*/  IMAD.MOV R5, RZ, RZ, -R5 ;  /* 0x000000ffff057224 */ /* 0x000fe400078e0a05 */
[----:B------:R-:W-:Y:S01]  /*5610*/  IMAD.HI.U32 R9, R2, R25, RZ ;  /* 0x0000001902097227 */ /* 0x000fe200078e00ff */
[----:B------:R-:W-:-:S03]  /*5620*/  ISETP.GT.U32.AND P3, PT, R4, R157, PT ;  /* 0x0000009d0400720c */ /* 0x000fc60003f64070 */
[----:B------:R-:W-:Y:S02]  /*5630*/  @!P4 IMAD.IADD R27, R27, 0x1, -R4 ;  /* 0x000000011b1bc824 */ /* 0x000fe400078e0a04 */
[C---:B------:R-:W-:Y:S02]  /*5640*/  IMAD R159, R4.reuse, R5, R159 ;  /* 0x00000005049f7224 */ /* 0x040fe400078e029f */
[----:B------:R-:W-:Y:S01]  /*5650*/  IMAD.MOV R9, RZ, RZ, -R9 ;  /* 0x000000ffff097224 */ /* 0x000fe200078e0a09 */
[----:B------:R-:W-:Y:S01]  /*5660*/  ISETP.GT.U32.AND P4, PT, R4, R27, PT ;  /* 0x0000001b0400720c */ /* 0x000fe20003f84070 */
[----:B------:R-:W-:-:S04]  /*5670*/  IMAD.HI.U32 R5, R2, R155, RZ ;  /* 0x0000009b02057227 */ /* 0x000fc800078e00ff */
[----:B------:R-:W-:Y:S01]  /*5680*/  @!P6 IMAD.MOV R161, RZ, RZ, -R161 ;  /* 0x000000ffffa1e224 */ /* 0x000fe200078e0aa1 */
[----:B------:R-:W-:Y:S01]  /*5690*/  ISETP.GE.AND P6, PT, R11, RZ, PT ;  /* 0x000000ff0b00720c */ /* 0x000fe20003fc6270 */
[C---:B------:R-:W-:Y:S02]  /*56a0*/  IMAD R25, R4.reuse, R9, R25 ;  /* 0x0000000904197224 */ /* 0x040fe400078e0219 */
[----:B------:R-:W-:Y:S01]  /*56b0*/  @!P3 IMAD.IADD R157, R157, 0x1, -R4 ;  /* 0x000000019d9db824 */ /* 0x000fe200078e0a04 */
[C---:B------:R-:W-:Y:S01]  /*56c0*/  ISETP.GT.U32.AND P3, PT, R4.reuse, R159, PT ;  /* 0x0000009f0400720c */ /* 0x040fe20003f64070 */
[----:B------:R-:W-:Y:S02]  /*56d0*/  IMAD.MOV R11, RZ, RZ, -R5 ;  /* 0x000000ffff0b7224 */ /* 0x000fe400078e0a05 */
[----:B------:R-:W-:Y:S01]  /*56e0*/  @!P5 IMAD.MOV R157, RZ, RZ, -R157 ;  /* 0x000000ffff9dd224 */ /* 0x000fe200078e0a9d */
[C---:B------:R-:W-:Y:S01]  /*56f0*/  ISETP.GT.U32.AND P5, PT, R4.reuse, R25, PT ;  /* 0x000000190400720c */ /* 0x040fe20003fa4070 */
[----:B------:R-:W-:-:S02]  /*5700*/  IMAD R155, R4, R11, R155 ;  /* 0x0000000b049b7224 */ /* 0x000fc400078e029b */
[----:B------:R-:W-:Y:S02]  /*5710*/  @!P4 IMAD.IADD R27, R27, 0x1, -R4 ;  /* 0x000000011b1bc824 */ /* 0x000fe400078e0a04 */
[----:B------:R-:W-:Y:S01]  /*5720*/  IMAD.HI.U32 R5, R2, R153, RZ ;  /* 0x0000009902057227 */ /* 0x000fe200078e00ff */
[----:B------:R-:W-:-:S03]  /*5730*/  ISETP.GT.U32.AND P4, PT, R4, R155, PT ;  /* 0x0000009b0400720c */ /* 0x000fc60003f84070 */
[----:B------:R-:W-:Y:S02]  /*5740*/  IMAD.MOV R5, RZ, RZ, -R5 ;  /* 0x000000ffff057224 */ /* 0x000fe400078e0a05 */
[--C-:B------:R-:W-:Y:S02]  /*5750*/  @!P3 IMAD.IADD R159, R159, 0x1, -R4.reuse ;  /* 0x000000019f9fb824 */ /* 0x100fe400078e0a04 */
[----:B------:R-:W-:Y:S02]  /*5760*/  @!P5 IMAD.IADD R25, R25, 0x1, -R4 ;  /* 0x000000011919d824 */ /* 0x000fe400078e0a04 */
[C---:B------:R-:W-:Y:S01]  /*5770*/  IMAD R153, R4.reuse, R5, R153 ;  /* 0x0000000504997224 */ /* 0x040fe200078e0299 */
[----:B------:R-:W-:Y:S01]  /*5780*/  ISETP.GT.U32.AND P3, PT, R4, R159, PT ;  /* 0x0000009f0400720c */ /* 0x000fe20003f64070 */
[----:B------:R-:W-:Y:S01]  /*5790*/  IMAD.HI.U32 R5, R2, R21, RZ ;  /* 0x0000001502057227 */ /* 0x000fe200078e00ff */
[----:B------:R-:W-:-:S03]  /*57a0*/  ISETP.GT.U32.AND P5, PT, R4, R25, PT ;  /* 0x000000190400720c */ /* 0x000fc60003fa4070 */
[----:B------:R-:W-:Y:S02]  /*57b0*/  @!P4 IMAD.IADD R155, R155, 0x1, -R4 ;  /* 0x000000019b9bc824 */ /* 0x000fe400078e0a04 */
[----:B------:R-:W-:-:S03]  /*57c0*/  IMAD.HI.U32 R9, R2, R23, RZ ;  /* 0x0000001702097227 */ /* 0x000fc600078e00ff */
[C---:B------:R-:W-:Y:S01]  /*57d0*/  ISETP.GT.U32.AND P4, PT, R4.reuse, R155, PT ;  /* 0x0000009b0400720c */ /* 0x040fe20003f84070 */
[----:B------:R-:W-:Y:S02]  /*57e0*/  IMAD.MOV R5, RZ, RZ, -R5 ;  /* 0x000000ffff057224 */ /* 0x000fe400078e0a05 */
[----:B------:R-:W-:Y:S02]  /*57f0*/  IMAD.MOV R9, RZ, RZ, -R9 ;  /* 0x000000ffff097224 */ /* 0x000fe400078e0a09 */
[C---:B------:R-:W-:Y:S02]  /*5800*/  IMAD R21, R4.reuse, R5, R21 ;  /* 0x0000000504157224 */ /* 0x040fe400078e0215 */
[--C-:B------:R-:W-:Y:S01]  /*5810*/  @!P5 IMAD.IADD R25, R25, 0x1, -R4.reuse ;  /* 0x000000011919d824 */ /* 0x100fe200078e0a04 */
[C---:B------:R-:W-:Y:S01]  /*5820*/  ISETP.GT.U32.AND P5, PT, R4.reuse, R153, PT ;  /* 0x000000990400720c */ /* 0x040fe20003fa4070 */
[----:B------:R-:W-:Y:S02]  /*5830*/  IMAD R23, R4, R9, R23 ;  /* 0x0000000904177224 */ /* 0x000fe400078e0217 */
[----:B------:R-:W-:-:S02]  /*5840*/  @!P3 IMAD.IADD R159, R159, 0x1, -R4 ;  /* 0x000000019f9fb824 */ /* 0x000fc400078e0a04 */
[----:B------:R-:W-:Y:S01]  /*5850*/  @!P4 IMAD.IADD R155, R155, 0x1, -R4 ;  /* 0x000000019b9bc824 */ /* 0x000fe200078e0a04 */
[----:B------:R-:W-:Y:S01]  /*5860*/  ISETP.GT.U32.AND P4, PT, R4, R21, PT ;  /* 0x000000150400720c */ /* 0x000fe20003f84070 */
[----:B------:R-:W-:Y:S01]  /*5870*/  IMAD.HI.U32 R9, R2, R19, RZ ;  /* 0x0000001302097227 */ /* 0x000fe200078e00ff */
[----:B------:R-:W-:-:S03]  /*5880*/  ISETP.GT.U32.AND P3, PT, R4, R23, PT ;  /* 0x000000170400720c */ /* 0x000fc60003f64070 */
[----:B------:R-:W-:Y:S02]  /*5890*/  IMAD.MOV R9, RZ, RZ, -R9 ;  /* 0x000000ffff097224 */ /* 0x000fe400078e0a09 */
[----:B------:R-:W-:Y:S02]  /*58a0*/  @!P5 IMAD.IADD R153, R153, 0x1, -R4 ;  /* 0x000000019999d824 */ /* 0x000fe400078e0a04 */
[----:B------:R-:W-:-:S04]  /*58b0*/  IMAD.HI.U32 R5, R2, R151, RZ ;  /* 0x0000009702057227 */ /* 0x000fc800078e00ff */
[--C-:B------:R-:W-:Y:S01]  /*58c0*/  @!P4 IMAD.IADD R21, R21, 0x1, -R4.reuse ;  /* 0x000000011515c824 */ /* 0x100fe200078e0a04 */
[C---:B------:R-:W-:Y:S01]  /*58d0*/  ISETP.GT.U32.AND P4, PT, R4.reuse, R153, PT ;  /* 0x000000990400720c */ /* 0x040fe20003f84070 */
[----:B------:R-:W-:Y:S01]  /*58e0*/  @!P3 IMAD.IADD R23, R23, 0x1, -R4 ;  /* 0x000000011717b824 */ /* 0x000fe200078e0a04 */
[----:B------:R-:W-:Y:S01]  /*58f0*/  ISETP.GE.AND P3, PT, R13, RZ, PT ;  /* 0x000000ff0d00720c */ /* 0x000fe20003f66270 */
[----:B------:R-:W-:Y:S01]  /*5900*/  IMAD R19, R4, R9, R19 ;  /* 0x0000000904137224 */ /* 0x000fe200078e0213 */
[----:B------:R-:W-:Y:S01]  /*5910*/  IABS R13, R32 ;  /* 0x00000020000d7213 */ /* 0x000fe20000000000 */
[----:B------:R-:W-:Y:S01]  /*5920*/  IMAD.HI.U32 R11, R2, R149, RZ ;  /* 0x00000095020b7227 */ /* 0x000fe200078e00ff */
[----:B------:R-:W-:-:S03]  /*5930*/  ISETP.GT.U32.AND P5, PT, R4, R23, PT ;  /* 0x000000170400720c */ /* 0x000fc60003fa4070 */
[----:B------:R-:W-:Y:S02]  /*5940*/  IMAD.MOV R5, RZ, RZ, -R5 ;  /* 0x000000ffff057224 */ /* 0x000fe400078e0a05 */
[----:B------:R-:W-:Y:S02]  /*5950*/  IMAD.MOV R11, RZ, RZ, -R11 ;  /* 0x000000ffff0b7224 */ /* 0x000fe400078e0a0b */
[----:B------:R-:W-:Y:S01]  /*5960*/  @!P4 IMAD.IADD R153, R153, 0x1, -R4 ;  /* 0x000000019999c824 */ /* 0x000fe200078e0a04 */
[C---:B------:R-:W-:Y:S01]  /*5970*/  ISETP.GT.U32.AND P4, PT, R4.reuse, R19, PT ;  /* 0x000000130400720c */ /* 0x040fe20003f84070 */
[----:B------:R-:W-:Y:S02]  /*5980*/  IMAD R151, R4, R5, R151 ;  /* 0x0000000504977224 */ /* 0x000fe400078e0297 */
[----:B------:R-:W-:-:S04]  /*5990*/  IMAD.HI.U32 R5, R2, R145, RZ ;  /* 0x0000009102057227 */ /* 0x000fc800078e00ff */
[C---:B------:R-:W-:Y:S02]  /*59a0*/  IMAD R149, R4.reuse, R11, R149 ;  /* 0x0000000b04957224 */ /* 0x040fe400078e0295 */
[----:B------:R-:W-:Y:S02]  /*59b0*/  IMAD.MOV R11, RZ, RZ, -R5 ;  /* 0x000000ffff0b7224 */ /* 0x000fe400078e0a05 */
[--C-:B------:R-:W-:Y:S01]  /*59c0*/  @!P5 IMAD.IADD R23, R23, 0x1, -R4.reuse ;  /* 0x000000011717d824 */ /* 0x100fe200078e0a04 */
[C---:B------:R-:W-:Y:S01]  /*59d0*/  ISETP.GT.U32.AND P5, PT, R4.reuse, R151, PT ;  /* 0x000000970400720c */ /* 0x040fe20003fa4070 */
[----:B------:R-:W-:Y:S02]  /*59e0*/  IMAD R145, R4, R11, R145 ;  /* 0x0000000b04917224 */ /* 0x000fe400078e0291 */
[----:B------:R-:W-:Y:S02]  /*59f0*/  @!P4 IMAD.IADD R19, R19, 0x1, -R4 ;  /* 0x000000011313c824 */ /* 0x000fe400078e0a04 */
[----:B------:R-:W-:Y:S01]  /*5a00*/  IMAD.HI.U32 R5, R2, R13, RZ ;  /* 0x0000000d02057227 */ /* 0x000fe200078e00ff */
[----:B------:R-:W-:-:S03]  /*5a10*/  ISETP.GT.U32.AND P4, PT, R4, R145, PT ;  /* 0x000000910400720c */ /* 0x000fc60003f84070 */
[----:B------:R-:W-:-:S04]  /*5a20*/  IMAD.HI.U32 R9, R2, R17, RZ ;  /* 0x0000001102097227 */ /* 0x000fc800078e00ff */
[----:B------:R-:W-:Y:S02]  /*5a30*/  IMAD.MOV R5, RZ, RZ, -R5 ;  /* 0x000000ffff057224 */ /* 0x000fe400078e0a05 */
[--C-:B------:R-:W-:Y:S01]  /*5a40*/  @!P5 IMAD.IADD R151, R151, 0x1, -R4.reuse ;  /* 0x000000019797d824 */ /* 0x100fe200078e0a04 */
[----:B------:R-:W-:Y:S01]  /*5a50*/  ISETP.GE.AND P5, PT, R14, RZ, PT ;  /* 0x000000ff0e00720c */ /* 0x000fe20003fa6270 */
[----:B------:R-:W-:Y:S02]  /*5a60*/  IMAD.MOV R14, RZ, RZ, -R9 ;  /* 0x000000ffff0e7224 */ /* 0x000fe400078e0a09 */
[----:B------:R-:W-:Y:S01]  /*5a70*/  @!P1 IMAD.MOV R27, RZ, RZ, -R27 ;  /* 0x000000ffff1b9224 */ /* 0x000fe200078e0a1b */
[C---:B------:R-:W-:Y:S01]  /*5a80*/  ISETP.GT.U32.AND P1, PT, R4.reuse, R21, PT ;  /* 0x000000150400720c */ /* 0x040fe20003f24070 */
[----:B------:R-:W-:Y:S02]  /*5a90*/  IMAD R9, R4, R5, R13 ;  /* 0x0000000504097224 */ /* 0x000fe400078e020d */
[----:B------:R-:W-:-:S02]  /*5aa0*/  @!P4 IMAD.IADD R145, R145, 0x1, -R4 ;  /* 0x000000019191c824 */ /* 0x000fc400078e0a04 */
[C---:B------:R-:W-:Y:S01]  /*5ab0*/  IMAD R5, R4.reuse, R14, R17 ;  /* 0x0000000e04057224 */ /* 0x040fe200078e0211 */
[----:B------:R-:W-:Y:S01]  /*5ac0*/  ISETP.GT.U32.AND P4, PT, R4, R9, PT ;  /* 0x000000090400720c */ /* 0x000fe20003f84070 */
[----:B------:R-:W-:-:S04]  /*5ad0*/  IMAD.HI.U32 R11, R2, R65, RZ ;  /* 0x00000041020b7227 */ /* 0x000fc800078e00ff */
[----:B------:R-:W-:Y:S02]  /*5ae0*/  IMAD.MOV R11, RZ, RZ, -R11 ;  /* 0x000000ffff0b7224 */ /* 0x000fe400078e0a0b */
[----:B------:R-:W-:Y:S01]  /*5af0*/  @!P1 IMAD.IADD R21, R21, 0x1, -R4 ;  /* 0x0000000115159824 */ /* 0x000fe200078e0a04 */
[C---:B------:R-:W-:Y:S01]  /*5b00*/  ISETP.GT.U32.AND P1, PT, R4.reuse, R149, PT ;  /* 0x000000950400720c */ /* 0x040fe20003f24070 */
[----:B------:R-:W-:Y:S01]  /*5b10*/  IMAD R11, R4, R11, R65 ;  /* 0x0000000b040b7224 */ /* 0x000fe200078e0241 */
[----:B------:R-:W-:Y:S01]  /*5b20*/  IABS R65, R52 ;  /* 0x0000003400417213 */ /* 0x000fe20000000000 */
[----:B------:R-:W-:-:S04]  /*5b30*/  IMAD.HI.U32 R14, R2, R141, RZ ;  /* 0x0000008d020e7227 */ /* 0x000fc800078e00ff */
[----:B------:R-:W-:Y:S01]  /*5b40*/  @!P4 IMAD.IADD R9, R9, 0x1, -R4 ;  /* 0x000000010909c824 */ /* 0x000fe200078e0a04 */
[C---:B------:R-:W-:Y:S01]  /*5b50*/  ISETP.GT.U32.AND P4, PT, R4.reuse, R5, PT ;  /* 0x000000050400720c */ /* 0x040fe20003f84070 */
[----:B------:R-:W-:Y:S01]  /*5b60*/  @!P3 IMAD.MOV R23, RZ, RZ, -R23 ;  /* 0x000000ffff17b224 */ /* 0x000fe200078e0a17 */
[----:B------:R-:W-:Y:S01]  /*5b70*/  ISETP.GT.U32.AND P3, PT, R4, R145, PT ;  /* 0x000000910400720c */ /* 0x000fe20003f64070 */
[----:B------:R-:W-:-:S04]  /*5b80*/  IMAD.HI.U32 R17, R2, R65, RZ ;  /* 0x0000004102117227 */ /* 0x000fc800078e00ff */
[----:B------:R-:W-:Y:S01]  /*5b90*/  @!P1 IMAD.IADD R149, R149, 0x1, -R4 ;  /* 0x0000000195959824 */ /* 0x000fe200078e0a04 */
[----:B------:R-:W-:Y:S01]  /*5ba0*/  ISETP.GE.AND P1, PT, R22, RZ, PT ;  /* 0x000000ff1600720c */ /* 0x000fe20003f26270 */
[----:B------:R-:W-:Y:S01]  /*5bb0*/  IMAD.MOV R14, RZ, RZ, -R14 ;  /* 0x000000ffff0e7224 */ /* 0x000fe200078e0a0e */
[----:B------:R-:W-:Y:S01]  /*5bc0*/  LOP3.LUT R22, R3, 0x1f8, RZ, 0xfc, !PT ;  /* 0x000001f803167812 */ /* 0x000fe200078efcff */
[----:B------:R-:W-:Y:S02]  /*5bd0*/  IMAD.MOV R17, RZ, RZ, -R17 ;  /* 0x000000ffff117224 */ /* 0x000fe400078e0a11 */
[----:B------:R-:W-:Y:S01]  /*5be0*/  @!P4 IMAD.IADD R5, R5, 0x1, -R4 ;  /* 0x000000010505c824 */ /* 0x000fe200078e0a04 */
[C---:B------:R-:W-:Y:S01]  /*5bf0*/  ISETP.GT.U32.AND P4, PT, R4.reuse, R149, PT ;  /* 0x000000950400720c */ /* 0x040fe20003f84070 */
[----:B------:R-:W-:Y:S01]  /*5c00*/  IMAD R141, R4, R14, R141 ;  /* 0x0000000e048d7224 */ /* 0x000fe200078e028d */
[----:B------:R-:W-:Y:S01]  /*5c10*/  IABS R109, R22 ;  /* 0x00000016006d7213 */ /* 0x000fe20000000000 */
[----:B------:R-:W-:-:S04]  /*5c20*/  IMAD.HI.U32 R3, R2, R147, RZ ;  /* 0x0000009302037227 */ /* 0x000fc800078e00ff */
[----:B------:R-:W-:Y:S01]  /*5c30*/  @!P1 IMAD.MOV R21, RZ, RZ, -R21 ;  /* 0x000000ffff159224 */ /* 0x000fe200078e0a15 */
[----:B------:R-:W-:Y:S01]  /*5c40*/  ISETP.GT.U32.AND P1, PT, R4, R11, PT ;  /* 0x0000000b0400720c */ /* 0x000fe20003f24070 */
[----:B------:R-:W-:-:S04]  /*5c50*/  IMAD.HI.U32 R13, R2, R143, RZ ;  /* 0x0000008f020d7227 */ /* 0x000fc800078e00ff */
[----:B------:R-:W-:-:S04]  /*5c60*/  IMAD.HI.U32 R2, R2, R109, RZ ;  /* 0x0000006d02027227 */ /* 0x000fc800078e00ff */
[C---:B------:R-:W-:Y:S02]  /*5c70*/  IMAD R17, R4.reuse, R17, R65 ;  /* 0x0000001104117224 */ /* 0x040fe400078e0241 */
[----:B------:R-:W-:Y:S01]  /*5c80*/  @!P4 IMAD.IADD R149, R149, 0x1, -R4 ;  /* 0x000000019595c824 */ /* 0x000fe200078e0a04 */
[C---:B------:R-:W-:Y:S01]  /*5c90*/  ISETP.GT.U32.AND P4, PT, R4.reuse, R141, PT ;  /* 0x0000008d0400720c */ /* 0x040fe20003f84070 */
[----:B------:R-:W-:Y:S02]  /*5ca0*/  IMAD.MOV R13, RZ, RZ, -R13 ;  /* 0x000000ffff0d7224 */ /* 0x000fe400078e0a0d */
[----:B------:R-:W-:Y:S02]  /*5cb0*/  IMAD.MOV R2, RZ, RZ, -R2 ;  /* 0x000000ffff027224 */ /* 0x000fe400078e0a02 */
[----:B------:R-:W-:Y:S01]  /*5cc0*/  @!P0 IMAD.MOV R159, RZ, RZ, -R159 ;  /* 0x000000ffff9f8224 */ /* 0x000fe200078e0a9f */
[C---:B------:R-:W-:Y:S01]  /*5cd0*/  ISETP.GT.U32.AND P0, PT, R4.reuse, R151, PT ;  /* 0x000000970400720c */ /* 0x040fe20003f04070 */
[----:B------:R-:W-:Y:S01]  /*5ce0*/  @!P3 IMAD.IADD R145, R145, 0x1, -R4 ;  /* 0x000000019191b824 */ /* 0x000fe200078e0a04 */
[C---:B------:R-:W-:Y:S01]  /*5cf0*/  ISETP.GT.U32.AND P3, PT, R4.reuse, R17, PT ;  /* 0x000000110400720c */ /* 0x040fe20003f64070 */
[----:B------:R-:W-:-:S02]  /*5d00*/  IMAD R143, R4, R13, R143 ;  /* 0x0000000d048f7224 */ /* 0x000fc400078e028f */
[C---:B------:R-:W-:Y:S02]  /*5d10*/  IMAD R13, R4.reuse, R2, R109 ;  /* 0x00000002040d7224 */ /* 0x040fe400078e026d */
[----:B------:R-:W-:Y:S01]  /*5d20*/  @!P5 IMAD.MOV R153, RZ, RZ, -R153 ;  /* 0x000000ffff99d224 */ /* 0x000fe200078e0a99 */
[C---:B------:R-:W-:Y:S01]  /*5d30*/  ISETP.GT.U32.AND P5, PT, R4.reuse, R9, PT ;  /* 0x000000090400720c */ /* 0x040fe20003fa4070 */
[----:B------:R-:W-:Y:S02]  /*5d40*/  IMAD.MOV R3, RZ, RZ, -R3 ;  /* 0x000000ffff037224 */ /* 0x000fe400078e0a03 */
[--C-:B------:R-:W-:Y:S01]  /*5d50*/  @!P1 IMAD.IADD R11, R11, 0x1, -R4.reuse ;  /* 0x000000010b0b9824 */ /* 0x100fe200078e0a04 */
[C---:B------:R-:W-:Y:S01]  /*5d60*/  ISETP.GT.U32.AND P1, PT, R4.reuse, R13, PT ;  /* 0x0000000d0400720c */ /* 0x040fe20003f24070 */
[C---:B------:R-:W-:Y:S02]  /*5d70*/  IMAD R147, R4.reuse, R3, R147 ;  /* 0x0000000304937224 */ /* 0x040fe400078e0293 */
[----:B------:R-:W-:Y:S01]  /*5d80*/  @!P6 IMAD.MOV R155, RZ, RZ, -R155 ;  /* 0x000000ffff9be224 */ /* 0x000fe200078e0a9b */
[----:B------:R-:W3:Y:S01]  /*5d90*/  LDC.64 R2, c[0x0][0x230] ;  /* 0x00008c00ff027b82 */ /* 0x000ee20000000a00 */
[--C-:B------:R-:W-:Y:S01]  /*5da0*/  @!P4 IMAD.IADD R141, R141, 0x1, -R4.reuse ;  /* 0x000000018d8dc824 */ /* 0x100fe200078e0a04 */
[----:B------:R-:W-:Y:S01]  /*5db0*/  ISETP.GT.U32.AND P6, PT, R4, R5, PT ;  /* 0x000000050400720c */ /* 0x000fe20003fc4070 */
[----:B------:R-:W-:Y:S01]  /*5dc0*/  @!P2 IMAD.MOV R25, RZ, RZ, -R25 ;  /* 0x000000ffff19a224 */ /* 0x000fe200078e0a19 */
[----:B------:R-:W-:Y:S01]  /*5dd0*/  ISETP.GE.AND P4, PT, R32, RZ, PT ;  /* 0x000000ff2000720c */ /* 0x000fe20003f86270 */
[--C-:B------:R-:W-:Y:S01]  /*5de0*/  @!P0 IMAD.IADD R151, R151, 0x1, -R4.reuse ;  /* 0x0000000197978824 */ /* 0x100fe200078e0a04 */
[C---:B------:R-:W-:Y:S01]  /*5df0*/  ISETP.GT.U32.AND P2, PT, R4.reuse, R19, PT ;  /* 0x000000130400720c */ /* 0x040fe20003f44070 */
[--C-:B------:R-:W-:Y:S01]  /*5e00*/  @!P3 IMAD.IADD R17, R17, 0x1, -R4.reuse ;  /* 0x000000011111b824 */ /* 0x100fe200078e0a04 */
[----:B------:R-:W-:Y:S01]  /*5e10*/  ISETP.GT.U32.AND P0, PT, R4, R147, PT ;  /* 0x000000930400720c */ /* 0x000fe20003f04070 */
[--C-:B------:R-:W-:Y:S01]  /*5e20*/  @!P5 IMAD.IADD R9, R9, 0x1, -R4.reuse ;  /* 0x000000010909d824 */ /* 0x100fe200078e0a04 */
[----:B------:R-:W-:Y:S01]  /*5e30*/  ISETP.GE.AND P3, PT, R34, RZ, PT ;  /* 0x000000ff2200720c */ /* 0x000fe20003f66270 */
[--C-:B------:R-:W-:Y:S01]  /*5e40*/  @!P1 IMAD.IADD R13, R13, 0x1, -R4.reuse ;  /* 0x000000010d0d9824 */ /* 0x100fe200078e0a04 */
[----:B------:R-:W-:Y:S01]  /*5e50*/  ISETP.GE.AND P5, PT, R24, RZ, PT ;  /* 0x000000ff1800720c */ /* 0x000fe20003fa6270 */
[----:B------:R-:W-:Y:S01]  /*5e60*/  IMAD.SHL.U32 R14, R0, 0x10, RZ ;  /* 0x00000010000e7824 */ /* 0x000fe200078e00ff */
[----:B------:R-:W-:Y:S01]  /*5e70*/  ISETP.GT.U32.AND P1, PT, R4, R11, PT ;  /* 0x0000000b0400720c */ /* 0x000fe20003f24070 */
[--C-:B------:R-:W-:Y:S01]  /*5e80*/  @!P6 IMAD.IADD R5, R5, 0x1, -R4.reuse ;  /* 0x000000010505e824 */ /* 0x100fe200078e0a04 */
[----:B------:R-:W-:Y:S01]  /*5e90*/  ISETP.GE.AND P6, PT, R26, RZ, PT ;  /* 0x000000ff1a00720c */ /* 0x000fe20003fc6270 */
[----:B------:R-:W-:Y:S01]  /*5ea0*/  @!P4 IMAD.MOV R9, RZ, RZ, -R9 ;  /* 0x000000ffff09c224 */ /* 0x000fe200078e0a09 */
[C---:B------:R-:W-:Y:S01]  /*5eb0*/  ISETP.GT.U32.AND P4, PT, R4.reuse, R13, PT ;  /* 0x0000000d0400720c */ /* 0x040fe20003f84070 */
[--C-:B------:R-:W-:Y:S01]  /*5ec0*/  @!P2 IMAD.IADD R19, R19, 0x1, -R4.reuse ;  /* 0x000000011313a824 */ /* 0x100fe200078e0a04 */
[----:B------:R-:W-:Y:S01]  /*5ed0*/  ISETP.GT.U32.AND P2, PT, R4, R143, PT ;  /* 0x0000008f0400720c */ /* 0x000fe20003f44070 */
[----:B------:R-:W-:Y:S01]  /*5ee0*/  @!P0 IMAD.IADD R147, R147, 0x1, -R4 ;  /* 0x0000000193938824 */ /* 0x000fe200078e0a04 */
[----:B------:R-:W-:Y:S01]  /*5ef0*/  LOP3.LUT R65, R14, 0x70, RZ, 0xc0, !PT ;  /* 0x000000700e417812 */ /* 0x000fe200078ec0ff */
[----:B------:R-:W-:Y:S01]  /*5f00*/  @!P3 IMAD.MOV R5, RZ, RZ, -R5 ;  /* 0x000000ffff05b224 */ /* 0x000fe200078e0a05 */
[----:B------:R-:W-:Y:S01]  /*5f10*/  ISETP.GE.AND P3, PT, R36, RZ, PT ;  /* 0x000000ff2400720c */ /* 0x000fe20003f66270 */
[----:B------:R-:W-:Y:S01]  /*5f20*/  @!P5 IMAD.MOV R151, RZ, RZ, -R151 ;  /* 0x000000ffff97d224 */ /* 0x000fe200078e0a97 */
[----:B------:R-:W-:Y:S01]  /*5f30*/  ISETP.GT.U32.AND P5, PT, R4, R147, PT ;  /* 0x000000930400720c */ /* 0x000fe20003fa4070 */
[----:B---3--:R-:W-:Y:S01]  /*5f40*/  VIADD R236, R2, 0x1f ;  /* 0x0000001f02ec7836 */ /* 0x008fe20000000000 */
[----:B------:R-:W-:Y:S01]  /*5f50*/  SHF.R.U32.HI R14, RZ, 0x6, R0 ;  /* 0x00000006ff0e7819 */ /* 0x000fe20000011600 */
[--C-:B------:R-:W-:Y:S01]  /*5f60*/  @!P1 IMAD.IADD R11, R11, 0x1, -R4.reuse ;  /* 0x000000010b0b9824 */ /* 0x100fe200078e0a04 */
[----:B------:R-:W-:Y:S01]  /*5f70*/  ISETP.GE.AND P1, PT, R38, RZ, PT ;  /* 0x000000ff2600720c */ /* 0x000fe20003f26270 */
[--C-:B------:R-:W-:Y:S01]  /*5f80*/  @!P4 IMAD.IADD R13, R13, 0x1, -R4.reuse ;  /* 0x000000010d0dc824 */ /* 0x100fe200078e0a04 */
[----:B------:R-:W-:Y:S01]  /*5f90*/  SGXT.U32 R14, R14, 0x1 ;  /* 0x000000010e0e781a */ /* 0x000fe20000000000 */
[----:B------:R-:W-:Y:S01]  /*5fa0*/  @!P2 IMAD.IADD R143, R143, 0x1, -R4 ;  /* 0x000000018f8fa824 */ /* 0x000fe200078e0a04 */
[----:B------:R-:W-:Y:S01]  /*5fb0*/  ISETP.GT.AND P4, PT, R236, 0x1f, PT ;  /* 0x0000001fec00780c */ /* 0x000fe20003f84270 */
[----:B------:R-:W-:Y:S01]  /*5fc0*/  IMAD.IADD R12, R65, 0x1, R12 ;  /* 0x00000001410c7824 */ /* 0x000fe200078e020c */
[----:B------:R-:W-:Y:S01]  /*5fd0*/  ISETP.GE.AND P0, PT, R28, RZ, PT ;  /* 0x000000ff1c00720c */ /* 0x000fe20003f06270 */
[----:B------:R-:W-:Y:S01]  /*5fe0*/  @!P3 IMAD.MOV R11, RZ, RZ, -R11 ;  /* 0x000000ffff0bb224 */ /* 0x000fe200078e0a0b */
[----:B------:R-:W-:Y:S01]  /*5ff0*/  ISETP.GE.AND P2, PT, R30, RZ, PT ;  /* 0x000000ff1e00720c */ /* 0x000fe20003f46270 */
[----:B------:R-:W-:Y:S01]  /*6000*/  @!P5 IMAD.IADD R147, R147, 0x1, -R4 ;  /* 0x000000019393d824 */ /* 0x000fe200078e0a04 */
[----:B------:R-:W-:Y:S01]  /*6010*/  ISETP.GE.AND P3, PT, R14, UR4, PT ;  /* 0x000000040e007c0c */ /* 0x000fe2000bf66270 */
[----:B------:R-:W3:Y:S01]  /*6020*/  LDC.64 R64, c[0x0][0x238] ;  /* 0x00008e00ff407b82 */ /* 0x000ee20000000a00 */
[----:B------:R-:W-:Y:S01]  /*6030*/  SEL R109, RZ, 0x4, !P4 ;  /* 0x00000004ff6d7807 */ /* 0x000fe20006000000 */
[----:B------:R-:W-:Y:S01]  /*6040*/  @!P1 IMAD.MOV R147, RZ, RZ, -R147 ;  /* 0x000000ffff939224 */ /* 0x000fe200078e0a93 */
[----:B------:R-:W-:Y:S01]  /*6050*/  ISETP.NE.AND P1, PT, R56, RZ, PT ;  /* 0x000000ff3800720c */ /* 0x000fe20003f25270 */
[----:B------:R-:W-:Y:S01]  /*6060*/  @!P6 IMAD.MOV R19, RZ, RZ, -R19 ;  /* 0x000000ffff13e224 */ /* 0x000fe200078e0a13 */
[C---:B------:R-:W-:Y:S01]  /*6070*/  SEL R2, R109.reuse, RZ, !P3 ;  /* 0x000000ff6d027207 */ /* 0x040fe20005800000 */
[----:B------:R-:W-:Y:S01]  /*6080*/  IMAD.MOV.U32 R0, RZ, RZ, R8 ;  /* 0x000000ffff007224 */ /* 0x000fe200078e0008 */
[----:B------:R-:W-:Y:S01]  /*6090*/  ISETP.GE.AND P3, PT, R58, UR6, PT ;  /* 0x000000063a007c0c */ /* 0x000fe2000bf66270 */
[----:B------:R-:W-:Y:S01]  /*60a0*/  @!P0 IMAD.MOV R149, RZ, RZ, -R149 ;  /* 0x000000ffff958224 */ /* 0x000fe200078e0a95 */
[----:B------:R-:W-:Y:S01]  /*60b0*/  ISETP.GT.U32.AND P0, PT, R4, R143, PT ;  /* 0x0000008f0400720c */ /* 0x000fe20003f04070 */
[----:B------:R-:W-:Y:S01]  /*60c0*/  @!P2 IMAD.MOV R145, RZ, RZ, -R145 ;  /* 0x000000ffff91a224 */ /* 0x000fe200078e0a91 */
[----:B------:R-:W-:Y:S01]  /*60d0*/  SEL R144, R109, RZ, !P3 ;  /* 0x000000ff6d907207 */ /* 0x000fe20005800000 */
[----:B------:R-:W-:Y:S01]  /*60e0*/  ULDC UR6, c[0x0][0x230] ;  /* 0x00008c0000067ab9 */ /* 0x000fe20000000800 */
[----:B------:R-:W-:Y:S01]  /*60f0*/  ISETP.GE.AND P3, PT, R54, RZ, PT ;  /* 0x000000ff3600720c */ /* 0x000fe20003f66270 */
[----:B------:R4:W-:Y:S01]  /*6100*/  STL [R1+0x7f4], R12 ;  /* 0x0007f40c01007387 */ /* 0x0009e20000100800 */
[----:B-1----:R-:W-:-:S02]  /*6110*/  SEL R54, R112, R237, !P1 ;  /* 0x000000ed70367207 */ /* 0x002fc40004800000 */
[C---:B------:R-:W-:Y:S01]  /*6120*/  ISETP.GT.U32.AND P2, PT, R4.reuse, R141, PT ;  /* 0x0000008d0400720c */ /* 0x040fe20003f44070 */
[----:B------:R-:W1:Y:S01]  /*6130*/  S2R R237, SR_TID.X ;  /* 0x0000000000ed7919 */ /* 0x000e620000002100 */
[----:B------:R-:W-:Y:S02]  /*6140*/  ISETP.GT.U32.AND P6, PT, R4, R17, PT ;  /* 0x000000110400720c */ /* 0x000fe40003fc4070 */
[----:B------:R-:W-:Y:S01]  /*6150*/  LOP3.LUT R60, R14, 0x2, RZ, 0xfc, !PT ;  /* 0x000000020e3c7812 */ /* 0x000fe200078efcff */
[----:B------:R-:W-:Y:S01]  /*6160*/  @!P0 IMAD.IADD R143, R143, 0x1, -R4 ;  /* 0x000000018f8f8824 */ /* 0x000fe200078e0a04 */
[----:B------:R-:W-:Y:S01]  /*6170*/  ISETP.GE.AND P5, PT, R48, RZ, PT ;  /* 0x000000ff3000720c */ /* 0x000fe20003fa6270 */
[----:B------:R-:W-:Y:S01]  /*6180*/  STL [R1+0x200], R236 ;  /* 0x000200ec01007387 */ /* 0x000fe20000100800 */
[----:B------:R-:W-:Y:S01]  /*6190*/  ISETP.GE.AND P4, PT, R60, UR5, PT ;  /* 0x000000053c007c0c */ /* 0x000fe2000bf86270 */
[----:B------:R-:W-:Y:S01]  /*61a0*/  @!P3 IMAD.MOV R0, RZ, RZ, -R0 ;  /* 0x000000ffff00b224 */ /* 0x000fe200078e0a00 */
[----:B------:R-:W-:Y:S01]  /*61b0*/  ISETP.GE.AND P0, PT, R50, RZ, PT ;  /* 0x000000ff3200720c */ /* 0x000fe20003f06270 */
[----:B------:R-:W-:Y:S01]  /*61c0*/  ULDC.64 UR4, c[0x0][0x210] ;  /* 0x0000840000047ab9 */ /* 0x000fe20000000a00 */
[----:B------:R-:W-:Y:S01]  /*61d0*/  SEL R142, R109, RZ, !P4 ;  /* 0x000000ff6d8e7207 */ /* 0x000fe20006000000 */
[--C-:B------:R-:W-:Y:S01]  /*61e0*/  @!P2 IMAD.IADD R141, R141, 0x1, -R4.reuse ;  /* 0x000000018d8da824 */ /* 0x100fe200078e0a04 */
[----:B------:R-:W-:Y:S01]  /*61f0*/  ISETP.GE.AND P2, PT, R52, RZ, PT ;  /* 0x000000ff3400720c */ /* 0x000fe20003f46270 */
[----:B------:R-:W-:Y:S01]  /*6200*/  @!P6 IMAD.IADD R17, R17, 0x1, -R4 ;  /* 0x000000011111e824 */ /* 0x000fe200078e0a04 */
[----:B------:R-:W-:-:S02]  /*6210*/  SEL R114, R112, R41, !P1 ;  /* 0x0000002970727207 */ /* 0x000fc40004800000 */
[----:B------:R-:W-:Y:S01]  /*6220*/  ISETP.GE.AND P6, PT, R22, RZ, PT ;  /* 0x000000ff1600720c */ /* 0x000fe20003fc6270 */
[----:B------:R-:W-:Y:S01]  /*6230*/  @!P5 IMAD.MOV R143, RZ, RZ, -R143 ;  /* 0x000000ffff8fd224 */ /* 0x000fe200078e0a8f */
[----:B------:R-:W-:Y:S02]  /*6240*/  ISETP.NE.AND P4, PT, R146, RZ, PT ;  /* 0x000000ff9200720c */ /* 0x000fe40003f85270 */
[C---:B------:R-:W-:Y:S01]  /*6250*/  SEL R41, R112.reuse, R18, !P1 ;  /* 0x0000001270297207 */ /* 0x040fe20004800000 */
[----:B------:R-:W-:Y:S01]  /*6260*/  @!P0 IMAD.MOV R141, RZ, RZ, -R141 ;  /* 0x000000ffff8d8224 */ /* 0x000fe200078e0a8d */
[----:B------:R-:W-:Y:S01]  /*6270*/  SEL R18, R112, R149, !P1 ;  /* 0x0000009570127207 */ /* 0x000fe20004800000 */
[----:B---3--:R-:W-:Y:S01]  /*6280*/  IMAD R149, R14, R64, RZ ;  /* 0x000000400e957224 */ /* 0x008fe200078e02ff */
[C---:B------:R-:W-:Y:S01]  /*6290*/  SEL R4, R112.reuse, R9, !P1 ;  /* 0x0000000970047207 */ /* 0x040fe20004800000 */
[----:B------:R-:W-:Y:S01]  /*62a0*/  @!P2 IMAD.MOV R17, RZ, RZ, -R17 ;  /* 0x000000ffff11a224 */ /* 0x000fe200078e0a11 */
[----:B------:R-:W-:Y:S01]  /*62b0*/  SEL R9, R112, R147, !P1 ;  /* 0x0000009370097207 */ /* 0x000fe20004800000 */
[----:B------:R-:W-:Y:S01]  /*62c0*/  IMAD R148, R64, 0x2, R149 ;  /* 0x0000000240947824 */ /* 0x000fe200078e0295 */
[----:B--2---:R-:W-:Y:S01]  /*62d0*/  LOP3.LUT R15, R14, 0x4, RZ, 0xfc, !PT ;  /* 0x000000040e0f7812 */ /* 0x004fe200078efcff */
[----:B------:R-:W-:Y:S01]  /*62e0*/  @!P6 IMAD.MOV R13, RZ, RZ, -R13 ;  /* 0x000000ffff0de224 */ /* 0x000fe200078e0a0d */
[----:B------:R-:W-:Y:S01]  /*62f0*/  SEL R110, R112, R39, !P1 ;  /* 0x00000027706e7207 */ /* 0x000fe20004800000 */
[----:B------:R-:W-:Y:S01]  /*6300*/  IMAD R147, R64, 0x2, R148 ;  /* 0x0000000240937824 */ /* 0x000fe200078e0294 */
[----:B------:R-:W-:-:S02]  /*6310*/  @!P4 LOP3.LUT R0, RZ, R146, RZ, 0x33, !PT ;  /* 0x00000092ff00c212 */ /* 0x000fc400078e33ff */
[----:B------:R-:W-:Y:S01]  /*6320*/  SEL R116, R112, R43, !P1 ;  /* 0x0000002b70747207 */ /* 0x000fe20004800000 */
[----:B------:R-:W-:Y:S01]  /*6330*/  IMAD R146, R64, 0x2, R147 ;  /* 0x0000000240927824 */ /* 0x000fe200078e0293 */
[----:B------:R-:W-:Y:S01]  /*6340*/  SEL R118, R112, R45, !P1 ;  /* 0x0000002d70767207 */ /* 0x000fe20004800000 */
[----:B------:R-:W-:Y:S01]  /*6350*/  IMAD R7, R0, R3, RZ ;  /* 0x0000000300077224 */ /* 0x000fe200078e02ff */
[C---:B------:R-:W-:Y:S02]  /*6360*/  SEL R120, R112.reuse, R47, !P1 ;  /* 0x0000002f70787207 */ /* 0x040fe40004800000 */
[C---:B------:R-:W-:Y:S02]  /*6370*/  SEL R122, R112.reuse, R49, !P1 ;  /* 0x00000031707a7207 */ /* 0x040fe40004800000 */
[C---:B------:R-:W-:Y:S01]  /*6380*/  SEL R124, R112.reuse, R51, !P1 ;  /* 0x00000033707c7207 */ /* 0x040fe20004800000 */
[----:B------:R-:W-:Y:S01]  /*6390*/  STL [R1+0x248], R7 ;  /* 0x0002480701007387 */ /* 0x000fe20000100800 */
[----:B------:R-:W-:-:S02]  /*63a0*/  SEL R126, R112, R53, !P1 ;  /* 0x00000035707e7207 */ /* 0x000fc40004800000 */
[C---:B------:R-:W-:Y:S02]  /*63b0*/  SEL R128, R112.reuse, R55, !P1 ;  /* 0x0000003770807207 */ /* 0x040fe40004800000 */
[C---:B------:R-:W-:Y:S02]  /*63c0*/  SEL R130, R112.reuse, R57, !P1 ;  /* 0x0000003970827207 */ /* 0x040fe40004800000 */
[C---:B------:R-:W-:Y:S02]  /*63d0*/  SEL R132, R112.reuse, R59, !P1 ;  /* 0x0000003b70847207 */ /* 0x040fe40004800000 */
[C---:B------:R-:W-:Y:S02]  /*63e0*/  SEL R134, R112.reuse, R61, !P1 ;  /* 0x0000003d70867207 */ /* 0x040fe40004800000 */
[C---:B------:R-:W-:Y:S02]  /*63f0*/  SEL R136, R112.reuse, R63, !P1 ;  /* 0x0000003f70887207 */ /* 0x040fe40004800000 */
        /* <DEDUP_REMOVED lines=15> */
[----:B------:R-:W-:Y:S02]  /*64f0*/  SEL R8, R112, R11, !P1 ;  /* 0x0000000b70087207 */ /* 0x000fe40004800000 */
[----:B----4-:R-:W-:Y:S02]  /*6500*/  LOP3.LUT R12, R14, 0x6, RZ, 0xfc, !PT ;  /* 0x000000060e0c7812 */ /* 0x010fe400078efcff */
[----:B-1----:R-:W-:Y:S02]  /*6510*/  LOP3.LUT R237, R237, 0x1f, RZ, 0xc0, !PT ;  /* 0x0000001feded7812 */ /* 0x002fe400078ec0ff */
[----:B------:R-:W-:-:S02]  /*6520*/  ISETP.GE.AND P2, PT, R15, UR6, PT ;  /* 0x000000060f007c0c */ /* 0x000fc4000bf46270 */
[C---:B------:R-:W-:Y:S01]  /*6530*/  SEL R111, R112.reuse, R111, !P1 ;  /* 0x0000006f706f7207 */ /* 0x040fe20004800000 */
[----:B------:R-:W-:Y:S01]  /*6540*/  IMAD R0, R237, R65, RZ ;  /* 0x00000041ed007224 */ /* 0x000fe200078e02ff */
        /* <DEDUP_REMOVED lines=87> */
[----:B------:R-:W-:Y:S01]  /*6ac0*/  SEL R10, R112, R145, !P1 ;  /* 0x00000091700a7207 */ /* 0x000fe20004800000 */
[----:B------:R-:W-:Y:S01]  /*6ad0*/  IMAD R145, R64, 0x2, R146 ;  /* 0x0000000240917824 */ /* 0x000fe200078e0292 */
[----:B------:R-:W-:-:S02]  /*6ae0*/  SEL R5, R112, R5, !P1 ;  /* 0x0000000570057207 */ /* 0x000fc40004800000 */
[C---:B------:R-:W-:Y:S02]  /*6af0*/  SEL R11, R112.reuse, R143, !P1 ;  /* 0x0000008f700b7207 */ /* 0x040fe40004800000 */
[C---:B------:R-:W-:Y:S02]  /*6b00*/  SEL R16, R112.reuse, R141, !P1 ;  /* 0x0000008d70107207 */ /* 0x040fe40004800000 */
[C---:B------:R-:W-:Y:S02]  /*6b10*/  SEL R17, R112.reuse, R17, !P1 ;  /* 0x0000001170117207 */ /* 0x040fe40004800000 */
[----:B------:R-:W-:Y:S02]  /*6b20*/  SEL R112, R112, R13, !P1 ;  /* 0x0000000d70707207 */ /* 0x000fe40004800000 */
[----:B------:R-:W-:Y:S02]  /*6b30*/  ISETP.NE.U32.AND P1, PT, R2, RZ, PT ;  /* 0x000000ff0200720c */ /* 0x000fe40003f25070 */
[----:B------:R-:W-:Y:S01]  /*6b40*/  ISETP.GE.AND P3, PT, R12, UR7, PT ;  /* 0x000000070c007c0c */ /* 0x000fe2000bf66270 */
[----:B------:R-:W-:Y:S01]  /*6b50*/  ULDC.64 UR6, c[0x0][0x218] ;  /* 0x0000860000067ab9 */ /* 0x000fe20000000a00 */
[----:B------:R-:W-:-:S02]  /*6b60*/  SEL R2, R109, RZ, !P2 ;  /* 0x000000ff6d027207 */ /* 0x000fc40005000000 */
[----:B------:R-:W-:Y:S01]  /*6b70*/  ISETP.NE.U32.AND P0, PT, R144, RZ, PT ;  /* 0x000000ff9000720c */ /* 0x000fe20003f05070 */
[----:B------:R-:W-:Y:S01]  /*6b80*/  IMAD R144, R64, 0x2, R145 ;  /* 0x0000000240907824 */ /* 0x000fe200078e0291 */
[----:B------:R-:W-:Y:S01]  /*6b90*/  SEL R3, R109, RZ, !P3 ;  /* 0x000000ff6d037207 */ /* 0x000fe20005800000 */
[----:B------:R1:W-:Y:S01]  /*6ba0*/  STL [R1+0xf0], R2 ;  /* 0x0000f00201007387 */ /* 0x0003e20000100800 */
[----:B------:R-:W-:Y:S01]  /*6bb0*/  ISETP.NE.U32.AND P5, PT, R142, RZ, PT ;  /* 0x000000ff8e00720c */ /* 0x000fe20003fa5070 */
[----:B------:R-:W-:Y:S01]  /*6bc0*/  IMAD R142, R64, 0x2, R144 ;  /* 0x00000002408e7824 */ /* 0x000fe200078e0290 */
[----:B------:R-:W-:Y:S01]  /*6bd0*/  LEA R244, P3, R7, UR4, 0x2 ;  /* 0x0000000407f47c11 */ /* 0x000fe2000f8610ff */
[----:B------:R2:W-:Y:S01]  /*6be0*/  STL [R1+0x6d4], R0 ;  /* 0x0006d40001007387 */ /* 0x0005e20000100800 */
[----:B------:R-:W-:Y:S01]  /*6bf0*/  LOP3.LUT R15, R14, 0x8, RZ, 0xfc, !PT ;  /* 0x000000080e0f7812 */ /* 0x000fe200078efcff */
[----:B------:R-:W-:Y:S01]  /*6c00*/  IMAD R12, R64, 0x2, R142 ;  /* 0x00000002400c7824 */ /* 0x000fe200078e028e */
[----:B------:R-:W-:Y:S01]  /*6c10*/  ISETP.NE.U32.AND P2, PT, R3, RZ, PT ;  /* 0x000000ff0300720c */ /* 0x000fe20003f45070 */
[----:B------:R-:W-:Y:S01]  /*6c20*/  STL [R1+0x234], R149 ;  /* 0x0002349501007387 */ /* 0x000fe20000100800 */
[----:B------:R-:W-:Y:S01]  /*6c30*/  LEA.HI.X.SX32 R13, R7, UR5, 0x2, P3 ;  /* 0x00000005070d7c11 */ /* 0x000fe200098f16ff */
[----:B------:R-:W-:Y:S01]  /*6c40*/  ULDC UR5, c[0x0][0x240] ;  /* 0x0000900000057ab9 */ /* 0x000fe20000000800 */
[----:B-1----:R-:W-:Y:S01]  /*6c50*/  LEA R2, P4, R0, UR6, 0x2 ;  /* 0x0000000600027c11 */ /* 0x002fe2000f8810ff */
[----:B------:R-:W-:Y:S01]  /*6c60*/  ULDC UR6, c[0x0][0x230] ;  /* 0x00008c0000067ab9 */ /* 0x000fe20000000800 */
[----:B------:R-:W-:Y:S01]  /*6c70*/  LOP3.LUT R7, R14, 0xa, RZ, 0xfc, !PT ;  /* 0x0000000a0e077812 */ /* 0x000fe200078efcff */
[----:B------:R-:W-:Y:S01]  /*6c80*/  STL [R1+0x230], R148 ;  /* 0x0002309401007387 */ /* 0x000fe20000100800 */
[----:B------:R-:W-:Y:S01]  /*6c90*/  LEA.HI.X.SX32 R3, R0, UR7, 0x2, P4 ;  /* 0x0000000700037c11 */ /* 0x000fe2000a0f16ff */
[----:B------:R-:W-:Y:S01]  /*6ca0*/  ULDC UR7, c[0x0][0x230] ;  /* 0x00008c0000077ab9 */ /* 0x000fe20000000800 */
[----:B------:R-:W-:Y:S01]  /*6cb0*/  ISETP.GE.AND P4, PT, R15, UR6, PT ;  /* 0x000000060f007c0c */ /* 0x000fe2000bf86270 */
[----:B------:R-:W-:Y:S01]  /*6cc0*/  STL [R1+0x22c], R147 ;  /* 0x00022c9301007387 */ /* 0x000fe20000100800 */
[----:B------:R-:W-:Y:S01]  /*6cd0*/  LOP3.LUT R252, R14, 0xc, RZ, 0xfc, !PT ;  /* 0x0000000c0efc7812 */ /* 0x000fe200078efcff */
[----:B--2---:R-:W-:Y:S01]  /*6ce0*/  IMAD R0, R64, 0x2, R12 ;  /* 0x0000000240007824 */ /* 0x004fe200078e020c */
[----:B------:R-:W-:Y:S01]  /*6cf0*/  ISETP.GE.AND P3, PT, R7, UR7, PT ;  /* 0x0000000707007c0c */ /* 0x000fe2000bf66270 */
[----:B------:R-:W-:Y:S01]  /*6d00*/  STL [R1+0x228], R146 ;  /* 0x0002289201007387 */ /* 0x000fe20000100800 */
[----:B------:R-:W-:Y:S01]  /*6d10*/  SEL R7, R109, RZ, !P4 ;  /* 0x000000ff6d077207 */ /* 0x000fe20006000000 */
[----:B------:R-:W-:Y:S01]  /*6d20*/  IMAD R187, R110, UR5, RZ ;  /* 0x000000056ebb7c24 */ /* 0x000fe2000f8e02ff */
[----:B------:R-:W-:Y:S01]  /*6d30*/  LOP3.LUT R251, R14, 0xe, RZ, 0xfc, !PT ;  /* 0x0000000e0efb7812 */ /* 0x000fe200078efcff */
[----:B------:R-:W-:Y:S01]  /*6d40*/  STL [R1+0x238], R145 ;  /* 0x0002389101007387 */ /* 0x000fe20000100800 */
[----:B------:R-:W-:Y:S01]  /*6d50*/  ISETP.GE.AND P4, PT, R252, UR8, PT ;  /* 0x00000008fc007c0c */ /* 0x000fe2000bf86270 */
[----:B------:R-:W-:Y:S01]  /*6d60*/  IMAD R150, R111, UR5, RZ ;  /* 0x000000056f967c24 */ /* 0x000fe2000f8e02ff */
[C---:B------:R-:W-:Y:S01]  /*6d70*/  LOP3.LUT R250, R14.reuse, 0x10, RZ, 0xfc, !PT ;  /* 0x000000100efa7812 */ /* 0x040fe200078efcff */
[----:B------:R-:W-:Y:S01]  /*6d80*/  STL [R1+0x224], R144 ;  /* 0x0002249001007387 */ /* 0x000fe20000100800 */
[C---:B------:R-:W-:Y:S01]  /*6d90*/  LOP3.LUT R245, R14.reuse, 0x12, RZ, 0xfc, !PT ;  /* 0x000000120ef57812 */ /* 0x040fe200078efcff */
[----:B------:R-:W-:Y:S01]  /*6da0*/  IMAD R186, R113, UR5, RZ ;  /* 0x0000000571ba7c24 */ /* 0x000fe2000f8e02ff */
[C---:B------:R-:W-:Y:S01]  /*6db0*/  LOP3.LUT R243, R14.reuse, 0x14, RZ, 0xfc, !PT ;  /* 0x000000140ef37812 */ /* 0x040fe200078efcff */
[----:B------:R-:W-:Y:S01]  /*6dc0*/  STL [R1+0x220], R142 ;  /* 0x0002208e01007387 */ /* 0x000fe20000100800 */
[----:B------:R-:W-:Y:S01]  /*6dd0*/  LOP3.LUT R242, R14, 0x16, RZ, 0xfc, !PT ;  /* 0x000000160ef27812 */ /* 0x000fe200078efcff */
[----:B------:R-:W-:Y:S01]  /*6de0*/  IMAD R185, R114, UR5, RZ ;  /* 0x0000000572b97c24 */ /* 0x000fe2000f8e02ff */
[C---:B------:R-:W-:Y:S01]  /*6df0*/  LOP3.LUT R241, R14.reuse, 0x18, RZ, 0xfc, !PT ;  /* 0x000000180ef17812 */ /* 0x040fe200078efcff */
[----:B------:R1:W-:Y:S01]  /*6e00*/  STL [R1+0x21c], R12 ;  /* 0x00021c0c01007387 */ /* 0x0003e20000100800 */
[C---:B------:R-:W-:Y:S01]  /*6e10*/  LOP3.LUT R240, R14.reuse, 0x1a, RZ, 0xfc, !PT ;  /* 0x0000001a0ef07812 */ /* 0x040fe200078efcff */
[----:B------:R-:W-:Y:S01]  /*6e20*/  IMAD R184, R115, UR5, RZ ;  /* 0x0000000573b87c24 */ /* 0x000fe2000f8e02ff */
[----:B------:R-:W-:Y:S01]  /*6e30*/  LOP3.LUT R238, R14, 0x1e, RZ, 0xfc, !PT ;  /* 0x0000001e0eee7812 */ /* 0x000fe200078efcff */
[----:B------:R2:W-:Y:S01]  /*6e40*/  STL [R1+0x218], R0 ;  /* 0x0002180001007387 */ /* 0x0005e20000100800 */
[----:B------:R-:W-:Y:S01]  /*6e50*/  IMAD R183, R116, UR5, RZ ;  /* 0x0000000574b77c24 */ /* 0x000fe2000f8e02ff */
[----:B------:R-:W-:Y:S01]  /*6e60*/  LOP3.LUT R239, R14, 0x1c, RZ, 0xfc, !PT ;  /* 0x0000001c0eef7812 */ /* 0x000fe200078efcff */
[----:B------:R-:W-:Y:S01]  /*6e70*/  IMAD R182, R117, UR5, RZ ;  /* 0x0000000575b67c24 */ /* 0x000fe2000f8e02ff */
[----:B------:R3:W-:Y:S01]  /*6e80*/  STL [R1+0xfc], R7 ;  /* 0x0000fc0701007387 */ /* 0x0007e20000100800 */
[----:B------:R-:W-:Y:S01]  /*6e90*/  IMAD R118, R118, UR5, RZ ;  /* 0x0000000576767c24 */ /* 0x000fe2000f8e02ff */
[----:B-1----:R-:W-:Y:S01]  /*6ea0*/  SEL R12, R109, RZ, !P3 ;  /* 0x000000ff6d0c7207 */ /* 0x002fe20005800000 */
[----:B------:R-:W-:Y:S01]  /*6eb0*/  IMAD R119, R119, UR5, RZ ;  /* 0x0000000577777c24 */ /* 0x000fe2000f8e02ff */
[----:B------:R-:W-:Y:S01]  /*6ec0*/  ISETP.GE.AND P3, PT, R251, UR9, PT ;  /* 0x00000009fb007c0c */ /* 0x000fe2000bf66270 */
[----:B------:R-:W-:Y:S01]  /*6ed0*/  IMAD R120, R120, UR5, RZ ;  /* 0x0000000578787c24 */ /* 0x000fe2000f8e02ff */
[----:B------:R-:W-:Y:S01]  /*6ee0*/  ULDC UR4, c[0x0][0x230] ;  /* 0x00008c0000047ab9 */ /* 0x000fe20000000800 */
[----:B--2---:R-:W-:Y:S01]  /*6ef0*/  IMAD R0, R64, 0x2, R0 ;  /* 0x0000000240007824 */ /* 0x004fe200078e0200 */
[----:B------:R-:W-:Y:S01]  /*6f00*/  STL [R1+0xf8], R12 ;  /* 0x0000f80c01007387 */ /* 0x000fe20000100800 */
[----:B------:R-:W-:Y:S01]  /*6f10*/  SEL R15, R109, RZ, !P3 ;  /* 0x000000ff6d0f7207 */ /* 0x000fe20005800000 */
[----:B------:R-:W-:Y:S01]  /*6f20*/  IMAD R121, R121, UR5, RZ ;  /* 0x0000000579797c24 */ /* 0x000fe2000f8e02ff */
[----:B---3--:R-:W-:Y:S01]  /*6f30*/  SEL R7, R109, RZ, !P4 ;  /* 0x000000ff6d077207 */ /* 0x008fe20006000000 */
[----:B------:R1:W-:Y:S01]  /*6f40*/  STL [R1+0x214], R0 ;  /* 0x0002140001007387 */ /* 0x0003e20000100800 */
[----:B------:R-:W-:Y:S01]  /*6f50*/  ISETP.GE.AND P4, PT, R250, UR10, PT ;  /* 0x0000000afa007c0c */ /* 0x000fe2000bf86270 */
[----:B------:R-:W-:Y:S01]  /*6f60*/  IMAD R181, R122, UR5, RZ ;  /* 0x000000057ab57c24 */ /* 0x000fe2000f8e02ff */
[----:B------:R-:W-:Y:S01]  /*6f70*/  ISETP.GE.AND P3, PT, R245, UR11, PT ;  /* 0x0000000bf5007c0c */ /* 0x000fe2000bf66270 */
[----:B------:R2:W-:Y:S01]  /*6f80*/  STL [R1+0x104], R7 ;  /* 0x0001040701007387 */ /* 0x0005e20000100800 */
[----:B------:R-:W-:Y:S01]  /*6f90*/  IMAD R180, R123, UR5, RZ ;  /* 0x000000057bb47c24 */ /* 0x000fe2000f8e02ff */
[----:B------:R-:W-:Y:S01]  /*6fa0*/  UIADD3 UR4, UR4, -0x20, URZ ;  /* 0xffffffe004047890 */ /* 0x000fe2000fffe03f */
[----:B------:R-:W-:Y:S01]  /*6fb0*/  IMAD R179, R124, UR5, RZ ;  /* 0x000000057cb37c24 */ /* 0x000fe2000f8e02ff */
[----:B------:R-:W-:Y:S01]  /*6fc0*/  STL [R1+0x7ec], R15 ;  /* 0x0007ec0f01007387 */ /* 0x000fe20000100800 */
[----:B------:R-:W-:Y:S01]  /*6fd0*/  IMAD R178, R125, UR5, RZ ;  /* 0x000000057db27c24 */ /* 0x000fe2000f8e02ff */
[----:B------:R-:W-:Y:S01]  /*6fe0*/  @P0 LOP3.LUT R6, R6, 0x100000, RZ, 0xfc, !PT ;  /* 0x0010000006060812 */ /* 0x000fe200078efcff */
[----:B-1----:R-:W-:-:S02]  /*6ff0*/  IMAD R0, R64, 0x2, R0 ;  /* 0x0000000240007824 */ /* 0x002fc400078e0200 */
[----:B------:R-:W-:Y:S01]  /*7000*/  IMAD R177, R126, UR5, RZ ;  /* 0x000000057eb17c24 */ /* 0x000fe2000f8e02ff */
[----:B--2---:R-:W-:Y:S01]  /*7010*/  SEL R7, R109, RZ, !P4 ;  /* 0x000000ff6d077207 */ /* 0x004fe20006000000 */
[----:B------:R-:W-:Y:S01]  /*7020*/  IMAD R176, R127, UR5, RZ ;  /* 0x000000057fb07c24 */ /* 0x000fe2000f8e02ff */
[----:B------:R1:W-:Y:S01]  /*7030*/  STL [R1+0x210], R0 ;  /* 0x0002100001007387 */ /* 0x0003e20000100800 */
[----:B------:R-:W-:Y:S01]  /*7040*/  ISETP.GE.AND P4, PT, R243, UR12, PT ;  /* 0x0000000cf3007c0c */ /* 0x000fe2000bf86270 */
[----:B------:R-:W-:Y:S02]  /*7050*/  IMAD R175, R128, UR5, RZ ;  /* 0x0000000580af7c24 */ /* 0x000fe4000f8e02ff */
[----:B------:R2:W-:Y:S01]  /*7060*/  STL [R1+0x7f0], R7 ;  /* 0x0007f00701007387 */ /* 0x0005e20000100800 */
[----:B------:R-:W-:Y:S01]  /*7070*/  SEL R12, R109, RZ, !P4 ;  /* 0x000000ff6d0c7207 */ /* 0x000fe20006000000 */
[----:B------:R-:W-:Y:S01]  /*7080*/  IMAD R174, R129, UR5, RZ ;  /* 0x0000000581ae7c24 */ /* 0x000fe2000f8e02ff */
[----:B------:R-:W-:Y:S01]  /*7090*/  ISETP.GE.AND P4, PT, R241, UR14, PT ;  /* 0x0000000ef1007c0c */ /* 0x000fe2000bf86270 */
[----:B------:R-:W-:-:S02]  /*70a0*/  IMAD R173, R130, UR5, RZ ;  /* 0x0000000582ad7c24 */ /* 0x000fc4000f8e02ff */
[----:B-1----:R-:W-:Y:S02]  /*70b0*/  IMAD R0, R64, 0x2, R0 ;  /* 0x0000000240007824 */ /* 0x002fe400078e0200 */
[----:B------:R-:W-:Y:S01]  /*70c0*/  IMAD R172, R131, UR5, RZ ;  /* 0x0000000583ac7c24 */ /* 0x000fe2000f8e02ff */
[----:B--2---:R-:W-:Y:S02]  /*70d0*/  SEL R7, R109, RZ, !P3 ;  /* 0x000000ff6d077207 */ /* 0x004fe40005800000 */
[----:B------:R1:W-:Y:S01]  /*70e0*/  STL [R1+0x204], R0 ;  /* 0x0002040001007387 */ /* 0x0003e20000100800 */
[----:B------:R-:W-:Y:S01]  /*70f0*/  ISETP.GE.AND P3, PT, R242, UR13, PT ;  /* 0x0000000df2007c0c */ /* 0x000fe2000bf66270 */
[----:B------:R-:W-:Y:S02]  /*7100*/  IMAD R65, R64, 0x2, R0 ;  /* 0x0000000240417824 */ /* 0x000fe400078e0200 */
[----:B------:R2:W-:Y:S01]  /*7110*/  STL [R1+0xcc], R7 ;  /* 0x0000cc0701007387 */ /* 0x0005e20000100800 */
[----:B------:R-:W-:-:S02]  /*7120*/  IMAD R171, R132, UR5, RZ ;  /* 0x0000000584ab7c24 */ /* 0x000fc4000f8e02ff */
[C---:B------:R-:W-:Y:S02]  /*7130*/  IMAD R141, R64.reuse, 0x2, R65 ;  /* 0x00000002408d7824 */ /* 0x040fe400078e0241 */
[----:B------:R-:W-:Y:S01]  /*7140*/  IMAD R133, R133, UR5, RZ ;  /* 0x0000000585857c24 */ /* 0x000fe2000f8e02ff */
[----:B-1----:R-:W-:Y:S01]  /*7150*/  SEL R0, R109, RZ, !P4 ;  /* 0x000000ff6d007207 */ /* 0x002fe20006000000 */
[----:B------:R-:W-:Y:S01]  /*7160*/  IMAD R143, R64, 0x2, R141 ;  /* 0x00000002408f7824 */ /* 0x000fe200078e028d */
[----:B------:R-:W-:Y:S01]  /*7170*/  ISETP.GE.AND P4, PT, R239, UR16, PT ;  /* 0x00000010ef007c0c */ /* 0x000fe2000bf86270 */
[----:B------:R-:W-:Y:S01]  /*7180*/  IMAD R134, R134, UR5, RZ ;  /* 0x0000000586867c24 */ /* 0x000fe2000f8e02ff */
[----:B--2---:R-:W-:Y:S01]  /*7190*/  SEL R7, R109, RZ, !P3 ;  /* 0x000000ff6d077207 */ /* 0x004fe20005800000 */
[----:B------:R-:W-:Y:S01]  /*71a0*/  IMAD R64, R64, 0x2, R143 ;  /* 0x0000000240407824 */ /* 0x000fe200078e028f */
[----:B------:R-:W-:Y:S01]  /*71b0*/  ISETP.GE.AND P3, PT, R240, UR15, PT ;  /* 0x0000000ff0007c0c */ /* 0x000fe2000bf66270 */
[----:B------:R-:W-:Y:S01]  /*71c0*/  IMAD R170, R135, UR5, RZ ;  /* 0x0000000587aa7c24 */ /* 0x000fe2000f8e02ff */
[----:B------:R-:W-:Y:S01]  /*71d0*/  SEL R15, R109, RZ, !P4 ;  /* 0x000000ff6d0f7207 */ /* 0x000fe20006000000 */
[----:B------:R1:W-:Y:S01]  /*71e0*/  STL [R1+0xdc], R7 ;  /* 0x0000dc0701007387 */ /* 0x0003e20000100800 */
[----:B------:R-:W-:-:S02]  /*71f0*/  IMAD R169, R136, UR5, RZ ;  /* 0x0000000588a97c24 */ /* 0x000fc4000f8e02ff */
[----:B------:R-:W-:Y:S01]  /*7200*/  IMAD R168, R137, UR5, RZ ;  /* 0x0000000589a87c24 */ /* 0x000fe2000f8e02ff */
[----:B------:R2:W-:Y:S01]  /*7210*/  STL [R1+0xe4], R0 ;  /* 0x0000e40001007387 */ /* 0x0005e20000100800 */
[----:B------:R-:W-:Y:S02]  /*7220*/  IMAD R167, R138, UR5, RZ ;  /* 0x000000058aa77c24 */ /* 0x000fe4000f8e02ff */
[----:B------:R-:W-:Y:S01]  /*7230*/  IMAD R166, R139, UR5, RZ ;  /* 0x000000058ba67c24 */ /* 0x000fe2000f8e02ff */
[----:B------:R-:W-:Y:S01]  /*7240*/  STL [R1+0x258], R187 ;  /* 0x000258bb01007387 */ /* 0x000fe20000100800 */
[----:B------:R-:W-:Y:S01]  /*7250*/  IMAD R165, R140, UR5, RZ ;  /* 0x000000058ca57c24 */ /* 0x000fe2000f8e02ff */
[----:B-1----:R-:W-:Y:S01]  /*7260*/  SEL R7, R109, RZ, !P3 ;  /* 0x000000ff6d077207 */ /* 0x002fe20005800000 */
[----:B------:R-:W-:Y:S01]  /*7270*/  IMAD R164, R108, UR5, RZ ;  /* 0x000000056ca47c24 */ /* 0x000fe2000f8e02ff */
[----:B------:R-:W-:Y:S01]  /*7280*/  ISETP.GE.AND P3, PT, R238, UR17, PT ;  /* 0x00000011ee007c0c */ /* 0x000fe2000bf66270 */
[----:B------:R1:W-:Y:S01]  /*7290*/  STL [R1+0x25c], R150 ;  /* 0x00025c9601007387 */ /* 0x0003e20000100800 */
[----:B------:R-:W-:-:S02]  /*72a0*/  IMAD R163, R107, UR5, RZ ;  /* 0x000000056ba37c24 */ /* 0x000fc4000f8e02ff */
[----:B--2---:R-:W-:Y:S01]  /*72b0*/  SEL R0, R109, RZ, !P3 ;  /* 0x000000ff6d007207 */ /* 0x004fe20005800000 */
[----:B------:R-:W-:Y:S01]  /*72c0*/  STL [R1+0x43c], R186 ;  /* 0x00043cba01007387 */ /* 0x000fe20000100800 */
[----:B------:R-:W-:Y:S01]  /*72d0*/  LEA R110, P3, R150, R2, 0x2 ;  /* 0x00000002966e7211 */ /* 0x000fe200078610ff */
[----:B------:R-:W-:Y:S02]  /*72e0*/  IMAD R162, R106, UR5, RZ ;  /* 0x000000056aa27c24 */ /* 0x000fe4000f8e02ff */
[----:B------:R-:W-:Y:S01]  /*72f0*/  STL [R1+0x438], R185 ;  /* 0x000438b901007387 */ /* 0x000fe20000100800 */
[----:B------:R-:W-:Y:S01]  /*7300*/  LEA.HI.X.SX32 R111, R150, R3, 0x2, P3 ;  /* 0x00000003966f7211 */ /* 0x000fe200018f16ff */
[----:B------:R-:W-:Y:S01]  /*7310*/  IMAD R132, R105, UR5, RZ ;  /* 0x0000000569847c24 */ /* 0x000fe2000f8e02ff */
[----:B------:R-:W-:Y:S01]  /*7320*/  LEA R220, P3, R65, R244, 0x2 ;  /* 0x000000f441dc7211 */ /* 0x000fe200078610ff */
[----:B------:R-:W-:Y:S01]  /*7330*/  STL [R1+0x434], R184 ;  /* 0x000434b801007387 */ /* 0x000fe20000100800 */
[----:B------:R-:W-:-:S02]  /*7340*/  IMAD R161, R104, UR5, RZ ;  /* 0x0000000568a17c24 */ /* 0x000fc4000f8e02ff */
[-C--:B------:R-:W-:Y:S01]  /*7350*/  LEA.HI.X.SX32 R221, R65, R13.reuse, 0x2, P3 ;  /* 0x0000000d41dd7211 */ /* 0x080fe200018f16ff */
[----:B------:R-:W-:Y:S01]  /*7360*/  STL [R1+0x430], R183 ;  /* 0x000430b701007387 */ /* 0x000fe20000100800 */
[-C--:B------:R-:W-:Y:S01]  /*7370*/  LEA R224, P3, R141, R244.reuse, 0x2 ;  /* 0x000000f48de07211 */ /* 0x080fe200078610ff */
        /* <DEDUP_REMOVED lines=19> */
[CC--:B------:R-:W-:Y:S01]  /*74b0*/  LEA R232, P3, R148.reuse, R244.reuse, 0x2 ;  /* 0x000000f494e87211 */ /* 0x0c0fe200078610ff */
        /* <DEDUP_REMOVED lines=9> */
[----:B------:R-:W-:Y:S01]  /*7550*/  IMAD R156, R94, UR5, RZ ;  /* 0x000000055e9c7c24 */ /* 0x000fe2000f8e02ff */
[-C--:B------:R-:W-:Y:S01]  /*7560*/  LEA R214, P3, R146, R244.reuse, 0x2 ;  /* 0x000000f492d67211 */ /* 0x080fe200078610ff */
[----:B------:R-:W-:Y:S01]  /*7570*/  IMAD R129, R93, UR5, RZ ;  /* 0x000000055d817c24 */ /* 0x000fe2000f8e02ff */
[----:B------:R-:W-:Y:S01]  /*7580*/  STL [R1+0x408], R177 ;  /* 0x000408b101007387 */ /* 0x000fe20000100800 */
[----:B------:R-:W-:Y:S01]  /*7590*/  IMAD R155, R92, UR5, RZ ;  /* 0x000000055c9b7c24 */ /* 0x000fe2000f8e02ff */
[-C--:B------:R-:W-:Y:S01]  /*75a0*/  LEA.HI.X.SX32 R215, R146, R13.reuse, 0x2, P3 ;  /* 0x0000000d92d77211 */ /* 0x080fe200018f16ff */
[----:B------:R-:W-:Y:S01]  /*75b0*/  IMAD R154, R91, UR5, RZ ;  /* 0x000000055b9a7c24 */ /* 0x000fe2000f8e02ff */
        /* <DEDUP_REMOVED lines=13> */
[----:B-1----:R-:W-:Y:S01]  /*7690*/  IMAD R150, R84, UR5, RZ ;  /* 0x0000000554967c24 */ /* 0x002fe2000f8e02ff */
[-C--:B------:R-:W-:Y:S01]  /*76a0*/  LEA.HI.X.SX32 R227, R144, R13.reuse, 0x2, P3 ;  /* 0x0000000d90e37211 */ /* 0x080fe200018f16ff */
[----:B------:R-:W-:Y:S01]  /*76b0*/  IMAD R149, R83, UR5, RZ ;  /* 0x0000000553957c24 */ /* 0x000fe2000f8e02ff */
[----:B------:R-:W-:Y:S01]  /*76c0*/  STL [R1+0x3f4], R172 ;  /* 0x0003f4ac01007387 */ /* 0x000fe20000100800 */
[----:B------:R-:W-:Y:S01]  /*76d0*/  IMAD R148, R82, UR5, RZ ;  /* 0x0000000552947c24 */ /* 0x000fe2000f8e02ff */
[----:B------:R-:W-:Y:S01]  /*76e0*/  LEA R222, P3, R142, R244, 0x2 ;  /* 0x000000f48ede7211 */ /* 0x000fe200078610ff */
[----:B------:R-:W-:Y:S01]  /*76f0*/  IMAD R126, R81, UR5, RZ ;  /* 0x00000005517e7c24 */ /* 0x000fe2000f8e02ff */
[----:B------:R-:W-:Y:S01]  /*7700*/  STL [R1+0x3f0], R171 ;  /* 0x0003f0ab01007387 */ /* 0x000fe20000100800 */
[----:B------:R-:W-:Y:S01]  /*7710*/  IMAD R147, R80, UR5, RZ ;  /* 0x0000000550937c24 */ /* 0x000fe2000f8e02ff */
[----:B------:R-:W-:Y:S01]  /*7720*/  LEA.HI.X.SX32 R223, R142, R13, 0x2, P3 ;  /* 0x0000000d8edf7211 */ /* 0x000fe200018f16ff */
        /* <DEDUP_REMOVED lines=15> */
[----:B------:R-:W-:Y:S01]  /*7820*/  LEA R72, P3, R185, R2, 0x2 ;  /* 0x00000002b9487211 */ /* 0x000fe200078610ff */
[----:B------:R-:W-:Y:S01]  /*7830*/  IMAD R123, R71, UR5, RZ ;  /* 0x00000005477b7c24 */ /* 0x000fe2000f8e02ff */
[----:B------:R-:W-:Y:S01]  /*7840*/  STL [R1+0x3dc], R168 ;  /* 0x0003dca801007387 */ /* 0x000fe20000100800 */
[-C--:B------:R-:W-:Y:S01]  /*7850*/  LEA.HI.X.SX32 R75, R186, R3.reuse, 0x2, P4 ;  /* 0x00000003ba4b7211 */ /* 0x080fe200020f16ff */
[----:B------:R-:W-:Y:S01]  /*7860*/  IMAD R141, R68, UR5, RZ ;  /* 0x00000005448d7c24 */ /* 0x000fe2000f8e02ff */
[----:B------:R-:W-:Y:S01]  /*7870*/  LEA.HI.X.SX32 R73, R185, R3, 0x2, P3 ;  /* 0x00000003b9497211 */ /* 0x000fe200018f16ff */
[----:B------:R-:W-:Y:S01]  /*7880*/  STL [R1+0x3d8], R167 ;  /* 0x0003d8a701007387 */ /* 0x000fe20000100800 */
[----:B------:R-:W-:-:S02]  /*7890*/  IMAD R122, R67, UR5, RZ ;  /* 0x00000005437a7c24 */ /* 0x000fc4000f8e02ff */
[----:B------:R-:W-:Y:S01]  /*78a0*/  IMAD R140, R66, UR5, RZ ;  /* 0x00000005428c7c24 */ /* 0x000fe2000f8e02ff */
[----:B------:R-:W-:Y:S01]  /*78b0*/  STL [R1+0x3d4], R166 ;  /* 0x0003d4a601007387 */ /* 0x000fe20000100800 */
[----:B------:R-:W-:Y:S02]  /*78c0*/  IMAD R139, R62, UR5, RZ ;  /* 0x000000053e8b7c24 */ /* 0x000fe4000f8e02ff */
[----:B------:R-:W-:Y:S01]  /*78d0*/  IMAD R138, R61, UR5, RZ ;  /* 0x000000053d8a7c24 */ /* 0x000fe2000f8e02ff */
[----:B------:R-:W-:Y:S01]  /*78e0*/  STL [R1+0x3d0], R165 ;  /* 0x0003d0a501007387 */ /* 0x000fe20000100800 */
[----:B------:R-:W-:Y:S02]  /*78f0*/  IMAD R137, R60, UR5, RZ ;  /* 0x000000053c897c24 */ /* 0x000fe4000f8e02ff */
[----:B------:R-:W-:Y:S01]  /*7900*/  IMAD R136, R58, UR5, RZ ;  /* 0x000000053a887c24 */ /* 0x000fe2000f8e02ff */
[----:B------:R-:W-:Y:S01]  /*7910*/  STL [R1+0x3cc], R164 ;  /* 0x0003cca401007387 */ /* 0x000fe20000100800 */
[----:B------:R-:W-:-:S02]  /*7920*/  IMAD R135, R57, UR5, RZ ;  /* 0x0000000539877c24 */ /* 0x000fc4000f8e02ff */
[----:B------:R-:W-:Y:S01]  /*7930*/  IMAD R10, R10, UR5, RZ ;  /* 0x000000050a0a7c24 */ /* 0x000fe2000f8e02ff */
[----:B------:R-:W-:Y:S04]  /*7940*/  STL.64 [R1+0x7a8], R110 ;  /* 0x0007a86e01007387 */ /* 0x000fe80000100a00 */
[----:B------:R-:W-:Y:S04]  /*7950*/  STL [R1+0x3c8], R163 ;  /* 0x0003c8a301007387 */ /* 0x000fe80000100800 */
        /* <DEDUP_REMOVED lines=36> */
[----:B------:R1:W-:Y:S02]  /*7ba0*/  STL.64 [R1+0xb0], R64 ;  /* 0x0000b04001007387 */ /* 0x0003e40000100a00 */
[----:B-1----:R-:W-:Y:S01]  /*7bb0*/  IMAD R65, R70, UR5, RZ ;  /* 0x0000000546417c24 */ /* 0x002fe2000f8e02ff */
[----:B------:R-:W-:Y:S01]  /*7bc0*/  LEA R70, P4, R184, R2, 0x2 ;  /* 0x00000002b8467211 */ /* 0x000fe200078810ff */
[----:B------:R-:W-:-:S03]  /*7bd0*/  IMAD R64, R69, UR5, RZ ;  /* 0x0000000545407c24 */ /* 0x000fc6000f8e02ff */
[----:B------:R-:W-:Y:S01]  /*7be0*/  LEA.HI.X.SX32 R71, R184, R3, 0x2, P4 ;  /* 0x00000003b8477211 */ /* 0x000fe200020f16ff */
[----:B------:R-:W-:Y:S04]  /*7bf0*/  STL [R1+0x334], R65 ;  /* 0x0003344101007387 */ /* 0x000fe80000100800 */
[----:B------:R-:W-:Y:S04]  /*7c00*/  STL.64 [R1+0xa8], R74 ;  /* 0x0000a84a01007387 */ /* 0x000fe80000100a00 */
[----:B------:R1:W-:Y:S04]  /*7c10*/  STL.64 [R1+0xa0], R72 ;  /* 0x0000a04801007387 */ /* 0x0003e80000100a00 */
[----:B------:R2:W-:Y:S04]  /*7c20*/  STL.64 [R1+0x98], R70 ;  /* 0x0000984601007387 */ /* 0x0005e80000100a00 */
[----:B------:R-:W-:Y:S01]  /*7c30*/  STL [R1+0x330], R64 ;  /* 0x0003304001007387 */ /* 0x000fe20000100800 */
[----:B-1----:R-:W-:-:S02]  /*7c40*/  LEA R72, P3, R183, R2, 0x2 ;  /* 0x00000002b7487211 */ /* 0x002fc400078610ff */
[C---:B--2---:R-:W-:Y:S02]  /*7c50*/  LEA R70, P4, R182.reuse, R2, 0x2 ;  /* 0x00000002b6467211 */ /* 0x044fe400078810ff */
[-C--:B------:R-:W-:Y:S02]  /*7c60*/  LEA.HI.X.SX32 R73, R183, R3.reuse, 0x2, P3 ;  /* 0x00000003b7497211 */ /* 0x080fe400018f16ff */
[----:B------:R-:W-:-:S03]  /*7c70*/  LEA.HI.X.SX32 R71, R182, R3, 0x2, P4 ;  /* 0x00000003b6477211 */ /* 0x000fc600020f16ff */
[----:B------:R1:W-:Y:S04]  /*7c80*/  STL.64 [R1+0x90], R72 ;  /* 0x0000904801007387 */ /* 0x0003e80000100a00 */
[----:B------:R2:W-:Y:S04]  /*7c90*/  STL.64 [R1+0x88], R70 ;  /* 0x0000884601007387 */ /* 0x0005e80000100a00 */
[----:B------:R-:W-:Y:S01]  /*7ca0*/  STL [R1+0x32c], R141 ;  /* 0x00032c8d01007387 */ /* 0x000fe20000100800 */
[-C--:B-1----:R-:W-:Y:S02]  /*7cb0*/  LEA R72, P3, R118, R2.reuse, 0x2 ;  /* 0x0000000276487211 */ /* 0x082fe400078610ff */
[----:B--2---:R-:W-:-:S02]  /*7cc0*/  LEA R70, P4, R119, R2, 0x2 ;  /* 0x0000000277467211 */ /* 0x004fc400078810ff */
[-C--:B------:R-:W-:Y:S01]  /*7cd0*/  LEA.HI.X.SX32 R73, R118, R3.reuse, 0x2, P3 ;  /* 0x0000000376497211 */ /* 0x080fe200018f16ff */
[----:B------:R-:W-:Y:S01]  /*7ce0*/  IMAD R118, R53, UR5, RZ ;  /* 0x0000000535767c24 */ /* 0x000fe2000f8e02ff */
[C---:B------:R-:W-:Y:S02]  /*7cf0*/  LEA R68, P3, R120.reuse, R2, 0x2 ;  /* 0x0000000278447211 */ /* 0x040fe400078610ff */
[-C--:B------:R-:W-:Y:S01]  /*7d00*/  LEA.HI.X.SX32 R71, R119, R3.reuse, 0x2, P4 ;  /* 0x0000000377477211 */ /* 0x080fe200020f16ff */
[----:B------:R-:W-:Y:S01]  /*7d10*/  STL.64 [R1+0x80], R72 ;  /* 0x0000804801007387 */ /* 0x000fe20000100a00 */
[----:B------:R-:W-:Y:S01]  /*7d20*/  LEA.HI.X.SX32 R69, R120, R3, 0x2, P3 ;  /* 0x0000000378457211 */ /* 0x000fe200018f16ff */
[----:B------:R-:W-:Y:S02]  /*7d30*/  IMAD R120, R59, UR5, RZ ;  /* 0x000000053b787c24 */ /* 0x000fe4000f8e02ff */
[----:B------:R1:W-:Y:S01]  /*7d40*/  STL.64 [R1+0x78], R70 ;  /* 0x0000784601007387 */ /* 0x0003e20000100a00 */
[----:B------:R-:W-:-:S03]  /*7d50*/  IMAD R119, R55, UR5, RZ ;  /* 0x0000000537777c24 */ /* 0x000fc6000f8e02ff */
[----:B------:R-:W-:Y:S04]  /*7d60*/  STL [R1+0x328], R122 ;  /* 0x0003287a01007387 */ /* 0x000fe80000100800 */
[----:B------:R2:W-:Y:S01]  /*7d70*/  STL.64 [R1+0x70], R68 ;  /* 0x0000704401007387 */ /* 0x0005e20000100a00 */
[----:B-1----:R-:W-:-:S03]  /*7d80*/  LEA R70, P4, R121, R2, 0x2 ;  /* 0x0000000279467211 */ /* 0x002fc600078810ff */
[----:B------:R-:W-:Y:S01]  /*7d90*/  STL [R1+0x324], R140 ;  /* 0x0003248c01007387 */ /* 0x000fe20000100800 */
[-C--:B------:R-:W-:Y:S01]  /*7da0*/  LEA.HI.X.SX32 R71, R121, R3.reuse, 0x2, P4 ;  /* 0x0000000379477211 */ /* 0x080fe200020f16ff */
[----:B------:R-:W-:Y:S01]  /*7db0*/  IMAD R121, R63, UR5, RZ ;  /* 0x000000053f797c24 */ /* 0x000fe2000f8e02ff */
[CC--:B------:R-:W-:Y:S02]  /*7dc0*/  LEA R66, P4, R180.reuse, R2.reuse, 0x2 ;  /* 0x00000002b4427211 */ /* 0x0c0fe400078810ff */
[C---:B--2---:R-:W-:Y:S01]  /*7dd0*/  LEA R68, P3, R181.reuse, R2, 0x2 ;  /* 0x00000002b5447211 */ /* 0x044fe200078610ff */
[----:B------:R-:W-:Y:S01]  /*7de0*/  STL.64 [R1+0x68], R70 ;  /* 0x0000684601007387 */ /* 0x000fe20000100a00 */
[-C--:B------:R-:W-:Y:S02]  /*7df0*/  LEA.HI.X.SX32 R67, R180, R3.reuse, 0x2, P4 ;  /* 0x00000003b4437211 */ /* 0x080fe400020f16ff */
[----:B------:R-:W-:-:S05]  /*7e00*/  LEA.HI.X.SX32 R69, R181, R3, 0x2, P3 ;  /* 0x00000003b5457211 */ /* 0x000fca00018f16ff */
[----:B------:R1:W-:Y:S04]  /*7e10*/  STL.64 [R1+0x60], R68 ;  /* 0x0000604401007387 */ /* 0x0003e80000100a00 */
[----:B------:R2:W-:Y:S04]  /*7e20*/  STL.64 [R1+0x58], R66 ;  /* 0x0000584201007387 */ /* 0x0005e80000100a00 */
[----:B------:R-:W-:Y:S01]  /*7e30*/  STL [R1+0x320], R121 ;  /* 0x0003207901007387 */ /* 0x000fe20000100800 */
[-C--:B-1----:R-:W-:Y:S02]  /*7e40*/  LEA R68, P3, R179, R2.reuse, 0x2 ;  /* 0x00000002b3447211 */ /* 0x082fe400078610ff */
[----:B--2---:R-:W-:-:S02]  /*7e50*/  LEA R66, P4, R178, R2, 0x2 ;  /* 0x00000002b2427211 */ /* 0x004fc400078810ff */
[-C--:B------:R-:W-:Y:S02]  /*7e60*/  LEA.HI.X.SX32 R69, R179, R3.reuse, 0x2, P3 ;  /* 0x00000003b3457211 */ /* 0x080fe400018f16ff */
[----:B------:R-:W-:-:S03]  /*7e70*/  LEA.HI.X.SX32 R67, R178, R3, 0x2, P4 ;  /* 0x00000003b2437211 */ /* 0x000fc600020f16ff */
[----:B------:R1:W-:Y:S04]  /*7e80*/  STL.64 [R1+0x50], R68 ;  /* 0x0000504401007387 */ /* 0x0003e80000100a00 */
[----:B------:R2:W-:Y:S04]  /*7e90*/  STL.64 [R1+0x48], R66 ;  /* 0x0000484201007387 */ /* 0x0005e80000100a00 */
[----:B------:R-:W-:Y:S01]  /*7ea0*/  STL [R1+0x31c], R139 ;  /* 0x00031c8b01007387 */ /* 0x000fe20000100800 */
[-C--:B-1----:R-:W-:Y:S02]  /*7eb0*/  LEA R68, P3, R177, R2.reuse, 0x2 ;  /* 0x00000002b1447211 */ /* 0x082fe400078610ff */
[----:B--2---:R-:W-:-:S02]  /*7ec0*/  LEA R66, P4, R176, R2, 0x2 ;  /* 0x00000002b0427211 */ /* 0x004fc400078810ff */
[-C--:B------:R-:W-:Y:S02]  /*7ed0*/  LEA.HI.X.SX32 R69, R177, R3.reuse, 0x2, P3 ;  /* 0x00000003b1457211 */ /* 0x080fe400018f16ff */
[C---:B------:R-:W-:Y:S02]  /*7ee0*/  LEA R62, P3, R175.reuse, R2, 0x2 ;  /* 0x00000002af3e7211 */ /* 0x040fe400078610ff */
[-C--:B------:R-:W-:Y:S01]  /*7ef0*/  LEA.HI.X.SX32 R67, R176, R3.reuse, 0x2, P4 ;  /* 0x00000003b0437211 */ /* 0x080fe200020f16ff */
[----:B------:R-:W-:Y:S01]  /*7f00*/  STL.64 [R1+0x40], R68 ;  /* 0x0000404401007387 */ /* 0x000fe20000100a00 */
[----:B------:R-:W-:-:S03]  /*7f10*/  LEA.HI.X.SX32 R63, R175, R3, 0x2, P3 ;  /* 0x00000003af3f7211 */ /* 0x000fc600018f16ff */
[----:B------:R1:W-:Y:S04]  /*7f20*/  STL.64 [R1+0x38], R66 ;  /* 0x0000384201007387 */ /* 0x0003e80000100a00 */
[----:B------:R-:W-:Y:S04]  /*7f30*/  STL [R1+0x318], R138 ;  /* 0x0003188a01007387 */ /* 0x000fe80000100800 */
[----:B------:R2:W-:Y:S01]  /*7f40*/  STL.64 [R1+0x30], R62 ;  /* 0x0000303e01007387 */ /* 0x0005e20000100a00 */
[----:B-1----:R-:W-:-:S03]  /*7f50*/  LEA R66, P4, R174, R2, 0x2 ;  /* 0x00000002ae427211 */ /* 0x002fc600078810ff */
[----:B------:R-:W-:Y:S01]  /*7f60*/  STL [R1+0x314], R137 ;  /* 0x0003148901007387 */ /* 0x000fe20000100800 */
[-C--:B------:R-:W-:Y:S02]  /*7f70*/  LEA.HI.X.SX32 R67, R174, R3.reuse, 0x2, P4 ;  /* 0x00000003ae437211 */ /* 0x080fe400020f16ff */
        /* <DEDUP_REMOVED lines=11> */
[-C--:B------:R-:W-:Y:S01]  /*8030*/  LEA.HI.X.SX32 R61, R133, R3.reuse, 0x2, P4 ;  /* 0x00000003853d7211 */ /* 0x080fe200020f16ff */
[----:B------:R-:W-:Y:S01]  /*8040*/  IMAD R133, R54, UR5, RZ ;  /* 0x0000000536857c24 */ /* 0x000fe2000f8e02ff */
[-C--:B------:R-:W-:Y:S01]  /*8050*/  LEA R248, P4, R170, R2.reuse, 0x2 ;  /* 0x00000002aaf87211 */ /* 0x080fe200078810ff */
[----:B------:R-:W-:Y:S01]  /*8060*/  STL.64 [R1+0x10], R62 ;  /* 0x0000103e01007387 */ /* 0x000fe20000100a00 */
[-C--:B------:R-:W-:Y:S02]  /*8070*/  LEA R110, P3, R134, R2.reuse, 0x2 ;  /* 0x00000002866e7211 */ /* 0x080fe400078610ff */
[----:B------:R-:W-:Y:S01]  /*8080*/  LEA.HI.X.SX32 R249, R170, R3, 0x2, P4 ;  /* 0x00000003aaf97211 */ /* 0x000fe200020f16ff */
[----:B------:R-:W-:Y:S01]  /*8090*/  STL [R1+0x30c], R136 ;  /* 0x00030c8801007387 */ /* 0x000fe20000100800 */
[----:B------:R-:W-:-:S02]  /*80a0*/  LEA R212, P4, R168, R2, 0x2 ;  /* 0x00000002a8d47211 */ /* 0x000fc400078810ff */
[-C--:B------:R-:W-:Y:S01]  /*80b0*/  LEA.HI.X.SX32 R111, R134, R3.reuse, 0x2, P3 ;  /* 0x00000003866f7211 */ /* 0x080fe200018f16ff */
[----:B------:R-:W-:Y:S01]  /*80c0*/  IMAD R134, R56, UR5, RZ ;  /* 0x0000000538867c24 */ /* 0x000fe2000f8e02ff */
[-C--:B------:R-:W-:Y:S01]  /*80d0*/  LEA.HI.X.SX32 R213, R168, R3.reuse, 0x2, P4 ;  /* 0x00000003a8d57211 */ /* 0x080fe200020f16ff */
[----:B------:R-:W-:Y:S01]  /*80e0*/  STL.64 [R1+0x8], R60 ;  /* 0x0000083c01007387 */ /* 0x000fe20000100a00 */
[CC--:B------:R-:W-:Y:S02]  /*80f0*/  LEA R210, P4, R166.reuse, R2.reuse, 0x2 ;  /* 0x00000002a6d27211 */ /* 0x0c0fe400078810ff */
[CC--:B------:R-:W-:Y:S01]  /*8100*/  LEA R246, P3, R169.reuse, R2.reuse, 0x2 ;  /* 0x00000002a9f67211 */ /* 0x0c0fe200078610ff */
[----:B------:R-:W-:Y:S01]  /*8110*/  STL.64 [R1+0x7b0], R248 ;  /* 0x0007b0f801007387 */ /* 0x000fe20000100a00 */
[-C--:B------:R-:W-:Y:S02]  /*8120*/  LEA.HI.X.SX32 R211, R166, R3.reuse, 0x2, P4 ;  /* 0x00000003a6d37211 */ /* 0x080fe400020f16ff */
[----:B------:R-:W-:Y:S01]  /*8130*/  LEA R208, P4, R164, R2, 0x2 ;  /* 0x00000002a4d07211 */ /* 0x000fe200078810ff */
[----:B------:R-:W-:Y:S01]  /*8140*/  STL.64 [R1], R110 ;  /* 0x0000006e01007387 */ /* 0x000fe20000100a00 */
[----:B------:R-:W-:-:S02]  /*8150*/  LEA.HI.X.SX32 R247, R169, R3, 0x2, P3 ;  /* 0x00000003a9f77211 */ /* 0x000fc400018f16ff */
[-C--:B------:R-:W-:Y:S01]  /*8160*/  LEA.HI.X.SX32 R209, R164, R3.reuse, 0x2, P4 ;  /* 0x00000003a4d17211 */ /* 0x080fe200020f16ff */
[----:B------:R-:W-:Y:S01]  /*8170*/  STL [R1+0x308], R135 ;  /* 0x0003088701007387 */ /* 0x000fe20000100800 */
[CC--:B------:R-:W-:Y:S02]  /*8180*/  LEA R108, P3, R167.reuse, R2.reuse, 0x2 ;  /* 0x00000002a76c7211 */ /* 0x0c0fe400078610ff */
[CC--:B------:R-:W-:Y:S01]  /*8190*/  LEA R206, P4, R162.reuse, R2.reuse, 0x2 ;  /* 0x00000002a2ce7211 */ /* 0x0c0fe200078810ff */
[----:B------:R1:W-:Y:S01]  /*81a0*/  STL.64 [R1+0x7b8], R110 ;  /* 0x0007b86e01007387 */ /* 0x0003e20000100a00 */
[-C--:B------:R-:W-:Y:S02]  /*81b0*/  LEA.HI.X.SX32 R109, R167, R3.reuse, 0x2, P3 ;  /* 0x00000003a76d7211 */ /* 0x080fe400018f16ff */
[----:B------:R-:W-:Y:S01]  /*81c0*/  LEA.HI.X.SX32 R207, R162, R3, 0x2, P4 ;  /* 0x00000003a2cf7211 */ /* 0x000fe200020f16ff */
[----:B------:R-:W-:Y:S01]  /*81d0*/  STL.64 [R1+0x7c0], R246 ;  /* 0x0007c0f601007387 */ /* 0x000fe20000100a00 */
[----:B------:R-:W-:-:S02]  /*81e0*/  LEA R106, P3, R165, R2, 0x2 ;  /* 0x00000002a56a7211 */ /* 0x000fc400078610ff */
[-C--:B------:R-:W-:Y:S01]  /*81f0*/  LEA R204, P4, R161, R2.reuse, 0x2 ;  /* 0x00000002a1cc7211 */ /* 0x080fe200078810ff */
[----:B------:R-:W-:Y:S01]  /*8200*/  STL.64 [R1+0x7c8], R212 ;  /* 0x0007c8d401007387 */ /* 0x000fe20000100a00 */
[-C--:B------:R-:W-:Y:S02]  /*8210*/  LEA.HI.X.SX32 R107, R165, R3.reuse, 0x2, P3 ;  /* 0x00000003a56b7211 */ /* 0x080fe400018f16ff */
[-C--:B------:R-:W-:Y:S01]  /*8220*/  LEA.HI.X.SX32 R205, R161, R3.reuse, 0x2, P4 ;  /* 0x00000003a1cd7211 */ /* 0x080fe200020f16ff */
[----:B------:R-:W-:Y:S01]  /*8230*/  STL [R1+0x304], R134 ;  /* 0x0003048601007387 */ /* 0x000fe20000100800 */
[-C--:B------:R-:W-:Y:S01]  /*8240*/  LEA R104, P3, R163, R2.reuse, 0x2 ;  /* 0x00000002a3687211 */ /* 0x080fe200078610ff */
[----:B-1----:R-:W-:Y:S01]  /*8250*/  IMAD R111, R31, UR5, RZ ;  /* 0x000000051f6f7c24 */ /* 0x002fe2000f8e02ff */
[CC--:B------:R-:W-:Y:S01]  /*8260*/  LEA R202, P4, R160.reuse, R2.reuse, 0x2 ;  /* 0x00000002a0ca7211 */ /* 0x0c0fe200078810ff */
[----:B------:R1:W-:Y:S01]  /*8270*/  STL.64 [R1+0x7d0], R108 ;  /* 0x0007d06c01007387 */ /* 0x0003e20000100a00 */
[-C--:B------:R-:W-:Y:S01]  /*8280*/  LEA.HI.X.SX32 R105, R163, R3.reuse, 0x2, P3 ;  /* 0x00000003a3697211 */ /* 0x080fe200018f16ff */
[----:B------:R-:W-:Y:S01]  /*8290*/  IMAD R110, R29, UR5, RZ ;  /* 0x000000051d6e7c24 */ /* 0x000fe2000f8e02ff */
[----:B------:R-:W-:Y:S01]  /*82a0*/  LEA.HI.X.SX32 R203, R160, R3, 0x2, P4 ;  /* 0x00000003a0cb7211 */ /* 0x000fe200020f16ff */
[----:B------:R-:W-:Y:S01]  /*82b0*/  STL.64 [R1+0x7d8], R210 ;  /* 0x0007d8d201007387 */ /* 0x000fe20000100a00 */
[----:B------:R-:W-:-:S02]  /*82c0*/  LEA R102, P3, R132, R2, 0x2 ;  /* 0x0000000284667211 */ /* 0x000fc400078610ff */
[CC--:B------:R-:W-:Y:S01]  /*82d0*/  LEA R200, P4, R159.reuse, R2.reuse, 0x2 ;  /* 0x000000029fc87211 */ /* 0x0c0fe200078810ff */
[----:B------:R-:W-:Y:S01]  /*82e0*/  STL [R1+0x300], R119 ;  /* 0x0003007701007387 */ /* 0x000fe20000100800 */
[-C--:B------:R-:W-:Y:S01]  /*82f0*/  LEA.HI.X.SX32 R103, R132, R3.reuse, 0x2, P3 ;  /* 0x0000000384677211 */ /* 0x080fe200018f16ff */
[----:B------:R-:W-:Y:S01]  /*8300*/  IMAD R132, R52, UR5, RZ ;  /* 0x0000000534847c24 */ /* 0x000fe2000f8e02ff */
[-C--:B------:R-:W-:Y:S01]  /*8310*/  LEA.HI.X.SX32 R201, R159, R3.reuse, 0x2, P4 ;  /* 0x000000039fc97211 */ /* 0x080fe200020f16ff */
[----:B-1----:R-:W-:Y:S01]  /*8320*/  IMAD R109, R45, UR5, RZ ;  /* 0x000000052d6d7c24 */ /* 0x002fe2000f8e02ff */
[-C--:B------:R-:W-:Y:S01]  /*8330*/  LEA R100, P3, R117, R2.reuse, 0x2 ;  /* 0x0000000275647211 */ /* 0x080fe200078610ff */
[----:B------:R-:W-:Y:S01]  /*8340*/  IMAD R108, R41, UR5, RZ ;  /* 0x00000005296c7c24 */ /* 0x000fe2000f8e02ff */
[CC--:B------:R-:W-:Y:S01]  /*8350*/  LEA R198, P4, R158.reuse, R2.reuse, 0x2 ;  /* 0x000000029ec67211 */ /* 0x0c0fe200078810ff */
[----:B------:R1:W-:Y:S01]  /*8360*/  STL.64 [R1+0x7e0], R106 ;  /* 0x0007e06a01007387 */ /* 0x0003e20000100a00 */
[-C--:B------:R-:W-:Y:S01]  /*8370*/  LEA.HI.X.SX32 R101, R117, R3.reuse, 0x2, P3 ;  /* 0x0000000375657211 */ /* 0x080fe200018f16ff */
[----:B------:R-:W-:Y:S01]  /*8380*/  IMAD R117, R51, UR5, RZ ;  /* 0x0000000533757c24 */ /* 0x000fe2000f8e02ff */
[----:B------:R-:W-:Y:S01]  /*8390*/  LEA.HI.X.SX32 R199, R158, R3, 0x2, P4 ;  /* 0x000000039ec77211 */ /* 0x000fe200020f16ff */
[----:B------:R-:W-:Y:S01]  /*83a0*/  STL [R1+0x2fc], R133 ;  /* 0x0002fc8501007387 */ /* 0x000fe20000100800 */
[----:B------:R-:W-:-:S02]  /*83b0*/  LEA R98, P3, R131, R2, 0x2 ;  /* 0x0000000283627211 */ /* 0x000fc400078610ff */
[-C--:B------:R-:W-:Y:S01]  /*83c0*/  LEA R196, P4, R157, R2.reuse, 0x2 ;  /* 0x000000029dc47211 */ /* 0x080fe200078810ff */
[----:B------:R2:W-:Y:S01]  /*83d0*/  STL [R1+0x2f8], R118 ;  /* 0x0002f87601007387 */ /* 0x0005e20000100800 */
[-C--:B------:R-:W-:Y:S01]  /*83e0*/  LEA.HI.X.SX32 R99, R131, R3.reuse, 0x2, P3 ;  /* 0x0000000383637211 */ /* 0x080fe200018f16ff */
[----:B------:R-:W-:Y:S01]  /*83f0*/  IMAD R131, R50, UR5, RZ ;  /* 0x0000000532837c24 */ /* 0x000fe2000f8e02ff */
[-C--:B------:R-:W-:Y:S01]  /*8400*/  LEA.HI.X.SX32 R197, R157, R3.reuse, 0x2, P4 ;  /* 0x000000039dc57211 */ /* 0x080fe200020f16ff */
[----:B-1----:R-:W-:Y:S01]  /*8410*/  IMAD R107, R37, UR5, RZ ;  /* 0x00000005256b7c24 */ /* 0x002fe2000f8e02ff */
[-C--:B------:R-:W-:Y:S01]  /*8420*/  LEA R96, P3, R116, R2.reuse, 0x2 ;  /* 0x0000000274607211 */ /* 0x080fe200078610ff */
[----:B------:R-:W-:Y:S01]  /*8430*/  IMAD R106, R35, UR5, RZ ;  /* 0x00000005236a7c24 */ /* 0x000fe2000f8e02ff */
[-C--:B------:R-:W-:Y:S01]  /*8440*/  LEA R194, P4, R156, R2.reuse, 0x2 ;  /* 0x000000029cc27211 */ /* 0x080fe200078810ff */
[----:B------:R-:W-:Y:S01]  /*8450*/  STL [R1+0x2f4], R132 ;  /* 0x0002f48401007387 */ /* 0x000fe20000100800 */
[-C--:B------:R-:W-:Y:S01]  /*8460*/  LEA.HI.X.SX32 R97, R116, R3.reuse, 0x2, P3 ;  /* 0x0000000374617211 */ /* 0x080fe200018f16ff */
[----:B------:R-:W-:Y:S01]  /*8470*/  IMAD R116, R49, UR5, RZ ;  /* 0x0000000531747c24 */ /* 0x000fe2000f8e02ff */
[----:B------:R-:W-:Y:S01]  /*8480*/  LEA.HI.X.SX32 R195, R156, R3, 0x2, P4 ;  /* 0x000000039cc37211 */ /* 0x000fe200020f16ff */
[----:B------:R1:W-:Y:S01]  /*8490*/  STL [R1+0x2f0], R117 ;  /* 0x0002f07501007387 */ /* 0x0003e20000100800 */
[----:B------:R-:W-:-:S02]  /*84a0*/  LEA R94, P3, R130, R2, 0x2 ;  /* 0x00000002825e7211 */ /* 0x000fc400078610ff */
[CC--:B------:R-:W-:Y:S01]  /*84b0*/  LEA R192, P4, R155.reuse, R2.reuse, 0x2 ;  /* 0x000000029bc07211 */ /* 0x0c0fe200078810ff */
[----:B------:R-:W-:Y:S01]  /*84c0*/  STL [R1+0x2ec], R131 ;  /* 0x0002ec8301007387 */ /* 0x000fe20000100800 */
[-C--:B------:R-:W-:Y:S01]  /*84d0*/  LEA.HI.X.SX32 R95, R130, R3.reuse, 0x2, P3 ;  /* 0x00000003825f7211 */ /* 0x080fe200018f16ff */
[----:B------:R-:W-:Y:S01]  /*84e0*/  IMAD R130, R48, UR5, RZ ;  /* 0x0000000530827c24 */ /* 0x000fe2000f8e02ff */
[-C--:B------:R-:W-:Y:S01]  /*84f0*/  LEA.HI.X.SX32 R193, R155, R3.reuse, 0x2, P4 ;  /* 0x000000039bc17211 */ /* 0x080fe200020f16ff */
[----:B------:R3:W-:Y:S01]  /*8500*/  STL [R1+0x2e8], R116 ;  /* 0x0002e87401007387 */ /* 0x0007e20000100800 */
[-C--:B------:R-:W-:Y:S02]  /*8510*/  LEA R92, P3, R115, R2.reuse, 0x2 ;  /* 0x00000002735c7211 */ /* 0x080fe400078610ff */
[----:B------:R-:W-:Y:S01]  /*8520*/  LEA R190, P4, R153, R2, 0x2 ;  /* 0x0000000299be7211 */ /* 0x000fe200078810ff */
[----:B------:R-:W-:Y:S01]  /*8530*/  STL [R1+0x2e4], R130 ;  /* 0x0002e48201007387 */ /* 0x000fe20000100800 */
[-C--:B------:R-:W-:Y:S01]  /*8540*/  LEA.HI.X.SX32 R93, R115, R3.reuse, 0x2, P3 ;  /* 0x00000003735d7211 */ /* 0x080fe200018f16ff */
[----:B------:R-:W-:Y:S01]  /*8550*/  IMAD R115, R47, UR5, RZ ;  /* 0x000000052f737c24 */ /* 0x000fe2000f8e02ff */
[----:B------:R-:W-:-:S02]  /*8560*/  LEA.HI.X.SX32 R191, R153, R3, 0x2, P4 ;  /* 0x0000000399bf7211 */ /* 0x000fc400020f16ff */
[CC--:B------:R-:W-:Y:S02]  /*8570*/  LEA R90, P3, R129.reuse, R2.reuse, 0x2 ;  /* 0x00000002815a7211 */ /* 0x0c0fe400078610ff */
[-C--:B------:R-:W-:Y:S01]  /*8580*/  LEA R188, P4, R152, R2.reuse, 0x2 ;  /* 0x0000000298bc7211 */ /* 0x080fe200078810ff */
[----:B------:R4:W-:Y:S01]  /*8590*/  STL [R1+0x2e0], R115 ;  /* 0x0002e07301007387 */ /* 0x0009e20000100800 */
[-C--:B------:R-:W-:Y:S01]  /*85a0*/  LEA.HI.X.SX32 R91, R129, R3.reuse, 0x2, P3 ;  /* 0x00000003815b7211 */ /* 0x080fe200018f16ff */
[----:B------:R-:W-:Y:S01]  /*85b0*/  IMAD R129, R46, UR5, RZ ;  /* 0x000000052e817c24 */ /* 0x000fe2000f8e02ff */
[-C--:B------:R-:W-:Y:S02]  /*85c0*/  LEA.HI.X.SX32 R189, R152, R3.reuse, 0x2, P4 ;  /* 0x0000000398bd7211 */ /* 0x080fe400020f16ff */
[CC--:B------:R-:W-:Y:S02]  /*85d0*/  LEA R88, P3, R154.reuse, R2.reuse, 0x2 ;  /* 0x000000029a587211 */ /* 0x0c0fe400078610ff */
[----:B------:R-:W-:Y:S01]  /*85e0*/  LEA R186, P4, R151, R2, 0x2 ;  /* 0x0000000297ba7211 */ /* 0x000fe200078810ff */
[----:B------:R-:W-:Y:S01]  /*85f0*/  STL [R1+0x2dc], R129 ;  /* 0x0002dc8101007387 */ /* 0x000fe20000100800 */
[----:B------:R-:W-:-:S02]  /*8600*/  LEA.HI.X.SX32 R89, R154, R3, 0x2, P3 ;  /* 0x000000039a597211 */ /* 0x000fc400018f16ff */
[-C--:B------:R-:W-:Y:S01]  /*8610*/  LEA.HI.X.SX32 R187, R151, R3.reuse, 0x2, P4 ;  /* 0x0000000397bb7211 */ /* 0x080fe200020f16ff */
[----:B------:R4:W-:Y:S01]  /*8620*/  STL [R1+0x2d8], R109 ;  /* 0x0002d86d01007387 */ /* 0x0009e20000100800 */
[-C--:B------:R-:W-:Y:S02]  /*8630*/  LEA R86, P3, R128, R2.reuse, 0x2 ;  /* 0x0000000280567211 */ /* 0x080fe400078610ff */
[-C--:B------:R-:W-:Y:S02]  /*8640*/  LEA R184, P4, R150, R2.reuse, 0x2 ;  /* 0x0000000296b87211 */ /* 0x080fe400078810ff */
[-C--:B------:R-:W-:Y:S01]  /*8650*/  LEA.HI.X.SX32 R87, R128, R3.reuse, 0x2, P3 ;  /* 0x0000000380577211 */ /* 0x080fe200018f16ff */
[----:B------:R-:W-:Y:S01]  /*8660*/  IMAD R128, R44, UR5, RZ ;  /* 0x000000052c807c24 */ /* 0x000fe2000f8e02ff */
[----:B------:R-:W-:Y:S02]  /*8670*/  LEA.HI.X.SX32 R185, R150, R3, 0x2, P4 ;  /* 0x0000000396b97211 */ /* 0x000fe400020f16ff */
[----:B------:R-:W-:-:S02]  /*8680*/  LEA R84, P3, R114, R2, 0x2 ;  /* 0x0000000272547211 */ /* 0x000fc400078610ff */
[-C--:B------:R-:W-:Y:S01]  /*8690*/  LEA R182, P4, R148, R2.reuse, 0x2 ;  /* 0x0000000294b67211 */ /* 0x080fe200078810ff */
[----:B------:R-:W-:Y:S01]  /*86a0*/  STL [R1+0x2d4], R128 ;  /* 0x0002d48001007387 */ /* 0x000fe20000100800 */
[-C--:B------:R-:W-:Y:S01]  /*86b0*/  LEA.HI.X.SX32 R85, R114, R3.reuse, 0x2, P3 ;  /* 0x0000000372557211 */ /* 0x080fe200018f16ff */
[----:B------:R-:W-:Y:S01]  /*86c0*/  IMAD R114, R43, UR5, RZ ;  /* 0x000000052b727c24 */ /* 0x000fe2000f8e02ff */
[-C--:B------:R-:W-:Y:S02]  /*86d0*/  LEA.HI.X.SX32 R183, R148, R3.reuse, 0x2, P4 ;  /* 0x0000000394b77211 */ /* 0x080fe400020f16ff */
[-C--:B------:R-:W-:Y:S02]  /*86e0*/  LEA R82, P3, R127, R2.reuse, 0x2 ;  /* 0x000000027f527211 */ /* 0x080fe400078610ff */
[----:B------:R-:W-:Y:S01]  /*86f0*/  LEA R180, P4, R147, R2, 0x2 ;  /* 0x0000000293b47211 */ /* 0x000fe200078810ff */
[----:B------:R4:W-:Y:S01]  /*8700*/  STL [R1+0x2d0], R114 ;  /* 0x0002d07201007387 */ /* 0x0009e20000100800 */
[-C--:B------:R-:W-:Y:S01]  /*8710*/  LEA.HI.X.SX32 R83, R127, R3.reuse, 0x2, P3 ;  /* 0x000000037f537211 */ /* 0x080fe200018f16ff */
[----:B------:R-:W-:Y:S01]  /*8720*/  IMAD R127, R42, UR5, RZ ;  /* 0x000000052a7f7c24 */ /* 0x000fe2000f8e02ff */
[----:B------:R-:W-:-:S02]  /*8730*/  LEA.HI.X.SX32 R181, R147, R3, 0x2, P4 ;  /* 0x0000000393b57211 */ /* 0x000fc400020f16ff */
[CC--:B------:R-:W-:Y:S02]  /*8740*/  LEA R80, P3, R149.reuse, R2.reuse, 0x2 ;  /* 0x0000000295507211 */ /* 0x0c0fe400078610ff */
[CC--:B------:R-:W-:Y:S01]  /*8750*/  LEA R178, P4, R146.reuse, R2.reuse, 0x2 ;  /* 0x0000000292b27211 */ /* 0x0c0fe200078810ff */
[----:B------:R-:W-:Y:S01]  /*8760*/  STL [R1+0x2cc], R127 ;  /* 0x0002cc7f01007387 */ /* 0x000fe20000100800 */
[-C--:B------:R-:W-:Y:S02]  /*8770*/  LEA.HI.X.SX32 R81, R149, R3.reuse, 0x2, P3 ;  /* 0x0000000395517211 */ /* 0x080fe400018f16ff */
[----:B------:R-:W-:Y:S01]  /*8780*/  LEA.HI.X.SX32 R179, R146, R3, 0x2, P4 ;  /* 0x0000000392b37211 */ /* 0x000fe200020f16ff */
[----:B------:R4:W-:Y:S01]  /*8790*/  STL [R1+0x2c8], R108 ;  /* 0x0002c86c01007387 */ /* 0x0009e20000100800 */
[-C--:B------:R-:W-:Y:S02]  /*87a0*/  LEA R78, P3, R126, R2.reuse, 0x2 ;  /* 0x000000027e4e7211 */ /* 0x080fe400078610ff */
[----:B------:R-:W-:-:S02]  /*87b0*/  LEA R176, P4, R145, R2, 0x2 ;  /* 0x0000000291b07211 */ /* 0x000fc400078810ff */
[-C--:B------:R-:W-:Y:S01]  /*87c0*/  LEA.HI.X.SX32 R79, R126, R3.reuse, 0x2, P3 ;  /* 0x000000037e4f7211 */ /* 0x080fe200018f16ff */
[----:B------:R-:W-:Y:S01]  /*87d0*/  IMAD R126, R40, UR5, RZ ;  /* 0x00000005287e7c24 */ /* 0x000fe2000f8e02ff */
[-C--:B------:R-:W-:Y:S02]  /*87e0*/  LEA.HI.X.SX32 R177, R145, R3.reuse, 0x2, P4 ;  /* 0x0000000391b17211 */ /* 0x080fe400020f16ff */
        /* <DEDUP_REMOVED lines=18> */
[CC--:B------:R-:W-:Y:S02]  /*8910*/  LEA R70, P3, R124.reuse, R2.reuse, 0x2 ;  /* 0x000000027c467211 */ /* 0x0c0fe400078610ff */
[CC--:B------:R-:W-:Y:S02]  /*8920*/  LEA R168, P4, R141.reuse, R2.reuse, 0x2 ;  /* 0x000000028da87211 */ /* 0x0c0fe400078810ff */
        /* <DEDUP_REMOVED lines=8> */
[-C--:B------:R-:W-:Y:S01]  /*89b0*/  LEA.HI.X.SX32 R167, R140, R3.reuse, 0x2, P4 ;  /* 0x000000038ca77211 */ /* 0x080fe200020f16ff */
[----:B------:R4:W-:Y:S01]  /*89c0*/  STL [R1+0x2b0], R106 ;  /* 0x0002b06a01007387 */ /* 0x0009e20000100800 */
[CC--:B------:R-:W-:Y:S02]  /*89d0*/  LEA R66, P3, R64.reuse, R2.reuse, 0x2 ;  /* 0x0000000240427211 */ /* 0x0c0fe400078610ff */
[----:B------:R-:W-:Y:S01]  /*89e0*/  LEA R164, P4, R139, R2, 0x2 ;  /* 0x000000028ba47211 */ /* 0x000fe200078810ff */
[----:B------:R-:W-:Y:S01]  /*89f0*/  STL [R1+0x2ac], R123 ;  /* 0x0002ac7b01007387 */ /* 0x000fe20000100800 */
[----:B------:R-:W-:-:S02]  /*8a00*/  LEA.HI.X.SX32 R67, R64, R3, 0x2, P3 ;  /* 0x0000000340437211 */ /* 0x000fc400018f16ff */
[-C--:B------:R-:W-:Y:S02]  /*8a10*/  LEA.HI.X.SX32 R165, R139, R3.reuse, 0x2, P4 ;  /* 0x000000038ba57211 */ /* 0x080fe400020f16ff */
[CC--:B------:R-:W-:Y:S02]  /*8a20*/  LEA R64, P3, R122.reuse, R2.reuse, 0x2 ;  /* 0x000000027a407211 */ /* 0x0c0fe400078610ff */
        /* <DEDUP_REMOVED lines=22> */
[CC--:B------:R-:W-:Y:S01]  /*8b90*/  LEA R154, P4, R132.reuse, R2.reuse, 0x2 ;  /* 0x00000002849a7211 */ /* 0x0c0fe200078810ff */
[----:B------:R-:W-:Y:S01]  /*8ba0*/  STL [R1+0x29c], R120 ;  /* 0x00029c7801007387 */ /* 0x000fe20000100800 */
[-C--:B------:R-:W-:Y:S02]  /*8bb0*/  LEA.HI.X.SX32 R57, R135, R3.reuse, 0x2, P3 ;  /* 0x0000000387397211 */ /* 0x080fe400018f16ff */
[-C--:B------:R-:W-:Y:S01]  /*8bc0*/  LEA.HI.X.SX32 R155, R132, R3.reuse, 0x2, P4 ;  /* 0x00000003849b7211 */ /* 0x080fe200020f16ff */
[----:B------:R4:W-:Y:S01]  /*8bd0*/  STL [R1+0x298], R110 ;  /* 0x0002986e01007387 */ /* 0x0009e20000100800 */
[-C--:B------:R-:W-:Y:S02]  /*8be0*/  LEA R54, P3, R119, R2.reuse, 0x2 ;  /* 0x0000000277367211 */ /* 0x080fe400078610ff */
[----:B------:R-:W-:Y:S02]  /*8bf0*/  LEA R152, P4, R131, R2, 0x2 ;  /* 0x0000000283987211 */ /* 0x000fe400078810ff */
[-C--:B------:R-:W-:Y:S01]  /*8c00*/  LEA.HI.X.SX32 R55, R119, R3.reuse, 0x2, P3 ;  /* 0x0000000377377211 */ /* 0x080fe200018f16ff */
[----:B------:R-:W-:Y:S01]  /*8c10*/  IMAD R119, R28, UR5, RZ ;  /* 0x000000051c777c24 */ /* 0x000fe2000f8e02ff */
[----:B------:R-:W-:-:S02]  /*8c20*/  LEA.HI.X.SX32 R153, R131, R3, 0x2, P4 ;  /* 0x0000000383997211 */ /* 0x000fc400020f16ff */
[-C--:B------:R-:W-:Y:S02]  /*8c30*/  LEA R52, P3, R118, R2.reuse, 0x2 ;  /* 0x0000000276347211 */ /* 0x080fe400078610ff */
[-C--:B------:R-:W-:Y:S01]  /*8c40*/  LEA R150, P4, R130, R2.reuse, 0x2 ;  /* 0x0000000282967211 */ /* 0x080fe200078810ff */
[----:B------:R-:W-:Y:S01]  /*8c50*/  STL [R1+0x294], R119 ;  /* 0x0002947701007387 */ /* 0x000fe20000100800 */
[-C--:B------:R-:W-:Y:S01]  /*8c60*/  LEA.HI.X.SX32 R53, R118, R3.reuse, 0x2, P3 ;  /* 0x0000000376357211 */ /* 0x080fe200018f16ff */
[----:B--2---:R-:W-:Y:S01]  /*8c70*/  IMAD R118, R27, UR5, RZ ;  /* 0x000000051b767c24 */ /* 0x004fe2000f8e02ff */
[-C--:B------:R-:W-:Y:S02]  /*8c80*/  LEA.HI.X.SX32 R151, R130, R3.reuse, 0x2, P4 ;  /* 0x0000000382977211 */ /* 0x080fe400020f16ff */
[-C--:B------:R-:W-:Y:S02]  /*8c90*/  LEA R50, P3, R117, R2.reuse, 0x2 ;  /* 0x0000000275327211 */ /* 0x080fe400078610ff */
[----:B------:R-:W-:Y:S01]  /*8ca0*/  LEA R148, P4, R129, R2, 0x2 ;  /* 0x0000000281947211 */ /* 0x000fe200078810ff */
[----:B------:R-:W-:Y:S01]  /*8cb0*/  STL [R1+0x290], R118 ;  /* 0x0002907601007387 */ /* 0x000fe20000100800 */
[-C--:B------:R-:W-:Y:S01]  /*8cc0*/  LEA.HI.X.SX32 R51, R117, R3.reuse, 0x2, P3 ;  /* 0x0000000375337211 */ /* 0x080fe200018f16ff */
[----:B-1----:R-:W-:Y:S01]  /*8cd0*/  IMAD R117, R26, UR5, RZ ;  /* 0x000000051a757c24 */ /* 0x002fe2000f8e02ff */
[----:B------:R-:W-:-:S02]  /*8ce0*/  LEA.HI.X.SX32 R149, R129, R3, 0x2, P4 ;  /* 0x0000000381957211 */ /* 0x000fc400020f16ff */
[-C--:B------:R-:W-:Y:S02]  /*8cf0*/  LEA R48, P3, R116, R2.reuse, 0x2 ;  /* 0x0000000274307211 */ /* 0x080fe400078610ff */
[-C--:B------:R-:W-:Y:S01]  /*8d00*/  LEA R146, P4, R128, R2.reuse, 0x2 ;  /* 0x0000000280927211 */ /* 0x080fe200078810ff */
[----:B------:R-:W-:Y:S01]  /*8d10*/  STL [R1+0x28c], R117 ;  /* 0x00028c7501007387 */ /* 0x000fe20000100800 */
[-C--:B------:R-:W-:Y:S01]  /*8d20*/  LEA.HI.X.SX32 R49, R116, R3.reuse, 0x2, P3 ;  /* 0x0000000374317211 */ /* 0x080fe200018f16ff */
[----:B---3--:R-:W-:Y:S01]  /*8d30*/  IMAD R116, R25, UR5, RZ ;  /* 0x0000000519747c24 */ /* 0x008fe2000f8e02ff */
[-C--:B------:R-:W-:Y:S02]  /*8d40*/  LEA.HI.X.SX32 R147, R128, R3.reuse, 0x2, P4 ;  /* 0x0000000380937211 */ /* 0x080fe400020f16ff */
[-C--:B------:R-:W-:Y:S02]  /*8d50*/  LEA R46, P3, R115, R2.reuse, 0x2 ;  /* 0x00000002732e7211 */ /* 0x080fe400078610ff */
[----:B------:R-:W-:Y:S01]  /*8d60*/  LEA R144, P4, R127, R2, 0x2 ;  /* 0x000000027f907211 */ /* 0x000fe200078810ff */
[----:B------:R-:W-:Y:S01]  /*8d70*/  STL [R1+0x288], R116 ;  /* 0x0002887401007387 */ /* 0x000fe20000100800 */
[-C--:B------:R-:W-:Y:S01]  /*8d80*/  LEA.HI.X.SX32 R47, R115, R3.reuse, 0x2, P3 ;  /* 0x00000003732f7211 */ /* 0x080fe200018f16ff */
[----:B----4-:R-:W-:Y:S01]  /*8d90*/  IMAD R115, R24, UR5, RZ ;  /* 0x0000000518737c24 */ /* 0x010fe2000f8e02ff */
[----:B------:R-:W-:-:S02]  /*8da0*/  LEA.HI.X.SX32 R145, R127, R3, 0x2, P4 ;  /* 0x000000037f917211 */ /* 0x000fc400020f16ff */
[CC--:B------:R-:W-:Y:S02]  /*8db0*/  LEA R44, P3, R109.reuse, R2.reuse, 0x2 ;  /* 0x000000026d2c7211 */ /* 0x0c0fe400078610ff */
[CC--:B------:R-:W-:Y:S01]  /*8dc0*/  LEA R142, P4, R126.reuse, R2.reuse, 0x2 ;  /* 0x000000027e8e7211 */ /* 0x0c0fe200078810ff */
[----:B------:R-:W-:Y:S01]  /*8dd0*/  STL [R1+0x284], R115 ;  /* 0x0002847301007387 */ /* 0x000fe20000100800 */
[-C--:B------:R-:W-:Y:S01]  /*8de0*/  LEA.HI.X.SX32 R45, R109, R3.reuse, 0x2, P3 ;  /* 0x000000036d2d7211 */ /* 0x080fe200018f16ff */
[----:B------:R-:W-:Y:S01]  /*8df0*/  IMAD R109, R23, UR5, RZ ;  /* 0x00000005176d7c24 */ /* 0x000fe2000f8e02ff */
[-C--:B------:R-:W-:Y:S02]  /*8e00*/  LEA.HI.X.SX32 R143, R126, R3.reuse, 0x2, P4 ;  /* 0x000000037e8f7211 */ /* 0x080fe400020f16ff */
[CC--:B------:R-:W-:Y:S02]  /*8e10*/  LEA R42, P3, R114.reuse, R2.reuse, 0x2 ;  /* 0x00000002722a7211 */ /* 0x0c0fe400078610ff */
[C---:B------:R-:W-:Y:S01]  /*8e20*/  LEA R140, P4, R125.reuse, R2, 0x2 ;  /* 0x000000027d8c7211 */ /* 0x040fe200078810ff */
[----:B------:R1:W-:Y:S01]  /*8e30*/  STL [R1+0x280], R109 ;  /* 0x0002806d01007387 */ /* 0x0003e20000100800 */
[-C--:B------:R-:W-:Y:S01]  /*8e40*/  LEA.HI.X.SX32 R43, R114, R3.reuse, 0x2, P3 ;  /* 0x00000003722b7211 */ /* 0x080fe200018f16ff */
[----:B------:R-:W-:Y:S01]  /*8e50*/  IMAD R114, R22, UR5, RZ ;  /* 0x0000000516727c24 */ /* 0x000fe2000f8e02ff */
[----:B------:R-:W-:-:S02]  /*8e60*/  LEA.HI.X.SX32 R141, R125, R3, 0x2, P4 ;  /* 0x000000037d8d7211 */ /* 0x000fc400020f16ff */
[-C--:B------:R-:W-:Y:S02]  /*8e70*/  LEA R40, P3, R108, R2.reuse, 0x2 ;  /* 0x000000026c287211 */ /* 0x080fe400078610ff */
        /* <DEDUP_REMOVED lines=24> */
[CC--:B------:R-:W-:Y:S01]  /*9000*/  LEA R130, P4, R119.reuse, R2.reuse, 0x2 ;  /* 0x0000000277827211 */ /* 0x0c0fe200078810ff */
[----:B------:R2:W-:Y:S01]  /*9010*/  STL [R1+0x26c], R106 ;  /* 0x00026c6a01007387 */ /* 0x0005e20000100800 */
[-C--:B------:R-:W-:Y:S02]  /*9020*/  LEA.HI.X.SX32 R33, R122, R3.reuse, 0x2, P3 ;  /* 0x000000037a217211 */ /* 0x080fe400018f16ff */
[----:B------:R-:W-:Y:S01]  /*9030*/  LEA.HI.X.SX32 R131, R119, R3, 0x2, P4 ;  /* 0x0000000377837211 */ /* 0x000fe200020f16ff */
[----:B------:R3:W-:Y:S01]  /*9040*/  STL [R1+0x268], R10 ;  /* 0x0002680a01007387 */ /* 0x0007e20000100800 */
[-C--:B------:R-:W-:Y:S02]  /*9050*/  LEA R30, P3, R111, R2.reuse, 0x2 ;  /* 0x000000026f1e7211 */ /* 0x080fe400078610ff */
[----:B------:R-:W-:-:S02]  /*9060*/  LEA R128, P4, R117, R2, 0x2 ;  /* 0x0000000275807211 */ /* 0x000fc400078810ff */
[-C--:B------:R-:W-:Y:S01]  /*9070*/  LEA.HI.X.SX32 R31, R111, R3.reuse, 0x2, P3 ;  /* 0x000000036f1f7211 */ /* 0x080fe200018f16ff */
[----:B------:R-:W-:Y:S01]  /*9080*/  IMAD R111, R4, UR5, RZ ;  /* 0x00000005046f7c24 */ /* 0x000fe2000f8e02ff */
[-C--:B------:R-:W-:Y:S01]  /*9090*/  LEA.HI.X.SX32 R129, R117, R3.reuse, 0x2, P4 ;  /* 0x0000000375817211 */ /* 0x080fe200020f16ff */
[----:B------:R-:W-:Y:S01]  /*90a0*/  IMAD R4, R9, UR5, RZ ;  /* 0x0000000509047c24 */ /* 0x000fe2000f8e02ff */
[CC--:B------:R-:W-:Y:S02]  /*90b0*/  LEA R28, P3, R110.reuse, R2.reuse, 0x2 ;  /* 0x000000026e1c7211 */ /* 0x0c0fe400078610ff */
[-C--:B------:R-:W-:Y:S01]  /*90c0*/  LEA R126, P4, R115, R2.reuse, 0x2 ;  /* 0x00000002737e7211 */ /* 0x080fe200078810ff */
[----:B------:R-:W-:Y:S01]  /*90d0*/  STL [R1+0x264], R111 ;  /* 0x0002646f01007387 */ /* 0x000fe20000100800 */
[-C--:B------:R-:W-:Y:S01]  /*90e0*/  LEA.HI.X.SX32 R29, R110, R3.reuse, 0x2, P3 ;  /* 0x000000036e1d7211 */ /* 0x080fe200018f16ff */
[----:B------:R-:W-:Y:S01]  /*90f0*/  IMAD R110, R5, UR5, RZ ;  /* 0x00000005056e7c24 */ /* 0x000fe2000f8e02ff */
[----:B------:R-:W-:Y:S01]  /*9100*/  LEA.HI.X.SX32 R127, R115, R3, 0x2, P4 ;  /* 0x00000003737f7211 */ /* 0x000fe200020f16ff */
[----:B------:R-:W-:Y:S01]  /*9110*/  IMAD R5, R8, UR5, RZ ;  /* 0x0000000508057c24 */ /* 0x000fe2000f8e02ff */
[----:B------:R-:W-:-:S02]  /*9120*/  LEA R26, P3, R118, R2, 0x2 ;  /* 0x00000002761a7211 */ /* 0x000fc400078610ff */
[-C--:B------:R-:W-:Y:S01]  /*9130*/  LEA R124, P4, R114, R2.reuse, 0x2 ;  /* 0x00000002727c7211 */ /* 0x080fe200078810ff */
[----:B------:R-:W-:Y:S01]  /*9140*/  STL [R1+0x260], R110 ;  /* 0x0002606e01007387 */ /* 0x000fe20000100800 */
[-C--:B------:R-:W-:Y:S02]  /*9150*/  LEA.HI.X.SX32 R27, R118, R3.reuse, 0x2, P3 ;  /* 0x00000003761b7211 */ /* 0x080fe400018f16ff */
[-C--:B------:R-:W-:Y:S01]  /*9160*/  LEA.HI.X.SX32 R125, R114, R3.reuse, 0x2, P4 ;  /* 0x00000003727d7211 */ /* 0x080fe200020f16ff */
[----:B------:R-:W-:Y:S01]  /*9170*/  STL [R1+0x254], R5 ;  /* 0x0002540501007387 */ /* 0x000fe20000100800 */
[CC--:B------:R-:W-:Y:S02]  /*9180*/  LEA R24, P3, R116.reuse, R2.reuse, 0x2 ;  /* 0x0000000274187211 */ /* 0x0c0fe400078610ff */
[----:B------:R-:W-:Y:S01]  /*9190*/  LEA R122, P4, R113, R2, 0x2 ;  /* 0x00000002717a7211 */ /* 0x000fe200078810ff */
[----:B------:R-:W-:Y:S01]  /*91a0*/  STL [R1+0x250], R4 ;  /* 0x0002500401007387 */ /* 0x000fe20000100800 */
[----:B------:R-:W-:-:S02]  /*91b0*/  LEA.HI.X.SX32 R25, R116, R3, 0x2, P3 ;  /* 0x0000000374197211 */ /* 0x000fc400018f16ff */
[-C--:B------:R-:W-:Y:S02]  /*91c0*/  LEA.HI.X.SX32 R123, R113, R3.reuse, 0x2, P4 ;  /* 0x00000003717b7211 */ /* 0x080fe400020f16ff */
[CC--:B------:R-:W-:Y:S02]  /*91d0*/  LEA R22, P3, R109.reuse, R2.reuse, 0x2 ;  /* 0x000000026d167211 */ /* 0x0c0fe400078610ff */
[CC--:B------:R-:W-:Y:S02]  /*91e0*/  LEA R120, P4, R106.reuse, R2.reuse, 0x2 ;  /* 0x000000026a787211 */ /* 0x0c0fe400078810ff */
[-C--:B------:R-:W-:Y:S01]  /*91f0*/  LEA.HI.X.SX32 R23, R109, R3.reuse, 0x2, P3 ;  /* 0x000000036d177211 */ /* 0x080fe200018f16ff */
[----:B-1----:R-:W-:Y:S01]  /*9200*/  IMAD R109, R11, UR5, RZ ;  /* 0x000000050b6d7c24 */ /* 0x002fe2000f8e02ff */
[----:B------:R-:W-:Y:S01]  /*9210*/  LEA.HI.X.SX32 R121, R106, R3, 0x2, P4 ;  /* 0x000000036a797211 */ /* 0x000fe200020f16ff */
[----:B--2---:R-:W-:Y:S01]  /*9220*/  IMAD R106, R112, UR5, RZ ;  /* 0x00000005706a7c24 */ /* 0x004fe2000f8e02ff */
[----:B------:R-:W-:-:S02]  /*9230*/  LEA R20, P3, R108, R2, 0x2 ;  /* 0x000000026c147211 */ /* 0x000fc400078610ff */
[CC--:B------:R-:W-:Y:S01]  /*9240*/  LEA R118, P4, R111.reuse, R2.reuse, 0x2 ;  /* 0x000000026f767211 */ /* 0x0c0fe200078810ff */
[----:B------:R1:W-:Y:S01]  /*9250*/  STL [R1+0x24c], R109 ;  /* 0x00024c6d01007387 */ /* 0x0003e20000100800 */
        /* <DEDUP_REMOVED lines=11> */
[----:B------:R4:W-:Y:S01]  /*9310*/  STL [R1+0x240], R107 ;  /* 0x0002406b01007387 */ /* 0x0009e20000100800 */
[-C--:B------:R-:W-:Y:S02]  /*9320*/  LEA.HI.X.SX32 R17, R10, R3.reuse, 0x2, P3 ;  /* 0x000000030a117211 */ /* 0x080fe400018f16ff */
[-C--:B------:R-:W-:Y:S01]  /*9330*/  LEA.HI.X.SX32 R115, R109, R3.reuse, 0x2, P4 ;  /* 0x000000036d737211 */ /* 0x080fe200020f16ff */
[----:B------:R4:W-:Y:S01]  /*9340*/  STL [R1+0x23c], R106 ;  /* 0x00023c6a01007387 */ /* 0x0009e20000100800 */
[CC--:B---3--:R-:W-:Y:S02]  /*9350*/  LEA R10, P3, R110.reuse, R2.reuse, 0x2 ;  /* 0x000000026e0a7211 */ /* 0x0c8fe400078610ff */
[----:B------:R-:W-:Y:S01]  /*9360*/  LEA R112, P4, R107, R2, 0x2 ;  /* 0x000000026b707211 */ /* 0x000fe200078810ff */
[----:B-1----:R-:W3:Y:S01]  /*9370*/  LDL R109, [R1+0x21c] ;  /* 0x00021c00016d7983 */ /* 0x002ee20000100800 */
[----:B------:R-:W-:-:S02]  /*9380*/  LEA.HI.X.SX32 R11, R110, R3, 0x2, P3 ;  /* 0x000000036e0b7211 */ /* 0x000fc400018f16ff */
[-C--:B------:R-:W-:Y:S01]  /*9390*/  LEA.HI.X.SX32 R113, R107, R3.reuse, 0x2, P4 ;  /* 0x000000036b717211 */ /* 0x080fe200020f16ff */
[----:B------:R-:W3:Y:S01]  /*93a0*/  LDL R111, [R1+0x218] ;  /* 0x00021800016f7983 */ /* 0x000ee20000100800 */
[----:B------:R-:W-:Y:S02]  /*93b0*/  LEA R8, P3, R4, R2, 0x2 ;  /* 0x0000000204087211 */ /* 0x000fe400078610ff */
[C---:B------:R-:W-:Y:S02]  /*93c0*/  ISETP.GE.AND P4, PT, R14.reuse, UR4, PT ;  /* 0x000000040e007c0c */ /* 0x040fe4000bf86270 */
[----:B------:R-:W-:Y:S02]  /*93d0*/  LOP3.LUT R248, R14, 0x4, RZ, 0xfc, !PT ;  /* 0x000000040ef87812 */ /* 0x000fe400078efcff */
[----:B------:R-:W-:Y:S02]  /*93e0*/  LEA.HI.X.SX32 R9, R4, R3, 0x2, P3 ;  /* 0x0000000304097211 */ /* 0x000fe400018f16ff */
[----:B------:R-:W-:-:S02]  /*93f0*/  SEL R210, RZ, 0x4, P4 ;  /* 0x00000004ffd27807 */ /* 0x000fc40002000000 */
[----:B------:R-:W-:Y:S02]  /*9400*/  LEA R4, P3, R108, R2, 0x2 ;  /* 0x000000026c047211 */ /* 0x000fe400078610ff */
[----:B------:R-:W-:Y:S02]  /*9410*/  ISETP.GE.AND P4, PT, R248, UR4, PT ;  /* 0x00000004f8007c0c */ /* 0x000fe4000bf86270 */
[----:B------:R-:W-:Y:S02]  /*9420*/  LOP3.LUT R248, R14, 0x8, RZ, 0xfc, !PT ;  /* 0x000000080ef87812 */ /* 0x000fe400078efcff */
[----:B------:R-:W-:Y:S02]  /*9430*/  LEA.HI.X.SX32 R5, R108, R3, 0x2, P3 ;  /* 0x000000036c057211 */ /* 0x000fe400018f16ff */
[----:B--2---:R-:W-:Y:S02]  /*9440*/  SEL R108, RZ, 0x4, P4 ;  /* 0x00000004ff6c7807 */ /* 0x004fe40002000000 */
[----:B------:R-:W-:-:S02]  /*9450*/  ISETP.GE.AND P4, PT, R248, UR4, PT ;  /* 0x00000004f8007c0c */ /* 0x000fc4000bf86270 */
[----:B------:R-:W2:Y:S01]  /*9460*/  LDL.LU R248, [R1+0xcc] ;  /* 0x0000cc0001f87983 */ /* 0x000ea20000300800 */
[----:B------:R-:W-:Y:S02]  /*9470*/  LEA R2, P3, R106, R2, 0x2 ;  /* 0x000000026a027211 */ /* 0x000fe400078610ff */
[----:B------:R-:W-:Y:S01]  /*9480*/  LOP3.LUT R249, R14, 0x2, RZ, 0xfc, !PT ;  /* 0x000000020ef97812 */ /* 0x000fe200078efcff */
[----:B------:R-:W2:Y:S01]  /*9490*/  LDL R212, [R1+0x214] ;  /* 0x0002140001d47983 */ /* 0x000ea20000100800 */
[----:B------:R-:W-:Y:S02]  /*94a0*/  LEA.HI.X.SX32 R3, R106, R3, 0x2, P3 ;  /* 0x000000036a037211 */ /* 0x000fe400018f16ff */
[----:B------:R-:W-:Y:S02]  /*94b0*/  ISETP.GE.AND P3, PT, R249, UR4, PT ;  /* 0x00000004f9007c0c */ /* 0x000fe4000bf66270 */
[----:B------:R-:W-:Y:S02]  /*94c0*/  LOP3.LUT R249, R14, 0x6, RZ, 0xfc, !PT ;  /* 0x000000060ef97812 */ /* 0x000fe400078efcff */
[----:B------:R-:W-:-:S02]  /*94d0*/  SEL R110, RZ, 0x4, P3 ;  /* 0x00000004ff6e7807 */ /* 0x000fc40001800000 */
[----:B------:R-:W-:Y:S02]  /*94e0*/  ISETP.GE.AND P3, PT, R249, UR4, PT ;  /* 0x00000004f9007c0c */ /* 0x000fe4000bf66270 */
[----:B------:R-:W-:Y:S02]  /*94f0*/  LOP3.LUT R249, R14, 0xa, RZ, 0xfc, !PT ;  /* 0x0000000a0ef97812 */ /* 0x000fe400078efcff */
[----:B----4-:R-:W-:Y:S02]  /*9500*/  SEL R107, RZ, 0x4, P3 ;  /* 0x00000004ff6b7807 */ /* 0x010fe40001800000 */
[----:B------:R-:W-:Y:S02]  /*9510*/  ISETP.GE.AND P3, PT, R249, UR4, PT ;  /* 0x00000004f9007c0c */ /* 0x000fe4000bf66270 */
[----:B------:R-:W-:Y:S02]  /*9520*/  SEL R106, RZ, 0x4, P4 ;  /* 0x00000004ff6a7807 */ /* 0x000fe40002000000 */
[----:B------:R-:W-:-:S02]  /*9530*/  ISETP.GE.AND P4, PT, R252, UR4, PT ;  /* 0x00000004fc007c0c */ /* 0x000fc4000bf86270 */
[----:B------:R-:W-:Y:S02]  /*9540*/  SEL R252, RZ, 0x4, P3 ;  /* 0x00000004fffc7807 */ /* 0x000fe40001800000 */
[----:B------:R-:W-:Y:S02]  /*9550*/  ISETP.GE.AND P3, PT, R251, UR4, PT ;  /* 0x00000004fb007c0c */ /* 0x000fe4000bf66270 */
[----:B------:R-:W-:Y:S02]  /*9560*/  SEL R251, RZ, 0x4, P4 ;  /* 0x00000004fffb7807 */ /* 0x000fe40002000000 */
        /* <DEDUP_REMOVED lines=18> */
[----:B------:R-:W-:-:S04]  /*9690*/  ISETP.GT.AND P3, PT, R236, 0x3f, PT ;  /* 0x0000003fec00780c */ /* 0x000fc80003f64270 */
[----:B------:R-:W-:Y:S02]  /*96a0*/  SEL R210, R210, RZ, P3 ;  /* 0x000000ffd2d27207 */ /* 0x000fe40001800000 */
[----:B------:R-:W-:Y:S02]  /*96b0*/  SEL R110, R110, RZ, P3 ;  /* 0x000000ff6e6e7207 */ /* 0x000fe40001800000 */
[----:B------:R-:W-:Y:S01]  /*96c0*/  SEL R108, R108, RZ, P3 ;  /* 0x000000ff6c6c7207 */ /* 0x000fe20001800000 */
[----:B------:R-:W-:Y:S01]  /*96d0*/  STL [R1+0x114], R210 ;  /* 0x000114d201007387 */ /* 0x000fe20000100800 */
[----:B------:R-:W-:Y:S02]  /*96e0*/  SEL R107, R107, RZ, P3 ;  /* 0x000000ff6b6b7207 */ /* 0x000fe40001800000 */
[----:B------:R-:W-:Y:S01]  /*96f0*/  SEL R106, R106, RZ, P3 ;  /* 0x000000ff6a6a7207 */ /* 0x000fe20001800000 */
[----:B------:R-:W-:Y:S04]  /*9700*/  STL [R1+0x10c], R110 ;  /* 0x00010c6e01007387 */ /* 0x000fe80000100800 */
[----:B------:R1:W-:Y:S04]  /*9710*/  STL [R1+0x110], R108 ;  /* 0x0001106c01007387 */ /* 0x0003e80000100800 */
[----:B------:R-:W4:Y:S04]  /*9720*/  LDL.LU R249, [R1+0xdc] ;  /* 0x0000dc0001f97983 */ /* 0x000f280000300800 */
[----:B------:R1:W-:Y:S04]  /*9730*/  STL [R1+0x118], R107 ;  /* 0x0001186b01007387 */ /* 0x0003e80000100800 */
[----:B------:R1:W-:Y:S02]  /*9740*/  STL [R1+0x13c], R106 ;  /* 0x00013c6a01007387 */ /* 0x0003e40000100800 */
[----:B-1----:R-:W-:-:S02]  /*9750*/  SEL R108, R245, RZ, P3 ;  /* 0x000000fff56c7207 */ /* 0x002fc40001800000 */
[----:B------:R-:W4:Y:S01]  /*9760*/  LDL R213, [R1+0x210] ;  /* 0x0002100001d57983 */ /* 0x000f220000100800 */
[----:B------:R-:W-:Y:S02]  /*9770*/  SEL R107, R252, RZ, P3 ;  /* 0x000000fffc6b7207 */ /* 0x000fe40001800000 */
[----:B------:R-:W-:-:S03]  /*9780*/  SEL R106, R251, RZ, P3 ;  /* 0x000000fffb6a7207 */ /* 0x000fc60001800000 */
[----:B------:R1:W-:Y:S04]  /*9790*/  STL [R1+0x140], R107 ;  /* 0x0001406b01007387 */ /* 0x0003e80000100800 */
[----:B------:R-:W4:Y:S04]  /*97a0*/  LDL R246, [R1+0x204] ;  /* 0x0002040001f67983 */ /* 0x000f280000100800 */
[----:B------:R1:W-:Y:S02]  /*97b0*/  STL [R1+0x144], R106 ;  /* 0x0001446a01007387 */ /* 0x0003e40000100800 */
[----:B-1----:R-:W-:-:S05]  /*97c0*/  SEL R107, R250, RZ, P3 ;  /* 0x000000fffa6b7207 */ /* 0x002fca0001800000 */
[----:B------:R1:W-:Y:S01]  /*97d0*/  STL [R1+0x148], R107 ;  /* 0x0001486b01007387 */ /* 0x0003e20000100800 */
[----:B------:R-:W-:-:S03]  /*97e0*/  SEL R106, R243, RZ, P3 ;  /* 0x000000fff36a7207 */ /* 0x000fc60001800000 */
[----:B------:R1:W-:Y:S04]  /*97f0*/  STL [R1+0x14c], R108 ;  /* 0x00014c6c01007387 */ /* 0x0003e80000100800 */
[----:B------:R-:W4:Y:S01]  /*9800*/  LDL.LU R247, [R1+0xe4] ;  /* 0x0000e40001f77983 */ /* 0x000f220000300800 */
[----:B-1----:R-:W-:-:S03]  /*9810*/  SEL R107, R242, RZ, P3 ;  /* 0x000000fff26b7207 */ /* 0x002fc60001800000 */
[----:B------:R1:W-:Y:S01]  /*9820*/  STL [R1+0x150], R106 ;  /* 0x0001506a01007387 */ /* 0x0003e20000100800 */
[----:B------:R-:W-:-:S03]  /*9830*/  SEL R108, R239, RZ, P3 ;  /* 0x000000ffef6c7207 */ /* 0x000fc60001800000 */
[----:B------:R1:W-:Y:S02]  /*9840*/  STL [R1+0x154], R107 ;  /* 0x0001546b01007387 */ /* 0x0003e40000100800 */
[----:B-1----:R-:W-:Y:S02]  /*9850*/  SEL R106, R241, RZ, P3 ;  /* 0x000000fff16a7207 */ /* 0x002fe40001800000 */
[----:B------:R-:W-:-:S03]  /*9860*/  SEL R107, R240, RZ, P3 ;  /* 0x000000fff06b7207 */ /* 0x000fc60001800000 */
[----:B------:R1:W-:Y:S01]  /*9870*/  STL [R1+0x15c], R106 ;  /* 0x00015c6a01007387 */ /* 0x0003e20000100800 */
[----:B------:R-:W-:-:S03]  /*9880*/  SEL R236, RZ, 0x4, P4 ;  /* 0x00000004ffec7807 */ /* 0x000fc60002000000 */
[----:B------:R1:W-:Y:S02]  /*9890*/  STL [R1+0x160], R107 ;  /* 0x0001606b01007387 */ /* 0x0003e40000100800 */
[----:B-1----:R-:W-:Y:S02]  /*98a0*/  SEL R106, R238, RZ, P3 ;  /* 0x000000ffee6a7207 */ /* 0x002fe40001800000 */
[----:B------:R-:W-:Y:S04]  /*98b0*/  STL [R1+0x158], R108 ;  /* 0x0001586c01007387 */ /* 0x000fe80000100800 */
[----:B------:R-:W4:Y:S01]  /*98c0*/  LDL.LU R110, [R1+0xf0] ;  /* 0x0000f000016e7983 */ /* 0x000f220000300800 */
[----:B------:R-:W-:-:S03]  /*98d0*/  SEL R107, R237, RZ, P3 ;  /* 0x000000ffed6b7207 */ /* 0x000fc60001800000 */
[----:B------:R1:W-:Y:S02]  /*98e0*/  STL [R1+0xd8], R106 ;  /* 0x0000d86a01007387 */ /* 0x0003e40000100800 */
[----:B-1----:R-:W-:Y:S02]  /*98f0*/  SEL R106, R236, RZ, P3 ;  /* 0x000000ffec6a7207 */ /* 0x002fe40001800000 */
[----:B------:R-:W-:Y:S01]  /*9900*/  STL [R1+0xd4], R107 ;  /* 0x0000d46b01007387 */ /* 0x000fe20000100800 */
[----:B------:R-:W-:-:S03]  /*9910*/  ISETP.NE.U32.AND P4, PT, R12, RZ, PT ;  /* 0x000000ff0c00720c */ /* 0x000fc60003f85070 */
[----:B------:R-:W-:Y:S01]  /*9920*/  STL [R1+0xd0], R106 ;  /* 0x0000d06a01007387 */ /* 0x000fe20000100800 */
[----:B---3--:R-:W-:-:S04]  /*9930*/  LEA R236, P3, R109, R244, 0x2 ;  /* 0x000000f46dec7211 */ /* 0x008fc800078610ff */
[----:B------:R-:W-:Y:S02]  /*9940*/  LEA.HI.X.SX32 R237, R109, R13, 0x2, P3 ;  /* 0x0000000d6ded7211 */ /* 0x000fe400018f16ff */
[----:B------:R-:W-:-:S04]  /*9950*/  LEA R238, P3, R111, R244, 0x2 ;  /* 0x000000f46fee7211 */ /* 0x000fc800078610ff */
[----:B------:R-:W-:Y:S02]  /*9960*/  LEA.HI.X.SX32 R239, R111, R13, 0x2, P3 ;  /* 0x0000000d6fef7211 */ /* 0x000fe400018f16ff */
[----:B------:R-:W3:Y:S01]  /*9970*/  LDL.LU R111, [R1+0xfc] ;  /* 0x0000fc00016f7983 */ /* 0x000ee20000300800 */
[----:B--2---:R-:W-:-:S03]  /*9980*/  ISETP.NE.U32.AND P0, PT, R248, RZ, PT ;  /* 0x000000fff800720c */ /* 0x004fc60003f05070 */
[----:B------:R-:W2:Y:S04]  /*9990*/  LDL.LU R248, [R1+0xf8] ;  /* 0x0000f80001f87983 */ /* 0x000ea80000300800 */
[----:B------:R-:W3:Y:S01]  /*99a0*/  LDL.LU R12, [R1+0x7f4] ;  /* 0x0007f400010c7983 */ /* 0x000ee20000300800 */
[----:B------:R-:W1:Y:S01]  /*99b0*/  S2UR UR4, SR_CgaCtaId ;  /* 0x00000000000479c3 */ /* 0x000e620000008800 */
[----:B------:R-:W-:Y:S01]  /*99c0*/  UMOV UR7, 0x400 ;  /* 0x0000040000077882 */ /* 0x000fe20000000000 */
[----:B------:R-:W-:-:S04]  /*99d0*/  LEA R240, P3, R212, R244, 0x2 ;  /* 0x000000f4d4f07211 */ /* 0x000fc800078610ff */
[----:B------:R-:W-:Y:S01]  /*99e0*/  LEA.HI.X.SX32 R241, R212, R13, 0x2, P3 ;  /* 0x0000000dd4f17211 */ /* 0x000fe200018f16ff */
[----:B-1----:R-:W-:Y:S01]  /*99f0*/  ULEA UR7, UR4, UR7, 0x18 ;  /* 0x0000000704077291 */ /* 0x002fe2000f8ec03f */
[----:B----4-:R-:W-:-:S04]  /*9a00*/  LEA R242, P6, R213, R244, 0x2 ;  /* 0x000000f4d5f27211 */ /* 0x010fc800078c10ff */
[----:B------:R-:W-:Y:S02]  /*9a10*/  LEA.HI.X.SX32 R243, R213, R13, 0x2, P6 ;  /* 0x0000000dd5f37211 */ /* 0x000fe400030f16ff */
[----:B------:R-:W-:-:S04]  /*9a20*/  LEA R244, P6, R246, R244, 0x2 ;  /* 0x000000f4f6f47211 */ /* 0x000fc800078c10ff */
[----:B------:R-:W-:Y:S02]  /*9a30*/  LEA.HI.X.SX32 R245, R246, R13, 0x2, P6 ;  /* 0x0000000df6f57211 */ /* 0x000fe400030f16ff */
[----:B------:R-:W-:Y:S02]  /*9a40*/  ISETP.NE.U32.AND P3, PT, R249, RZ, PT ;  /* 0x000000fff900720c */ /* 0x000fe40003f65070 */
[----:B------:R-:W4:Y:S01]  /*9a50*/  LDL.LU R249, [R1+0x104] ;  /* 0x0001040001f97983 */ /* 0x000f220000300800 */
[----:B---3--:R-:W-:-:S05]  /*9a60*/  VIADD R13, R12, UR7 ;  /* 0x000000070c0d7c36 */ /* 0x008fca0008000000 */
[----:B------:R-:W-:Y:S01]  /*9a70*/  @!PT LDS RZ, [RZ] ;  /* 0x00000000fffff984 */ /* 0x000fe20000000800 */
[----:B------:R-:W-:Y:S01]  /*9a80*/  @!PT LDS RZ, [RZ] ;  /* 0x00000000fffff984 */ /* 0x000fe20000000800 */
[----:B------:R-:W-:Y:S01]  /*9a90*/  @!PT LDS RZ, [RZ] ;  /* 0x00000000fffff984 */ /* 0x000fe20000000800 */
[----:B------:R-:W-:Y:S01]  /*9aa0*/  LDGSTS.E [R13+0x40000], desc[UR28][R228.64], P1 ;  /* 0x40000000e40d7fae */ /* 0x000fe2000892185c */
[----:B------:R-:W-:-:S03]  /*9ab0*/  ISETP.NE.U32.AND P1, PT, R7, RZ, PT ;  /* 0x000000ff0700720c */ /* 0x000fc60003f25070 */
[----:B------:R1:W-:Y:S04]  /*9ac0*/  STL [R1+0x138], R13 ;  /* 0x0001380d01007387 */ /* 0x0003e80000100800 */
[----:B------:R1:W-:Y:S01]  /*9ad0*/  LDGSTS.E [R13+0x40008], desc[UR28][R232.64], P5 ;  /* 0x40008000e80d7fae */ /* 0x0003e2000a92185c */
[----:B------:R-:W-:-:S03]  /*9ae0*/  ISETP.NE.U32.AND P5, PT, R15, RZ, PT ;  /* 0x000000ff0f00720c */ /* 0x000fc60003fa5070 */
[----:B------:R-:W3:Y:S04]  /*9af0*/  LDL.LU R7, [R1+0x7f0] ;  /* 0x0007f00001077983 */ /* 0x000ee80000300800 */
[----:B------:R-:W4:Y:S01]  /*9b00*/  LDL.LU R15, [R1+0x7ec] ;  /* 0x0007ec00010f7983 */ /* 0x000f220000300800 */
[----:B------:R-:W-:-:S04]  /*9b10*/  LOP3.LUT R6, R6, 0xffdfffff, RZ, 0xc0, !PT ;  /* 0xffdfffff06067812 */ /* 0x000fc800078ec0ff */
[----:B------:R-:W-:Y:S02]  /*9b20*/  @P0 LOP3.LUT R6, R6, 0x200000, RZ, 0xfc, !PT ;  /* 0x0020000006060812 */ /* 0x000fe400078efcff */
[----:B------:R-:W-:Y:S02]  /*9b30*/  ISETP.NE.U32.AND P0, PT, R110, RZ, PT ;  /* 0x000000ff6e00720c */ /* 0x000fe40003f05070 */
[----:B-1----:R-:W-:Y:S02]  /*9b40*/  LOP3.LUT R13, R12, 0x10, RZ, 0x3c, !PT ;  /* 0x000000100c0d7812 */ /* 0x002fe400078e3cff */
[----:B------:R-:W-:-:S03]  /*9b50*/  LOP3.LUT R6, R6, 0xffbfffff, RZ, 0xc0, !PT ;  /* 0xffbfffff06067812 */ /* 0x000fc600078ec0ff */
[----:B------:R-:W-:Y:S01]  /*9b60*/  VIADD R13, R13, UR7 ;  /* 0x000000070d0d7c36 */ /* 0x000fe20008000000 */
[----:B------:R-:W-:Y:S02]  /*9b70*/  @P4 LOP3.LUT R6, R6, 0x400000, RZ, 0xfc, !PT ;  /* 0x0040000006064812 */ /* 0x000fe400078efcff */
[----:B------:R-:W-:-:S03]  /*9b80*/  ISETP.NE.U32.AND P4, PT, R111, RZ, PT ;  /* 0x000000ff6f00720c */ /* 0x000fc60003f85070 */
[----:B------:R-:W-:Y:S01]  /*9b90*/  LDGSTS.E [R13+0x40000], desc[UR28][R216.64], P0 ;  /* 0x40000000d80d7fae */ /* 0x000fe2000812185c */
[----:B--2---:R-:W-:-:S03]  /*9ba0*/  ISETP.NE.U32.AND P0, PT, R248, RZ, PT ;  /* 0x000000fff800720c */ /* 0x004fc60003f05070 */
[----:B------:R-:W-:Y:S01]  /*9bb0*/  LDGSTS.E [R13+0x40008], desc[UR28][R214.64], P2 ;  /* 0x40008000d60d7fae */ /* 0x000fe2000912185c */
[----:B------:R-:W-:Y:S02]  /*9bc0*/  ISETP.NE.U32.AND P2, PT, R0, RZ, PT ;  /* 0x000000ff0000720c */ /* 0x000fe40003f45070 */
[----:B------:R-:W-:Y:S01]  /*9bd0*/  LOP3.LUT R0, R12, 0x20, RZ, 0x3c, !PT ;  /* 0x000000200c007812 */ /* 0x000fe200078e3cff */
[----:B------:R-:W-:Y:S04]  /*9be0*/  STL [R1+0xcc], R13 ;  /* 0x0000cc0d01007387 */ /* 0x000fe80000100800 */
[----:B------:R-:W-:Y:S01]  /*9bf0*/  VIADD R0, R0, UR7 ;  /* 0x0000000700007c36 */ /* 0x000fe20008000000 */
[----:B------:R-:W-:Y:S04]  /*9c00*/  STL.64 [R1+0x7a0], R216 ;  /* 0x0007a0d801007387 */ /* 0x000fe80000100a00 */
[----:B------:R-:W-:Y:S04]  /*9c10*/  STL [R1+0x798], R215 ;  /* 0x000798d701007387 */ /* 0x000fe80000100800 */
[----:B------:R-:W-:Y:S04]  /*9c20*/  LDGSTS.E [R0+0x40000], desc[UR28][R218.64], P4 ;  /* 0x40000000da007fae */ /* 0x000fe8000a12185c */
[----:B------:R1:W-:Y:S04]  /*9c30*/  STL [R1+0xc8], R0 ;  /* 0x0000c80001007387 */ /* 0x0003e80000100800 */
[----:B------:R1:W-:Y:S04]  /*9c40*/  LDGSTS.E [R0+0x40008], desc[UR28][R226.64], P0 ;  /* 0x40008000e2007fae */ /* 0x0003e8000812185c */
[----:B------:R-:W-:Y:S01]  /*9c50*/  STL.64 [R1+0x790], R218 ;  /* 0x000790da01007387 */ /* 0x000fe20000100a00 */
[----:B-1----:R-:W-:-:S03]  /*9c60*/  LOP3.LUT R0, R12, 0x30, RZ, 0x3c, !PT ;  /* 0x000000300c007812 */ /* 0x002fc600078e3cff */
[----:B------:R1:W-:Y:S02]  /*9c70*/  STL.64 [R1+0x788], R226 ;  /* 0x000788e201007387 */ /* 0x0003e40000100a00 */
[----:B------:R-:W-:Y:S01]  /*9c80*/  VIADD R0, R0, UR7 ;  /* 0x0000000700007c36 */ /* 0x000fe20008000000 */
[----:B------:R-:W-:Y:S02]  /*9c90*/  ISETP.NE.U32.AND P6, PT, R247, RZ, PT ;  /* 0x000000fff700720c */ /* 0x000fe40003fc5070 */
[----:B----4-:R-:W-:Y:S02]  /*9ca0*/  ISETP.NE.U32.AND P0, PT, R15, RZ, PT ;  /* 0x000000ff0f00720c */ /* 0x010fe40003f05070 */
[----:B------:R-:W2:Y:S04]  /*9cb0*/  LDL.LU R15, [R1+0x7e8] ;  /* 0x0007e800010f7983 */ /* 0x000ea80000300800 */
[----:B------:R4:W-:Y:S04]  /*9cc0*/  STL [R1+0xc4], R0 ;  /* 0x0000c40001007387 */ /* 0x0009e80000100800 */
[----:B------:R-:W2:Y:S04]  /*9cd0*/  LDL.64 R106, [R1+0xb0] ;  /* 0x0000b000016a7983 */ /* 0x000ea80000100a00 */
[----:B------:R-:W2:Y:S04]  /*9ce0*/  LDL.64 R210, [R1+0xa0] ;  /* 0x0000a00001d27983 */ /* 0x000ea80000100a00 */
[----:B------:R-:W2:Y:S04]  /*9cf0*/  LDL.64 R108, [R1+0x90] ;  /* 0x00009000016c7983 */ /* 0x000ea80000100a00 */
[----:B------:R-:W2:Y:S04]  /*9d00*/  LDL.64 R212, [R1+0x80] ;  /* 0x0000800001d47983 */ /* 0x000ea80000100a00 */
[----:B------:R-:W2:Y:S04]  /*9d10*/  LDL.64 R246, [R1+0x70] ;  /* 0x0000700001f67983 */ /* 0x000ea80000100a00 */
[----:B------:R-:W2:Y:S01]  /*9d20*/  LDL.64 R110, [R1+0x60] ;  /* 0x00006000016e7983 */ /* 0x000ea20000100a00 */
[----:B------:R-:W-:-:S03]  /*9d30*/  ISETP.NE.U32.AND P4, PT, R249, RZ, PT ;  /* 0x000000fff900720c */ /* 0x000fc60003f85070 */
[----:B------:R-:W2:Y:S04]  /*9d40*/  LDL.64 R248, [R1+0x50] ;  /* 0x0000500001f87983 */ /* 0x000ea80000100a00 */
[----:B-1----:R-:W2:Y:S04]  /*9d50*/  LDL.64 R226, [R1+0x30] ;  /* 0x0000300001e27983 */ /* 0x002ea80000100a00 */
[----:B------:R-:W2:Y:S04]  /*9d60*/  LDL.64 R218, [R1+0x20] ;  /* 0x0000200001da7983 */ /* 0x000ea80000100a00 */
[----:B------:R-:W-:Y:S04]  /*9d70*/  LDGSTS.E [R0+0x40000], desc[UR28][R222.64], P4 ;  /* 0x40000000de007fae */ /* 0x000fe8000a12185c */
[----:B------:R4:W-:Y:S01]  /*9d80*/  LDGSTS.E [R0+0x40008], desc[UR28][R236.64], P0 ;  /* 0x40008000ec007fae */ /* 0x0009e2000812185c */
[----:B---3--:R-:W-:-:S03]  /*9d90*/  ISETP.NE.U32.AND P0, PT, R7, RZ, PT ;  /* 0x000000ff0700720c */ /* 0x008fc60003f05070 */
[----:B------:R-:W3:Y:S01]  /*9da0*/  LDL.64 R216, [R1+0x10] ;  /* 0x0000100001d87983 */ /* 0x000ee20000100a00 */
[----:B----4-:R-:W-:-:S05]  /*9db0*/  LOP3.LUT R0, R12, 0x40, RZ, 0x3c, !PT ;  /* 0x000000400c007812 */ /* 0x010fca00078e3cff */
[----:B------:R-:W-:-:S05]  /*9dc0*/  VIADD R0, R0, UR7 ;  /* 0x0000000700007c36 */ /* 0x000fca0008000000 */
[----:B------:R-:W-:Y:S01]  /*9dd0*/  LDGSTS.E [R0+0x40000], desc[UR28][R238.64], P0 ;  /* 0x40000000ee007fae */ /* 0x000fe2000812185c */
[C---:B------:R-:W-:Y:S02]  /*9de0*/  LOP3.LUT P0, RZ, R6.reuse, 0x200000, RZ, 0xc0, !PT ;  /* 0x0020000006ff7812 */ /* 0x040fe4000780c0ff */
[----:B------:R-:W-:Y:S01]  /*9df0*/  LOP3.LUT P4, RZ, R6, 0x400000, RZ, 0xc0, !PT ;  /* 0x0040000006ff7812 */ /* 0x000fe2000788c0ff */
[----:B------:R1:W-:Y:S01]  /*9e00*/  STL [R1+0xc0], R0 ;  /* 0x0000c00001007387 */ /* 0x0003e20000100800 */
[C---:B------:R-:W-:Y:S02]  /*9e10*/  LOP3.LUT R7, R12.reuse, 0x60, RZ, 0x3c, !PT ;  /* 0x000000600c077812 */ /* 0x040fe400078e3cff */
[----:B------:R-:W-:-:S07]  /*9e20*/  LOP3.LUT R215, R12, 0x70, RZ, 0x3c, !PT ;  /* 0x000000700cd77812 */ /* 0x000fce00078e3cff */
[----:B------:R1:W-:Y:S01]  /*9e30*/  LDGSTS.E [R0+0x40008], desc[UR28][R240.64], P0 ;  /* 0x40008000f0007fae */ /* 0x0003e2000812185c */
[----:B------:R-:W-:Y:S01]  /*9e40*/  LOP3.LUT P0, RZ, R6, 0x100000, RZ, 0xc0, !PT ;  /* 0x0010000006ff7812 */ /* 0x000fe2000780c0ff */
[----:B------:R-:W-:Y:S01]  /*9e50*/  VIADD R7, R7, UR7 ;  /* 0x0000000707077c36 */ /* 0x000fe20008000000 */
[----:B-1----:R-:W-:Y:S01]  /*9e60*/  LOP3.LUT R0, R12, 0x50, RZ, 0x3c, !PT ;  /* 0x000000500c007812 */ /* 0x002fe200078e3cff */
[----:B------:R-:W-:-:S04]  /*9e70*/  VIADD R252, R215, UR7 ;  /* 0x00000007d7fc7c36 */ /* 0x000fc80008000000 */
[----:B------:R-:W-:-:S05]  /*9e80*/  VIADD R0, R0, UR7 ;  /* 0x0000000700007c36 */ /* 0x000fca0008000000 */
[----:B------:R-:W-:Y:S04]  /*9e90*/  LDGSTS.E [R0+0x40000], desc[UR28][R242.64], P4 ;  /* 0x40000000f2007fae */ /* 0x000fe8000a12185c */
[----:B------:R-:W-:Y:S04]  /*9ea0*/  LDGSTS.E [R0+0x40008], desc[UR28][R244.64], P3 ;  /* 0x40008000f4007fae */ /* 0x000fe8000992185c */
[----:B------:R-:W-:Y:S04]  /*9eb0*/  LDGSTS.E [R7+0x40000], desc[UR28][R220.64], P6 ;  /* 0x40000000dc077fae */ /* 0x000fe8000b12185c */
[----:B------:R-:W-:Y:S04]  /*9ec0*/  LDGSTS.E [R7+0x40008], desc[UR28][R224.64], P1 ;  /* 0x40008000e0077fae */ /* 0x000fe8000892185c */
[----:B------:R-:W-:Y:S04]  /*9ed0*/  LDGSTS.E [R252+0x40000], desc[UR28][R230.64], P5 ;  /* 0x40000000e6fc7fae */ /* 0x000fe8000a92185c */
[----:B------:R-:W-:Y:S04]  /*9ee0*/  LDGSTS.E [R252+0x40008], desc[UR28][R234.64], P2 ;  /* 0x40008000eafc7fae */ /* 0x000fe8000912185c */
[----:B------:R1:W-:Y:S04]  /*9ef0*/  STL [R1+0x6d8], R12 ;  /* 0x0006d80c01007387 */ /* 0x0003e80000100800 */
[----:B------:R-:W0:Y:S04]  /*9f00*/  LDGDEPBAR ;  /* 0x00000000000079af */ /* 0x000e280000000000 */
[----:B-1----:R-:W4:Y:S01]  /*9f10*/  LDL.64 R12, [R1+0x40] ;  /* 0x00004000010c7983 */ /* 0x002f220000100a00 */
[----:B--2---:R-:W-:-:S05]  /*9f20*/  VIADD R250, R15, UR7 ;  /* 0x000000070ffa7c36 */ /* 0x004fca0008000000 */
[----:B------:R-:W-:Y:S04]  /*9f30*/  LDGSTS.E [R250], desc[UR28][R106.64], P0 ;  /* 0x000000006afa7fae */ /* 0x000fe8000812185c */
[----:B------:R-:W-:Y:S04]  /*9f40*/  LDGSTS.E [R250+0x400], desc[UR28][R210.64], P0 ;  /* 0x00400000d2fa7fae */ /* 0x000fe8000812185c */
[----:B------:R-:W-:Y:S04]  /*9f50*/  LDGSTS.E [R250+0x800], desc[UR28][R108.64], P0 ;  /* 0x008000006cfa7fae */ /* 0x000fe8000812185c */
[----:B------:R-:W2:Y:S04]  /*9f60*/  LDL.LU.64 R106, [R1+0x7e0] ;  /* 0x0007e000016a7983 */ /* 0x000ea80000300a00 */
[----:B------:R-:W2:Y:S04]  /*9f70*/  LDL.LU.64 R210, [R1+0x7d8] ;  /* 0x0007d80001d27983 */ /* 0x000ea80000300a00 */
[----:B------:R-:W2:Y:S04]  /*9f80*/  LDL.LU.64 R108, [R1+0x7d0] ;  /* 0x0007d000016c7983 */ /* 0x000ea80000300a00 */
[----:B------:R-:W-:Y:S04]  /*9f90*/  LDGSTS.E [R250+0xc00], desc[UR28][R212.64], P0 ;  /* 0x00c00000d4fa7fae */ /* 0x000fe8000812185c */
[----:B------:R-:W-:Y:S04]  /*9fa0*/  LDGSTS.E [R250+0x1000], desc[UR28][R246.64], P0 ;  /* 0x01000000f6fa7fae */ /* 0x000fe8000812185c */
[----:B------:R-:W-:Y:S04]  /*9fb0*/  LDGSTS.E [R250+0x1400], desc[UR28][R110.64], P0 ;  /* 0x014000006efa7fae */ /* 0x000fe8000812185c */
[----:B------:R-:W2:Y:S04]  /*9fc0*/  LDL.LU.64 R212, [R1+0x7c8] ;  /* 0x0007c80001d47983 */ /* 0x000ea80000300a00 */
[----:B------:R-:W2:Y:S04]  /*9fd0*/  LDL.LU.64 R246, [R1+0x7c0] ;  /* 0x0007c00001f67983 */ /* 0x000ea80000300a00 */
[----:B------:R-:W2:Y:S04]  /*9fe0*/  LDL.LU.64 R110, [R1+0x7b8] ;  /* 0x0007b800016e7983 */ /* 0x000ea80000300a00 */
[----:B------:R-:W-:Y:S04]  /*9ff0*/  LDGSTS.E [R250+0x1800], desc[UR28][R248.64], P0 ;  /* 0x01800000f8fa7fae */ /* 0x000fe8000812185c */
[----:B------:R-:W2:Y:S04]  /*a000*/  LDL.LU.64 R248, [R1+0x7b0] ;  /* 0x0007b00001f87983 */ /* 0x000ea80000300a00 */
[----:B----4-:R1:W-:Y:S04]  /*a010*/  LDGSTS.E [R250+0x1c00], desc[UR28][R12.64], P0 ;  /* 0x01c000000cfa7fae */ /* 0x0103e8000812185c */
[----:B------:R-:W-:Y:S04]  /*a020*/  LDGSTS.E [R250+0x2000], desc[UR28][R226.64], P0 ;  /* 0x02000000e2fa7fae */ /* 0x000fe8000812185c */
[----:B------:R-:W-:Y:S04]  /*a030*/  LDGSTS.E [R250+0x2400], desc[UR28][R218.64], P0 ;  /* 0x02400000dafa7fae */ /* 0x000fe8000812185c */
[----:B---3--:R3:W-:Y:S04]  /*a040*/  LDGSTS.E [R250+0x2800], desc[UR28][R216.64], P0 ;  /* 0x02800000d8fa7fae */ /* 0x0087e8000812185c */
[----:B--2---:R-:W-:Y:S04]  /*a050*/  LDGSTS.E [R250+0x2c00], desc[UR28][R110.64], P0 ;  /* 0x02c000006efa7fae */ /* 0x004fe8000812185c */
[----:B------:R-:W-:Y:S04]  /*a060*/  LDGSTS.E [R250+0x3000], desc[UR28][R246.64], P0 ;  /* 0x03000000f6fa7fae */ /* 0x000fe8000812185c */
[----:B------:R-:W-:Y:S04]  /*a070*/  LDGSTS.E [R250+0x3400], desc[UR28][R108.64], P0 ;  /* 0x034000006cfa7fae */ /* 0x000fe8000812185c */
[----:B------:R-:W2:Y:S04]  /*a080*/  LDL.LU.64 R110, [R1+0x7a8] ;  /* 0x0007a800016e7983 */ /* 0x000ea80000300a00 */
[----:B------:R4:W-:Y:S04]  /*a090*/  STL.64 [R1+0x740], R246 ;  /* 0x000740f601007387 */ /* 0x0009e80000100a00 */
[----:B------:R-:W-:Y:S04]  /*a0a0*/  LDGSTS.E [R250+0x3800], desc[UR28][R106.64], P0 ;  /* 0x038000006afa7fae */ /* 0x000fe8000812185c */
[----:B------:R-:W-:Y:S04]  /*a0b0*/  LDGSTS.E [R250+0x3c00], desc[UR28][R104.64], P0 ;  /* 0x03c0000068fa7fae */ /* 0x000fe8000812185c */
[----:B----4-:R-:W4:Y:S04]  /*a0c0*/  LDL.LU.64 R246, [R1+0x28] ;  /* 0x0000280001f67983 */ /* 0x010f280000300a00 */
[----:B------:R1:W-:Y:S04]  /*a0d0*/  STL.64 [R1+0x738], R108 ;  /* 0x0007386c01007387 */ /* 0x0003e80000100a00 */
[----:B------:R-:W-:Y:S04]  /*a0e0*/  LDGSTS.E [R250+0x4000], desc[UR28][R102.64], P0 ;  /* 0x0400000066fa7fae */ /* 0x000fe8000812185c */
[----:B------:R-:W-:Y:S04]  /*a0f0*/  LDGSTS.E [R250+0x4400], desc[UR28][R100.64], P0 ;  /* 0x0440000064fa7fae */ /* 0x000fe8000812185c */
[----:B-1----:R-:W2:Y:S04]  /*a100*/  LDL.LU.64 R108, [R1+0x18] ;  /* 0x00001800016c7983 */ /* 0x002ea80000300a00 */
[----:B------:R1:W-:Y:S04]  /*a110*/  STL.64 [R1+0x748], R106 ;  /* 0x0007486a01007387 */ /* 0x0003e80000100a00 */
[----:B------:R-:W-:Y:S04]  /*a120*/  LDGSTS.E [R250+0x4800], desc[UR28][R98.64], P0 ;  /* 0x0480000062fa7fae */ /* 0x000fe8000812185c */
[----:B------:R-:W-:Y:S04]  /*a130*/  LDGSTS.E [R250+0x4c00], desc[UR28][R96.64], P0 ;  /* 0x04c0000060fa7fae */ /* 0x000fe8000812185c */
[----:B-1----:R-:W4:Y:S04]  /*a140*/  LDL.LU.64 R106, [R1+0x38] ;  /* 0x00003800016a7983 */ /* 0x002f280000300a00 */
        /* <DEDUP_REMOVED lines=32> */
[----:B------:R-:W2:Y:S04]  /*a350*/  LDL.LU R13, [R1+0xd0] ;  /* 0x0000d000010d7983 */ /* 0x000ea80000300800 */
[----:B------:R-:W2:Y:S04]  /*a360*/  LDL R219, [R1+0x200] ;  /* 0x0002000001db7983 */ /* 0x000ea80000100800 */
[----:B------:R-:W2:Y:S04]  /*a370*/  LDL.LU R217, [R1+0xd8] ;  /* 0x0000d80001d97983 */ /* 0x000ea80000300800 */
[----:B------:R-:W-:Y:S04]  /*a380*/  LDGSTS.E [R250+0x9000], desc[UR28][R62.64], P0 ;  /* 0x090000003efa7fae */ /* 0x000fe8000812185c */
        /* <DEDUP_REMOVED lines=13> */
[----:B------:R-:W-:Y:S01]  /*a460*/  LDGSTS.E [R250+0xc800], desc[UR28][R34.64], P0 ;  /* 0x0c80000022fa7fae */ /* 0x000fe2000812185c */
[----:B------:R-:W-:-:S03]  /*a470*/  LOP3.LUT R12, R15, 0x40, RZ, 0x3c, !PT ;  /* 0x000000400f0c7812 */ /* 0x000fc600078e3cff */
[----:B------:R-:W-:Y:S04]  /*a480*/  LDGSTS.E [R250+0xcc00], desc[UR28][R32.64], P0 ;  /* 0x0cc0000020fa7fae */ /* 0x000fe8000812185c */
[----:B------:R-:W-:Y:S04]  /*a490*/  LDGSTS.E [R250+0xd000], desc[UR28][R30.64], P0 ;  /* 0x0d0000001efa7fae */ /* 0x000fe8000812185c */
[----:B------:R-:W-:Y:S04]  /*a4a0*/  LDGSTS.E [R250+0xd400], desc[UR28][R28.64], P0 ;  /* 0x0d4000001cfa7fae */ /* 0x000fe8000812185c */
[----:B------:R-:W-:Y:S04]  /*a4b0*/  LDGSTS.E [R250+0xd800], desc[UR28][R26.64], P0 ;  /* 0x0d8000001afa7fae */ /* 0x000fe8000812185c */
[----:B------:R-:W-:Y:S01]  /*a4c0*/  LDGSTS.E [R250+0xdc00], desc[UR28][R24.64], P0 ;  /* 0x0dc0000018fa7fae */ /* 0x000fe2000812185c */
[----:B------:R-:W-:-:S03]  /*a4d0*/  VIADD R251, R12, UR7 ;  /* 0x000000070cfb7c36 */ /* 0x000fc60008000000 */
        /* <DEDUP_REMOVED lines=8> */
[----:B------:R-:W2:Y:S01]  /*a560*/  LDL.LU R215, [R1+0xd4] ;  /* 0x0000d40001d77983 */ /* 0x000ea20000300800 */
[----:B------:R-:W-:Y:S01]  /*a570*/  UIADD3 UR4, UR24, -0x40, URZ ;  /* 0xffffffc018047890 */ /* 0x000fe2000fffe03f */
[----:B---3--:R-:W1:Y:S01]  /*a580*/  S2R R216, SR_TID.X ;  /* 0x0000000000d87919 */ /* 0x008e620000002100 */
[----:B------:R-:W-:Y:S01]  /*a590*/  LOP3.LUT R6, R6, 0xfffdffff, RZ, 0xc0, !PT ;  /* 0xfffdffff06067812 */ /* 0x000fe200078ec0ff */
[----:B------:R3:W-:Y:S01]  /*a5a0*/  STL.64 [R1+0x6c8], R14 ;  /* 0x0006c80e01007387 */ /* 0x0007e20000100a00 */
[----:B-1----:R-:W-:-:S04]  /*a5b0*/  SHF.R.U32.HI R216, RZ, 0x6, R216 ;  /* 0x00000006ffd87819 */ /* 0x002fc800000116d8 */
[----:B------:R-:W-:-:S04]  /*a5c0*/  SGXT.U32 R216, R216, 0x1 ;  /* 0x00000001d8d8781a */ /* 0x000fc80000000000 */
[----:B------:R-:W-:-:S04]  /*a5d0*/  LOP3.LUT R216, R216, 0x2, RZ, 0xfc, !PT ;  /* 0x00000002d8d87812 */ /* 0x000fc800078efcff */
[----:B------:R-:W-:Y:S02]  /*a5e0*/  ISETP.GE.AND P1, PT, R216, UR4, PT ;  /* 0x00000004d8007c0c */ /* 0x000fe4000bf26270 */
[----:B------:R-:W3:Y:S04]  /*a5f0*/  LDL.LU R216, [R1+0x114] ;  /* 0x0001140001d87983 */ /* 0x000ee80000300800 */
[----:B----4-:R-:W-:Y:S04]  /*a600*/  LDGSTS.E [R251+0x200], desc[UR28][R90.64], P0 ;  /* 0x002000005afb7fae */ /* 0x010fe8000812185c */
[----:B--2---:R-:W-:Y:S04]  /*a610*/  LDGSTS.E [R251+0x600], desc[UR28][R92.64], P0 ;  /* 0x006000005cfb7fae */ /* 0x004fe8000812185c */
        /* <DEDUP_REMOVED lines=62> */
[----:B------:R-:W-:-:S02]  /*aa00*/  ISETP.GE.AND P0, PT, R14, UR4, PT ;  /* 0x000000040e007c0c */ /* 0x000fc4000bf06270 */
[----:B------:R-:W-:Y:S01]  /*aa10*/  ISETP.NE.U32.AND P4, PT, R13, RZ, PT ;  /* 0x000000ff0d00720c */ /* 0x000fe20003f85070 */
[----:B------:R-:W1:Y:S01]  /*aa20*/  S2R R218, SR_TID.X ;  /* 0x0000000000da7919 */ /* 0x000e620000002100 */
[----:B------:R-:W-:Y:S02]  /*aa30*/  SEL R13, RZ, 0x4, P0 ;  /* 0x00000004ff0d7807 */ /* 0x000fe40000000000 */
[----:B------:R-:W-:Y:S01]  /*aa40*/  ISETP.GT.AND P0, PT, R219, 0x5f, PT ;  /* 0x0000005fdb00780c */ /* 0x000fe20003f04270 */
[----:B------:R-:W2:Y:S01]  /*aa50*/  S2R R226, SR_TID.X ;  /* 0x0000000000e27919 */ /* 0x000ea20000002100 */
[----:B------:R-:W4:Y:S07]  /*aa60*/  S2R R219, SR_TID.X ;  /* 0x0000000000db7919 */ /* 0x000f2e0000002100 */
[----:B------:R-:W-:Y:S01]  /*aa70*/  @P4 LOP3.LUT R6, R6, 0x20000, RZ, 0xfc, !PT ;  /* 0x0002000006064812 */ /* 0x000fe200078efcff */
[----:B------:R-:W0:Y:S01]  /*aa80*/  LDGDEPBAR ;  /* 0x00000000000079af */ /* 0x000e220000000000 */
[----:B------:R-:W-:Y:S01]  /*aa90*/  BAR.SYNC.DEFER_BLOCKING 0x0 ;  /* 0x0000000000007b1d */ /* 0x000fe20000010000 */
[----:B------:R-:W-:-:S02]  /*aaa0*/  ISETP.NE.U32.AND P4, PT, R217, RZ, PT ;  /* 0x000000ffd900720c */ /* 0x000fc40003f85070 */
[----:B------:R-:W-:-:S03]  /*aab0*/  SEL R13, R13, RZ, P0 ;  /* 0x000000ff0d0d7207 */ /* 0x000fc60000000000 */
[----:B------:R-:W2:Y:S01]  /*aac0*/  LDL.LU R217, [R1+0x10c] ;  /* 0x00010c0001d97983 */ /* 0x000ea20000300800 */
[----:B------:R-:W-:Y:S02]  /*aad0*/  ISETP.NE.U32.AND P3, PT, R13, RZ, PT ;  /* 0x000000ff0d00720c */ /* 0x000fe40003f65070 */
[----:B------:R-:W-:Y:S02]  /*aae0*/  SEL R13, RZ, 0x4, P1 ;  /* 0x00000004ff0d7807 */ /* 0x000fe40000800000 */
[----:B----4-:R-:W-:-:S04]  /*aaf0*/  SHF.R.U32.HI R219, RZ, 0x6, R219 ;  /* 0x00000006ffdb7819 */ /* 0x010fc800000116db */
[----:B------:R-:W-:-:S04]  /*ab00*/  SGXT.U32 R219, R219, 0x1 ;  /* 0x00000001dbdb781a */ /* 0x000fc80000000000 */
[----:B------:R-:W-:-:S04]  /*ab10*/  LOP3.LUT R219, R219, 0x4, RZ, 0xfc, !PT ;  /* 0x00000004dbdb7812 */ /* 0x000fc800078efcff */
[----:B------:R-:W-:Y:S02]  /*ab20*/  ISETP.GE.AND P1, PT, R219, UR4, PT ;  /* 0x00000004db007c0c */ /* 0x000fe4000bf26270 */
[----:B------:R-:W4:Y:S01]  /*ab30*/  LDL R219, [R1+0x138] ;  /* 0x0001380001db7983 */ /* 0x000f220000100800 */
[----:B------:R-:W-:Y:S02]  /*ab40*/  ISETP.NE.U32.AND P5, PT, R215, RZ, PT ;  /* 0x000000ffd700720c */ /* 0x000fe40003fa5070 */
[----:B------:R-:W2:Y:S01]  /*ab50*/  S2R R215, SR_TID.X ;  /* 0x0000000000d77919 */ /* 0x000ea20000002100 */
[----:B-1----:R-:W-:-:S04]  /*ab60*/  SHF.R.U32.HI R218, RZ, 0x6, R218 ;  /* 0x00000006ffda7819 */ /* 0x002fc800000116da */
[----:B------:R-:W-:-:S04]  /*ab70*/  SGXT.U32 R218, R218, 0x1 ;  /* 0x00000001dada781a */ /* 0x000fc80000000000 */
[----:B------:R-:W-:Y:S02]  /*ab80*/  LOP3.LUT R218, R218, 0x6, RZ, 0xfc, !PT ;  /* 0x00000006dada7812 */ /* 0x000fe400078efcff */
[----:B---3--:R-:W-:Y:S02]  /*ab90*/  SEL R14, RZ, 0x4, P1 ;  /* 0x00000004ff0e7807 */ /* 0x008fe40000800000 */
[----:B--2---:R-:W-:Y:S02]  /*aba0*/  SHF.R.U32.HI R226, RZ, 0x6, R226 ;  /* 0x00000006ffe27819 */ /* 0x004fe400000116e2 */
[----:B------:R-:W-:Y:S02]  /*abb0*/  ISETP.GE.AND P1, PT, R218, UR4, PT ;  /* 0x00000004da007c0c */ /* 0x000fe4000bf26270 */
[----:B------:R-:W-:Y:S01]  /*abc0*/  SGXT.U32 R226, R226, 0x1 ;  /* 0x00000001e2e2781a */ /* 0x000fe20000000000 */
[----:B------:R-:W2:Y:S01]  /*abd0*/  LDL.LU R218, [R1+0x110] ;  /* 0x0001100001da7983 */ /* 0x000ea20000300800 */
[----:B------:R-:W-:-:S02]  /*abe0*/  SEL R12, RZ, 0x4, P1 ;  /* 0x00000004ff0c7807 */ /* 0x000fc40000800000 */
[----:B------:R-:W-:Y:S02]  /*abf0*/  SEL R13, R13, RZ, P0 ;  /* 0x000000ff0d0d7207 */ /* 0x000fe40000000000 */
[----:B------:R-:W-:-:S04]  /*ac00*/  SHF.R.U32.HI R215, RZ, 0x6, R215 ;  /* 0x00000006ffd77819 */ /* 0x000fc800000116d7 */
[----:B------:R-:W-:-:S04]  /*ac10*/  SGXT.U32 R215, R215, 0x1 ;  /* 0x00000001d7d7781a */ /* 0x000fc80000000000 */
[----:B------:R-:W-:Y:S02]  /*ac20*/  LOP3.LUT R215, R215, 0x8, RZ, 0xfc, !PT ;  /* 0x00000008d7d77812 */ /* 0x000fe400078efcff */
[----:B------:R-:W-:Y:S02]  /*ac30*/  LOP3.LUT R226, R226, 0xa, RZ, 0xfc, !PT ;  /* 0x0000000ae2e27812 */ /* 0x000fe400078efcff */
[----:B------:R-:W-:Y:S02]  /*ac40*/  ISETP.GE.AND P1, PT, R215, UR4, PT ;  /* 0x00000004d7007c0c */ /* 0x000fe4000bf26270 */
[----:B------:R-:W-:Y:S01]  /*ac50*/  ISETP.NE.U32.AND P2, PT, R13, RZ, PT ;  /* 0x000000ff0d00720c */ /* 0x000fe20003f45070 */
[----:B------:R-:W3:Y:S01]  /*ac60*/  LDL.LU R215, [R1+0x118] ;  /* 0x0001180001d77983 */ /* 0x000ee20000300800 */
[----:B------:R-:W-:Y:S02]  /*ac70*/  SEL R13, RZ, 0x4, P1 ;  /* 0x00000004ff0d7807 */ /* 0x000fe40000800000 */
[----:B------:R-:W-:Y:S01]  /*ac80*/  SEL R14, R14, RZ, P0 ;  /* 0x000000ff0e0e7207 */ /* 0x000fe20000000000 */
[----:B------:R-:W3:Y:S01]  /*ac90*/  LDL R227, [R1+0xcc] ;  /* 0x0000cc0001e37983 */ /* 0x000ee20000100800 */
[----:B------:R-:W-:-:S02]  /*aca0*/  SEL R12, R12, RZ, P0 ;  /* 0x000000ff0c0c7207 */ /* 0x000fc40000000000 */
[----:B------:R-:W-:Y:S02]  /*acb0*/  ISETP.GE.AND P6, PT, R226, UR4, PT ;  /* 0x00000004e2007c0c */ /* 0x000fe4000bfc6270 */
[----:B------:R-:W-:Y:S01]  /*acc0*/  ISETP.NE.U32.AND P1, PT, R14, RZ, PT ;  /* 0x000000ff0e00720c */ /* 0x000fe20003f25070 */
[----:B------:R-:W3:Y:S01]  /*acd0*/  LDL.LU R226, [R1+0x13c] ;  /* 0x00013c0001e27983 */ /* 0x000ee20000300800 */
[----:B------:R-:W-:-:S03]  /*ace0*/  SEL R14, R13, RZ, P0 ;  /* 0x000000ff0d0e7207 */ /* 0x000fc60000000000 */
[----:B------:R1:W-:Y:S02]  /*acf0*/  STL [R1+0x164], R12 ;  /* 0x0001640c01007387 */ /* 0x0003e40000100800 */
[----:B-1----:R-:W1:Y:S01]  /*ad00*/  LDC.64 R12, c[0x0][0x238] ;  /* 0x00008e00ff0c7b82 */ /* 0x002e620000000a00 */
[----:B------:R-:W-:Y:S01]  /*ad10*/  LOP3.LUT R6, R6, 0xfffbffff, RZ, 0xc0, !PT ;  /* 0xfffbffff06067812 */ /* 0x000fe200078ec0ff */
[----:B------:R1:W-:Y:S01]  /*ad20*/  STL [R1+0x168], R14 ;  /* 0x0001680e01007387 */ /* 0x0003e20000100800 */
[----:B------:R-:W-:Y:S02]  /*ad30*/  SEL R15, RZ, 0x4, P6 ;  /* 0x00000004ff0f7807 */ /* 0x000fe40003000000 */
[----:B------:R-:W-:-:S04]  /*ad40*/  @P3 LOP3.LUT R6, R6, 0x40000, RZ, 0xfc, !PT ;  /* 0x0004000006063812 */ /* 0x000fc800078efcff */
[----:B------:R-:W-:-:S04]  /*ad50*/  LOP3.LUT R6, R6, 0xfff7ffff, RZ, 0xc0, !PT ;  /* 0xfff7ffff06067812 */ /* 0x000fc800078ec0ff */
[----:B------:R-:W-:Y:S02]  /*ad60*/  @P4 LOP3.LUT R6, R6, 0x80000, RZ, 0xfc, !PT ;  /* 0x0008000006064812 */ /* 0x000fe400078efcff */
[----:B------:R-:W-:Y:S01]  /*ad70*/  ISETP.NE.U32.AND P4, PT, R216, RZ, PT ;  /* 0x000000ffd800720c */ /* 0x000fe20003f85070 */
[----:B-1----:R-:W-:Y:S01]  /*ad80*/  IMAD.MOV.U32 R14, RZ, RZ, R12 ;  /* 0x000000ffff0e7224 */ /* 0x002fe200078e000c */
[----:B------:R1:W-:Y:S02]  /*ad90*/  STL [R1+0x208], R12 ;  /* 0x0002080c01007387 */ /* 0x0003e40000100800 */
[----:B-1----:R-:W-:Y:S01]  /*ada0*/  IMAD.MOV.U32 R12, RZ, RZ, R13 ;  /* 0x000000ffff0c7224 */ /* 0x002fe200078e000d */
[----:B------:R-:W-:-:S04]  /*adb0*/  SEL R13, R15, RZ, P0 ;  /* 0x000000ff0f0d7207 */ /* 0x000fc80000000000 */
[----:B------:R-:W-:Y:S01]  /*adc0*/  ISETP.NE.U32.AND P6, PT, R13, RZ, PT ;  /* 0x000000ff0d00720c */ /* 0x000fe20003fc5070 */
[----:B------:R-:W-:-:S04]  /*add0*/  IMAD.SHL.U32 R13, R14, 0x20, RZ ;  /* 0x000000200e0d7824 */ /* 0x000fc800078e00ff */
[----:B------:R-:W-:Y:S02]  /*ade0*/  IMAD.WIDE R14, R13, 0x4, R228 ;  /* 0x000000040d0e7825 */ /* 0x000fe400078e02e4 */
[----:B------:R-:W3:Y:S04]  /*adf0*/  LDL R228, [R1+0xc0] ;  /* 0x0000c00001e47983 */ /* 0x000ee80000100800 */
[----:B------:R1:W-:Y:S04]  /*ae00*/  STL.64 [R1+0x130], R14 ;  /* 0x0001300e01007387 */ /* 0x0003e80000100a00 */
[----:B------:R-:W3:Y:S01]  /*ae10*/  LDL.LU R229, [R1+0x15c] ;  /* 0x00015c0001e57983 */ /* 0x000ee20000300800 */
[----:B------:R-:W-:Y:S01]  /*ae20*/  ISETP.NE.U32.AND P3, PT, R217, RZ, PT ;  /* 0x000000ffd900720c */ /* 0x000fe20003f65070 */
[----:B------:R-:W-:-:S02]  /*ae30*/  IMAD.WIDE R216, R13, 0x4, R232 ;  /* 0x000000040dd87825 */ /* 0x000fc400078e02e8 */
[----:B------:R-:W3:Y:S04]  /*ae40*/  LDL.LU R232, [R1+0x150] ;  /* 0x0001500001e87983 */ /* 0x000ee80000300800 */
[----:B------:R-:W3:Y:S04]  /*ae50*/  LDL.LU R233, [R1+0x154] ;  /* 0x0001540001e97983 */ /* 0x000ee80000300800 */
[----:B------:R1:W-:Y:S04]  /*ae60*/  STL.64 [R1+0x128], R216 ;  /* 0x000128d801007387 */ /* 0x0003e80000100a00 */
[----:B------:R-:W-:Y:S01]  /*ae70*/  @!PT LDS RZ, [RZ] ;  /* 0x00000000fffff984 */ /* 0x000fe20000000800 */
[----:B------:R-:W-:Y:S01]  /*ae80*/  @!PT LDS RZ, [RZ] ;  /* 0x00000000fffff984 */ /* 0x000fe20000000800 */
[----:B------:R-:W-:Y:S01]  /*ae90*/  @!PT LDS RZ, [RZ] ;  /* 0x00000000fffff984 */ /* 0x000fe20000000800 */
[----:B----4-:R-:W-:Y:S04]  /*aea0*/  LDGSTS.E [R219+0x42000], desc[UR28][R14.64], P4 ;  /* 0x420000000edb7fae */ /* 0x010fe8000a12185c */
[----:B------:R4:W-:Y:S04]  /*aeb0*/  LDGSTS.E [R219+0x42008], desc[UR28][R216.64], P3 ;  /* 0x42008000d8db7fae */ /* 0x0009e8000992185c */
[----:B-1----:R-:W4:Y:S04]  /*aec0*/  LDL.LU R14, [R1+0x160] ;  /* 0x00016000010e7983 */ /* 0x002f280000300800 */
[----:B------:R-:W4:Y:S04]  /*aed0*/  LDL.LU.64 R216, [R1+0x7a0] ;  /* 0x0007a00001d87983 */ /* 0x000f280000300a00 */
[----:B------:R-:W4:Y:S01]  /*aee0*/  LDL.LU R15, [R1+0x158] ;  /* 0x00015800010f7983 */ /* 0x000f220000300800 */
[----:B--2---:R-:W-:-:S02]  /*aef0*/  ISETP.NE.U32.AND P4, PT, R218, RZ, PT ;  /* 0x000000ffda00720c */ /* 0x004fc40003f85070 */
[----:B---3--:R-:W-:Y:S01]  /*af00*/  ISETP.NE.U32.AND P3, PT, R215, RZ, PT ;  /* 0x000000ffd700720c */ /* 0x008fe20003f65070 */
[C---:B----4-:R-:W-:Y:S02]  /*af10*/  IMAD.WIDE R218, R13.reuse, 0x4, R216 ;  /* 0x000000040dda7825 */ /* 0x050fe400078e02d8 */
[----:B------:R-:W2:Y:S04]  /*af20*/  LDL.LU R216, [R1+0x14c] ;  /* 0x00014c0001d87983 */ /* 0x000ea80000300800 */
[----:B------:R-:W3:Y:S04]  /*af30*/  LDL R217, [R1+0xc4] ;  /* 0x0000c40001d97983 */ /* 0x000ee80000100800 */
[----:B------:R-:W4:Y:S04]  /*af40*/  LDL.LU R215, [R1+0x798] ;  /* 0x0007980001d77983 */ /* 0x000f280000300800 */
[----:B------:R4:W-:Y:S04]  /*af50*/  STL.64 [R1+0x120], R218 ;  /* 0x000120da01007387 */ /* 0x0009e80000100a00 */
[----:B------:R4:W-:Y:S02]  /*af60*/  LDGSTS.E [R227+0x42000], desc[UR28][R218.64], P4 ;  /* 0x42000000dae37fae */ /* 0x0009e4000a12185c */
[----:B----4-:R-:W-:-:S02]  /*af70*/  IMAD.WIDE R218, R13, 0x4, R214 ;  /* 0x000000040dda7825 */ /* 0x010fc400078e02d6 */
[----:B------:R-:W4:Y:S04]  /*af80*/  LDL.LU R214, [R1+0x144] ;  /* 0x0001440001d67983 */ /* 0x000f280000300800 */
[----:B------:R-:W2:Y:S04]  /*af90*/  LDL R215, [R1+0xc8] ;  /* 0x0000c80001d77983 */ /* 0x000ea80000100800 */
[----:B------:R1:W-:Y:S04]  /*afa0*/  STL.64 [R1+0x118], R218 ;  /* 0x000118da01007387 */ /* 0x0003e80000100a00 */
[----:B------:R3:W-:Y:S04]  /*afb0*/  LDGSTS.E [R227+0x42008], desc[UR28][R218.64], P3 ;  /* 0x42008000dae37fae */ /* 0x0007e8000992185c */
[----:B-1----:R-:W3:Y:S01]  /*afc0*/  LDL.LU.64 R218, [R1+0x790] ;  /* 0x0007900001da7983 */ /* 0x002ee20000300a00 */
[----:B------:R-:W-:Y:S01]  /*afd0*/  ISETP.NE.U32.AND P4, PT, R226, RZ, PT ;  /* 0x000000ffe200720c */ /* 0x000fe20003f85070 */
[----:B---3--:R-:W-:-:S02]  /*afe0*/  IMAD.WIDE R226, R13, 0x4, R218 ;  /* 0x000000040de27825 */ /* 0x008fc400078e02da */
[----:B------:R-:W3:Y:S04]  /*aff0*/  LDL.LU R218, [R1+0x140] ;  /* 0x0001400001da7983 */ /* 0x000ee80000300800 */
[----:B------:R-:W3:Y:S04]  /*b000*/  LDL.LU R219, [R1+0x148] ;  /* 0x0001480001db7983 */ /* 0x000ee80000300800 */
[----:B------:R1:W-:Y:S04]  /*b010*/  STL.64 [R1+0x110], R226 ;  /* 0x000110e201007387 */ /* 0x0003e80000100a00 */
[----:B--2---:R2:W-:Y:S04]  /*b020*/  LDGSTS.E [R215+0x42000], desc[UR28][R226.64], P4 ;  /* 0x42000000e2d77fae */ /* 0x0045e8000a12185c */
[----:B-1----:R-:W2:Y:S01]  /*b030*/  LDL.LU.64 R226, [R1+0x788] ;  /* 0x0007880001e27983 */ /* 0x002ea20000300a00 */
[----:B----4-:R-:W-:Y:S01]  /*b040*/  ISETP.NE.U32.AND P4, PT, R214, RZ, PT ;  /* 0x000000ffd600720c */ /* 0x010fe20003f85070 */
[----:B------:R-:W-:Y:S01]  /*b050*/  IMAD.WIDE R224, R13, 0x4, R224 ;  /* 0x000000040de07825 */ /* 0x000fe200078e02e0 */
[----:B---3--:R-:W-:-:S03]  /*b060*/  ISETP.NE.U32.AND P3, PT, R218, RZ, PT ;  /* 0x000000ffda00720c */ /* 0x008fc60003f65070 */
[----:B--2---:R-:W-:-:S10]  /*b070*/  IMAD.WIDE R226, R13, 0x4, R226 ;  /* 0x000000040de27825 */ /* 0x004fd400078e02e2 */
[----:B------:R1:W-:Y:S01]  /*b080*/  LDGSTS.E [R215+0x42008], desc[UR28][R226.64], P3 ;  /* 0x42008000e2d77fae */ /* 0x0003e2000992185c */
[----:B------:R-:W-:-:S03]  /*b090*/  ISETP.NE.U32.AND P3, PT, R219, RZ, PT ;  /* 0x000000ffdb00720c */ /* 0x000fc60003f65070 */
[----:B------:R-:W-:Y:S01]  /*b0a0*/  STL.64 [R1+0x108], R226 ;  /* 0x000108e201007387 */ /* 0x000fe20000100a00 */
[----:B-1----:R-:W-:-:S05]  /*b0b0*/  IMAD.WIDE R214, R13, 0x4, R222 ;  /* 0x000000040dd67825 */ /* 0x002fca00078e02de */
[----:B------:R1:W-:Y:S04]  /*b0c0*/  STL.64 [R1+0x100], R214 ;  /* 0x000100d601007387 */ /* 0x0003e80000100a00 */
[----:B------:R1:W-:Y:S01]  /*b0d0*/  LDGSTS.E [R217+0x42000], desc[UR28][R214.64], P4 ;  /* 0x42000000d6d97fae */ /* 0x0003e2000a12185c */
[----:B------:R-:W-:Y:S01]  /*b0e0*/  ISETP.NE.U32.AND P4, PT, R216, RZ, PT ;  /* 0x000000ffd800720c */ /* 0x000fe20003f85070 */
[----:B-1----:R-:W-:-:S05]  /*b0f0*/  IMAD.WIDE R214, R13, 0x4, R236 ;  /* 0x000000040dd67825 */ /* 0x002fca00078e02ec */
[----:B------:R1:W-:Y:S01]  /*b100*/  LDGSTS.E [R217+0x42008], desc[UR28][R214.64], P3 ;  /* 0x42008000d6d97fae */ /* 0x0003e2000992185c */
[----:B------:R-:W-:-:S03]  /*b110*/  ISETP.NE.U32.AND P3, PT, R232, RZ, PT ;  /* 0x000000ffe800720c */ /* 0x000fc60003f65070 */
[----:B------:R1:W-:Y:S02]  /*b120*/  STL.64 [R1+0xf8], R214 ;  /* 0x0000f8d601007387 */ /* 0x0003e40000100a00 */
        /* <DEDUP_REMOVED lines=13> */
[----:B------:R-:W-:Y:S01]  /*b200*/  LDGSTS.E [R0+0x42008], desc[UR28][R214.64], P3 ;  /* 0x42008000d6007fae */ /* 0x000fe2000992185c */
[----:B------:R-:W-:Y:S01]  /*b210*/  ISETP.NE.U32.AND P3, PT, R15, RZ, PT ;  /* 0x000000ff0f00720c */ /* 0x000fe20003f65070 */
[C---:B------:R-:W-:Y:S02]  /*b220*/  IMAD.WIDE R14, R13.reuse, 0x4, R220 ;  /* 0x000000040d0e7825 */ /* 0x040fe400078e02dc */
[----:B------:R-:W-:Y:S04]  /*b230*/  STL.64 [R1+0xd8], R214 ;  /* 0x0000d8d601007387 */ /* 0x000fe80000100a00 */
[----:B------:R-:W-:Y:S04]  /*b240*/  STL [R1+0x6dc], R0 ;  /* 0x0006dc0001007387 */ /* 0x000fe80000100800 */
[----:B------:R-:W2:Y:S04]  /*b250*/  LDL.LU.64 R216, [R1+0xb0] ;  /* 0x0000b00001d87983 */ /* 0x000ea80000300a00 */
[----:B------:R1:W-:Y:S04]  /*b260*/  STL.64 [R1+0xd0], R14 ;  /* 0x0000d00e01007387 */ /* 0x0003e80000100a00 */
[----:B------:R-:W3:Y:S04]  /*b270*/  LDL.LU.64 R244, [R1+0xa0] ;  /* 0x0000a00001f47983 */ /* 0x000ee80000300a00 */
[----:B------:R-:W4:Y:S04]  /*b280*/  LDL.LU.64 R242, [R1+0x90] ;  /* 0x0000900001f27983 */ /* 0x000f280000300a00 */
[----:B------:R-:W4:Y:S01]  /*b290*/  LDL.LU.64 R240, [R1+0x80] ;  /* 0x0000800001f07983 */ /* 0x000f220000300a00 */
[----:B------:R-:W-:-:S03]  /*b2a0*/  IMAD.WIDE R226, R13, 0x4, R230 ;  /* 0x000000040de27825 */ /* 0x000fc600078e02e6 */
[----:B------:R-:W-:Y:S04]  /*b2b0*/  LDGSTS.E [R7+0x42000], desc[UR28][R14.64], P4 ;  /* 0x420000000e077fae */ /* 0x000fe8000a12185c */
[----:B------:R-:W4:Y:S01]  /*b2c0*/  LDL.LU.64 R218, [R1+0x70] ;  /* 0x0000700001da7983 */ /* 0x000f220000300a00 */
[----:B------:R-:W-:Y:S01]  /*b2d0*/  IMAD.WIDE R228, R13, 0x4, R234 ;  /* 0x000000040de47825 */ /* 0x000fe200078e02ea */
[C---:B------:R-:W-:Y:S02]  /*b2e0*/  LOP3.LUT P4, RZ, R6.reuse, 0x80000, RZ, 0xc0, !PT ;  /* 0x0008000006ff7812 */ /* 0x040fe4000788c0ff */
[----:B------:R-:W-:Y:S04]  /*b2f0*/  LDGSTS.E [R7+0x42008], desc[UR28][R224.64], P3 ;  /* 0x42008000e0077fae */ /* 0x000fe8000992185c */
[----:B-1----:R-:W4:Y:S04]  /*b300*/  LDL.LU.64 R14, [R1+0x60] ;  /* 0x00006000010e7983 */ /* 0x002f280000300a00 */
[----:B------:R-:W4:Y:S04]  /*b310*/  LDL.LU.64 R238, [R1+0x50] ;  /* 0x0000500001ee7983 */ /* 0x000f280000300a00 */
[----:B------:R-:W4:Y:S04]  /*b320*/  LDL.LU.64 R236, [R1+0x40] ;  /* 0x0000400001ec7983 */ /* 0x000f280000300a00 */
[----:B------:R-:W4:Y:S04]  /*b330*/  LDL.LU.64 R232, [R1+0x30] ;  /* 0x0000300001e87983 */ /* 0x000f280000300a00 */
[----:B------:R-:W-:Y:S04]  /*b340*/  STL [R1+0x6e8], R7 ;  /* 0x0006e80701007387 */ /* 0x000fe80000100800 */
[----:B------:R-:W-:Y:S04]  /*b350*/  STL [R1+0x6e4], R224 ;  /* 0x0006e4e001007387 */ /* 0x000fe80000100800 */
[----:B------:R-:W-:Y:S04]  /*b360*/  STL [R1+0x6e0], R225 ;  /* 0x0006e0e101007387 */ /* 0x000fe80000100800 */
[----:B------:R-:W-:Y:S04]  /*b370*/  STL [R1+0x6f0], R226 ;  /* 0x0006f0e201007387 */ /* 0x000fe80000100800 */
[----:B------:R-:W-:Y:S04]  /*b380*/  STL [R1+0x6ec], R227 ;  /* 0x0006ece301007387 */ /* 0x000fe80000100800 */
[----:B------:R1:W-:Y:S04]  /*b390*/  STL [R1+0x70c], R13 ;  /* 0x00070c0d01007387 */ /* 0x0003e80000100800 */
[----:B------:R-:W-:Y:S04]  /*b3a0*/  STL [R1+0x6fc], R252 ;  /* 0x0006fcfc01007387 */ /* 0x000fe80000100800 */
[----:B------:R-:W-:Y:S04]  /*b3b0*/  STL [R1+0x6f8], R228 ;  /* 0x0006f8e401007387 */ /* 0x000fe80000100800 */
[----:B------:R1:W-:Y:S04]  /*b3c0*/  STL [R1+0x6f4], R229 ;  /* 0x0006f4e501007387 */ /* 0x0003e80000100800 */
[----:B------:R-:W4:Y:S04]  /*b3d0*/  LDL.LU.64 R222, [R1+0x20] ;  /* 0x0000200001de7983 */ /* 0x000f280000300a00 */
[----:B------:R-:W4:Y:S01]  /*b3e0*/  LDL.LU.64 R214, [R1+0x10] ;  /* 0x0000100001d67983 */ /* 0x000f220000300a00 */
[----:B------:R-:W-:-:S03]  /*b3f0*/  LOP3.LUT P3, RZ, R6, 0x40000, RZ, 0xc0, !PT ;  /* 0x0004000006ff7812 */ /* 0x000fc6000786c0ff */
[----:B------:R-:W-:Y:S01]  /*b400*/  LDGSTS.E [R252+0x42000], desc[UR28][R226.64], P4 ;  /* 0x42000000e2fc7fae */ /* 0x000fe2000a12185c */
[----:B------:R-:W-:Y:S01]  /*b410*/  LOP3.LUT P4, RZ, R6, 0x20000, RZ, 0xc0, !PT ;  /* 0x0002000006ff7812 */ /* 0x000fe2000788c0ff */
[----:B------:R-:W-:Y:S02]  /*b420*/  IMAD.SHL.U32 R6, R12, 0x20, RZ ;  /* 0x000000200c067824 */ /* 0x000fe400078e00ff */
[----:B------:R1:W-:Y:S02]  /*b430*/  LDGSTS.E [R252+0x42008], desc[UR28][R228.64], P5 ;  /* 0x42008000e4fc7fae */ /* 0x0003e4000a92185c */
[C---:B-1----:R-:W-:Y:S02]  /*b440*/  IMAD.WIDE R12, R6.reuse, 0x4, R90 ;  /* 0x00000004060c7825 */ /* 0x042fe400078e025a */
[----:B------:R-:W0:Y:S02]  /*b450*/  LDGDEPBAR ;  /* 0x00000000000079af */ /* 0x000e240000000000 */
[----:B------:R-:W-:-:S04]  /*b460*/  IMAD.WIDE R228, R6, 0x4, R92 ;  /* 0x0000000406e47825 */ /* 0x000fc800078e025c */
[----:B------:R-:W-:-:S04]  /*b470*/  IMAD.WIDE R226, R6, 0x4, R94 ;  /* 0x0000000406e27825 */ /* 0x000fc800078e025e */
[----:B------:R-:W-:-:S04]  /*b480*/  IMAD.WIDE R224, R6, 0x4, R96 ;  /* 0x0000000406e07825 */ /* 0x000fc800078e0260 */
[----:B--2---:R-:W-:-:S05]  /*b490*/  IMAD.WIDE R216, R6, 0x4, R216 ;  /* 0x0000000406d87825 */ /* 0x004fca00078e02d8 */
[----:B------:R1:W-:Y:S01]  /*b4a0*/  STL.64 [R1+0xb0], R216 ;  /* 0x0000b0d801007387 */ /* 0x0003e20000100a00 */
[----:B---3--:R-:W-:-:S03]  /*b4b0*/  IMAD.WIDE R220, R6, 0x4, R244 ;  /* 0x0000000406dc7825 */ /* 0x008fc600078e02f4 */
[----:B------:R-:W2:Y:S04]  /*b4c0*/  LDL.LU.64 R90, [R1+0x780] ;  /* 0x00078000015a7983 */ /* 0x000ea80000300a00 */
[----:B-1----:R-:W3:Y:S04]  /*b4d0*/  LDL.LU.64 R216, [R1] ;  /* 0x0000000001d87983 */ /* 0x002ee80000300a00 */
[----:B------:R-:W3:Y:S04]  /*b4e0*/  LDL.LU.64 R92, [R1+0x778] ;  /* 0x00077800015c7983 */ /* 0x000ee80000300a00 */
[----:B------:R4:W-:Y:S04]  /*b4f0*/  STL.64 [R1+0xa0], R220 ;  /* 0x0000a0dc01007387 */ /* 0x0009e80000100a00 */
[----:B------:R-:W-:Y:S04]  /*b500*/  STL.64 [R1+0xa8], R12 ;  /* 0x0000a80c01007387 */ /* 0x000fe80000100a00 */
[----:B------:R1:W-:Y:S01]  /*b510*/  STL.64 [R1+0x710], R12 ;  /* 0x0007100c01007387 */ /* 0x0003e20000100a00 */
[----:B----4-:R-:W-:-:S05]  /*b520*/  IMAD.WIDE R220, R6, 0x4, R242 ;  /* 0x0000000406dc7825 */ /* 0x010fca00078e02f2 */
[----:B------:R-:W-:Y:S01]  /*b530*/  STL.64 [R1+0x90], R220 ;  /* 0x000090dc01007387 */ /* 0x000fe20000100a00 */
[----:B-1----:R-:W-:-:S03]  /*b540*/  IMAD.WIDE R12, R6, 0x4, R240 ;  /* 0x00000004060c7825 */ /* 0x002fc600078e02f0 */
[----:B------:R-:W4:Y:S04]  /*b550*/  LDL.LU.64 R94, [R1+0x770] ;  /* 0x00077000015e7983 */ /* 0x000f280000300a00 */
[----:B------:R-:W-:Y:S01]  /*b560*/  STL.64 [R1+0x98], R228 ;  /* 0x000098e401007387 */ /* 0x000fe20000100a00 */
[----:B------:R-:W-:-:S03]  /*b570*/  IMAD.WIDE R242, R6, 0x4, R14 ;  /* 0x0000000406f27825 */ /* 0x000fc600078e020e */
[----:B------:R-:W-:Y:S04]  /*b580*/  STL.64 [R1+0x718], R228 ;  /* 0x000718e401007387 */ /* 0x000fe80000100a00 */
[----:B------:R1:W-:Y:S04]  /*b590*/  STL.64 [R1+0x80], R12 ;  /* 0x0000800c01007387 */ /* 0x0003e80000100a00 */
[----:B------:R-:W4:Y:S04]  /*b5a0*/  LDL.LU.64 R96, [R1+0x768] ;  /* 0x0007680001607983 */ /* 0x000f280000300a00 */
[----:B------:R-:W-:Y:S01]  /*b5b0*/  STL.64 [R1+0x88], R226 ;  /* 0x000088e201007387 */ /* 0x000fe20000100a00 */
[----:B-1----:R-:W-:-:S03]  /*b5c0*/  IMAD.WIDE R12, R6, 0x4, R218 ;  /* 0x00000004060c7825 */ /* 0x002fc600078e02da */
[----:B------:R-:W-:Y:S01]  /*b5d0*/  STL.64 [R1+0x720], R226 ;  /* 0x000720e201007387 */ /* 0x000fe20000100a00 */
[----:B------:R-:W-:-:S03]  /*b5e0*/  IMAD.WIDE R218, R6, 0x4, R98 ;  /* 0x0000000406da7825 */ /* 0x000fc600078e0262 */
[----:B------:R-:W4:Y:S01]  /*b5f0*/  LDL.LU.64 R98, [R1+0x760] ;  /* 0x0007600001627983 */ /* 0x000f220000300a00 */
[----:B------:R-:W-:-:S03]  /*b600*/  IMAD.WIDE R14, R6, 0x4, R100 ;  /* 0x00000004060e7825 */ /* 0x000fc600078e0264 */
[----:B------:R1:W-:Y:S01]  /*b610*/  STL.64 [R1+0x728], R242 ;  /* 0x000728f201007387 */ /* 0x0003e20000100a00 */
[----:B------:R-:W-:-:S03]  /*b620*/  IMAD.WIDE R240, R6, 0x4, R238 ;  /* 0x0000000406f07825 */ /* 0x000fc600078e02ee */
[----:B------:R-:W-:Y:S01]  /*b630*/  STL.64 [R1+0x70], R12 ;  /* 0x0000700c01007387 */ /* 0x000fe20000100a00 */
[----:B------:R-:W-:-:S03]  /*b640*/  IMAD.WIDE R244, R6, 0x4, R102 ;  /* 0x0000000406f47825 */ /* 0x000fc600078e0266 */
[----:B------:R-:W-:Y:S01]  /*b650*/  STL.64 [R1+0x78], R224 ;  /* 0x000078e001007387 */ /* 0x000fe20000100a00 */
[----:B------:R-:W-:-:S03]  /*b660*/  IMAD.WIDE R238, R6, 0x4, R236 ;  /* 0x0000000406ee7825 */ /* 0x000fc600078e02ec */
[----:B------:R-:W4:Y:S01]  /*b670*/  LDL.LU.64 R100, [R1+0x758] ;  /* 0x0007580001647983 */ /* 0x000f220000300a00 */
[----:B------:R-:W-:-:S03]  /*b680*/  IMAD.WIDE R236, R6, 0x4, R106 ;  /* 0x0000000406ec7825 */ /* 0x000fc600078e026a */
[----:B------:R-:W-:Y:S01]  /*b690*/  STL.64 [R1+0x68], R218 ;  /* 0x000068da01007387 */ /* 0x000fe20000100a00 */
[----:B------:R-:W-:-:S03]  /*b6a0*/  IMAD.WIDE R234, R6, 0x4, R232 ;  /* 0x0000000406ea7825 */ /* 0x000fc600078e02e8 */
[----:B------:R-:W4:Y:S01]  /*b6b0*/  LDL.LU.64 R102, [R1+0x750] ;  /* 0x0007500001667983 */ /* 0x000f220000300a00 */
[----:B------:R-:W-:-:S03]  /*b6c0*/  IMAD.WIDE R232, R6, 0x4, R246 ;  /* 0x0000000406e87825 */ /* 0x000fc600078e02f6 */
[----:B------:R-:W4:Y:S01]  /*b6d0*/  LDL.LU.64 R106, [R1+0x748] ;  /* 0x00074800016a7983 */ /* 0x000f220000300a00 */
[----:B------:R-:W-:-:S03]  /*b6e0*/  IMAD.WIDE R230, R6, 0x4, R222 ;  /* 0x0000000406e67825 */ /* 0x000fc600078e02de */
[----:B------:R-:W4:Y:S01]  /*b6f0*/  LDL.LU.64 R246, [R1+0x740] ;  /* 0x0007400001f67983 */ /* 0x000f220000300a00 */
[----:B------:R-:W-:-:S03]  /*b700*/  IMAD.WIDE R222, R6, 0x4, R108 ;  /* 0x0000000406de7825 */ /* 0x000fc600078e026c */
[----:B------:R-:W4:Y:S01]  /*b710*/  LDL.LU.64 R108, [R1+0x738] ;  /* 0x00073800016c7983 */ /* 0x000f220000300a00 */
[----:B------:R-:W-:-:S04]  /*b720*/  IMAD.WIDE R220, R6, 0x4, R214 ;  /* 0x0000000406dc7825 */ /* 0x000fc800078e02d6 */
[C---:B------:R-:W-:Y:S02]  /*b730*/  IMAD.WIDE R214, R6.reuse, 0x4, R104 ;  /* 0x0000000406d67825 */ /* 0x040fe400078e0268 */
[----:B------:R-:W4:Y:S04]  /*b740*/  LDL.LU.64 R104, [R1+0x730] ;  /* 0x0007300001687983 */ /* 0x000f280000300a00 */
[----:B-1----:R-:W4:Y:S01]  /*b750*/  LDL.64 R242, [R1+0xb0] ;  /* 0x0000b00001f27983 */ /* 0x002f220000100a00 */
[----:B------:R-:W-:-:S03]  /*b760*/  IMAD.WIDE R248, R6, 0x4, R248 ;  /* 0x0000000406f87825 */ /* 0x000fc600078e02f8 */
[----:B------:R-:W4:Y:S01]  /*b770*/  LDL.64 R226, [R1+0xa0] ;  /* 0x0000a00001e27983 */ /* 0x000f220000100a00 */
[----:B------:R-:W-:-:S03]  /*b780*/  IMAD.WIDE R212, R6, 0x4, R212 ;  /* 0x0000000406d47825 */ /* 0x000fc600078e02d4 */
[----:B------:R-:W4:Y:S01]  /*b790*/  LDL.64 R228, [R1+0x90] ;  /* 0x0000900001e47983 */ /* 0x000f220000100a00 */
[----:B------:R-:W-:-:S03]  /*b7a0*/  IMAD.WIDE R210, R6, 0x4, R210 ;  /* 0x0000000406d27825 */ /* 0x000fc600078e02d2 */
[----:B------:R1:W-:Y:S01]  /*b7b0*/  STL [R1+0x700], R6 ;  /* 0x0007000601007387 */ /* 0x0003e20000100800 */
[----:B------:R-:W-:-:S04]  /*b7c0*/  IMAD.WIDE R208, R6, 0x4, R208 ;  /* 0x0000000406d07825 */ /* 0x000fc800078e02d0 */
        /* <DEDUP_REMOVED lines=42> */
[----:B--2---:R-:W-:-:S04]  /*ba70*/  IMAD.WIDE R90, R6, 0x4, R90 ;  /* 0x00000004065a7825 */ /* 0x004fc800078e025a */
[----:B------:R-:W-:-:S04]  /*ba80*/  IMAD.WIDE R54, R6, 0x4, R54 ;  /* 0x0000000406367825 */ /* 0x000fc800078e0236 */
[----:B---3--:R-:W-:-:S04]  /*ba90*/  IMAD.WIDE R216, R6, 0x4, R216 ;  /* 0x0000000406d87825 */ /* 0x008fc800078e02d8 */
[----:B------:R-:W-:-:S04]  /*baa0*/  IMAD.WIDE R92, R6, 0x4, R92 ;  /* 0x00000004065c7825 */ /* 0x000fc800078e025c */
[----:B------:R-:W-:-:S04]  /*bab0*/  IMAD.WIDE R156, R6, 0x4, R156 ;  /* 0x00000004069c7825 */ /* 0x000fc800078e029c */
[----:B------:R-:W-:-:S04]  /*bac0*/  IMAD.WIDE R52, R6, 0x4, R52 ;  /* 0x0000000406347825 */ /* 0x000fc800078e0234 */
[----:B------:R-:W-:-:S04]  /*bad0*/  IMAD.WIDE R154, R6, 0x4, R154 ;  /* 0x00000004069a7825 */ /* 0x000fc800078e029a */
[----:B------:R-:W-:-:S04]  /*bae0*/  IMAD.WIDE R50, R6, 0x4, R50 ;  /* 0x0000000406327825 */ /* 0x000fc800078e0232 */
[----:B------:R-:W-:-:S04]  /*baf0*/  IMAD.WIDE R152, R6, 0x4, R152 ;  /* 0x0000000406987825 */ /* 0x000fc800078e0298 */
[----:B------:R-:W-:-:S04]  /*bb00*/  IMAD.WIDE R48, R6, 0x4, R48 ;  /* 0x0000000406307825 */ /* 0x000fc800078e0230 */
[----:B----4-:R-:W-:-:S04]  /*bb10*/  IMAD.WIDE R94, R6, 0x4, R94 ;  /* 0x00000004065e7825 */ /* 0x010fc800078e025e */
        /* <DEDUP_REMOVED lines=17> */
[C---:B------:R-:W-:Y:S01]  /*bc30*/  IMAD.WIDE R104, R6.reuse, 0x4, R104 ;  /* 0x0000000406687825 */ /* 0x040fe200078e0268 */
[----:B------:R-:W-:Y:S03]  /*bc40*/  LDGSTS.E [R250+0x10000], desc[UR28][R242.64], P4 ;  /* 0x10000000f2fa7fae */ /* 0x000fe6000a12185c */
[C---:B------:R-:W-:Y:S01]  /*bc50*/  IMAD.WIDE R140, R6.reuse, 0x4, R140 ;  /* 0x00000004068c7825 */ /* 0x040fe200078e028c */
[----:B------:R-:W-:Y:S03]  /*bc60*/  LDGSTS.E [R250+0x10400], desc[UR28][R226.64], P4 ;  /* 0x10400000e2fa7fae */ /* 0x000fe6000a12185c */
[C---:B------:R-:W-:Y:S01]  /*bc70*/  IMAD.WIDE R36, R6.reuse, 0x4, R36 ;  /* 0x0000000406247825 */ /* 0x040fe200078e0224 */
[----:B------:R-:W-:Y:S03]  /*bc80*/  LDGSTS.E [R250+0x10800], desc[UR28][R228.64], P4 ;  /* 0x10800000e4fa7fae */ /* 0x000fe6000a12185c */
        /* <DEDUP_REMOVED lines=28> */
[----:B------:R-:W-:Y:S02]  /*be50*/  IMAD.WIDE R110, R6, 0x4, R110 ;  /* 0x00000004066e7825 */ /* 0x000fe400078e026e */
[----:B-1----:R-:W2:Y:S04]  /*be60*/  LDL.64 R6, [R1+0x80] ;  /* 0x0000800001067983 */ /* 0x002ea80000100a00 */
[----:B------:R-:W3:Y:S04]  /*be70*/  LDL.LU.64 R242, [R1+0x728] ;  /* 0x0007280001f27983 */ /* 0x000ee80000300a00 */
[----:B------:R-:W4:Y:S04]  /*be80*/  LDL.LU.64 R226, [R1+0x720] ;  /* 0x0007200001e27983 */ /* 0x000f280000300a00 */
[----:B------:R-:W4:Y:S04]  /*be90*/  LDL.LU.64 R228, [R1+0x718] ;  /* 0x0007180001e47983 */ /* 0x000f280000300a00 */
[----:B--2---:R1:W-:Y:S04]  /*bea0*/  LDGSTS.E [R250+0x10c00], desc[UR28][R6.64], P4 ;  /* 0x10c0000006fa7fae */ /* 0x0043e8000a12185c */
[----:B------:R-:W-:Y:S04]  /*beb0*/  LDGSTS.E [R250+0x11000], desc[UR28][R12.64], P4 ;  /* 0x110000000cfa7fae */ /* 0x000fe8000a12185c */
[----:B---3--:R-:W-:Y:S04]  /*bec0*/  LDGSTS.E [R250+0x11400], desc[UR28][R242.64], P4 ;  /* 0x11400000f2fa7fae */ /* 0x008fe8000a12185c */
[----:B------:R-:W-:Y:S04]  /*bed0*/  LDGSTS.E [R250+0x11800], desc[UR28][R240.64], P4 ;  /* 0x11800000f0fa7fae */ /* 0x000fe8000a12185c */
[----:B------:R-:W2:Y:S04]  /*bee0*/  LDL.LU.64 R12, [R1+0x710] ;  /* 0x00071000010c7983 */ /* 0x000ea80000300a00 */
        /* <DEDUP_REMOVED lines=57> */
[----:B------:R3:W-:Y:S04]  /*c280*/  STL [R1+0x708], R242 ;  /* 0x000708f201007387 */ /* 0x0007e80000100800 */
[----:B------:R3:W-:Y:S04]  /*c290*/  STL [R1+0x704], R243 ;  /* 0x000704f301007387 */ /* 0x0007e80000100800 */
[----:B--2---:R2:W-:Y:S04]  /*c2a0*/  LDGSTS.E [R251+0x10200], desc[UR28][R12.64], P4 ;  /* 0x102000000cfb7fae */ /* 0x0045e8000a12185c */
[----:B----4-:R-:W-:Y:S04]  /*c2b0*/  LDGSTS.E [R251+0x10600], desc[UR28][R228.64], P4 ;  /* 0x10600000e4fb7fae */ /* 0x010fe8000a12185c */
[----:B------:R-:W-:Y:S04]  /*c2c0*/  LDGSTS.E [R251+0x10a00], desc[UR28][R226.64], P4 ;  /* 0x10a00000e2fb7fae */ /* 0x000fe8000a12185c */
[----:B------:R-:W-:Y:S04]  /*c2d0*/  LDGSTS.E [R251+0x10e00], desc[UR28][R224.64], P4 ;  /* 0x10e00000e0fb7fae */ /* 0x000fe8000a12185c */
[----:B------:R-:W4:Y:S04]  /*c2e0*/  LDL.LU R13, [R1+0x70c] ;  /* 0x00070c00010d7983 */ /* 0x000f280000300800 */
[----:B------:R4:W-:Y:S04]  /*c2f0*/  LDGSTS.E [R251+0x11200], desc[UR28][R218.64], P4 ;  /* 0x11200000dafb7fae */ /* 0x0009e8000a12185c */
[----:B------:R-:W-:Y:S04]  /*c300*/  LDGSTS.E [R251+0x11600], desc[UR28][R14.64], P4 ;  /* 0x116000000efb7fae */ /* 0x000fe8000a12185c */
[----:B------:R-:W-:Y:S04]  /*c310*/  LDGSTS.E [R251+0x11a00], desc[UR28][R244.64], P4 ;  /* 0x11a00000f4fb7fae */ /* 0x000fe8000a12185c */
[----:B------:R-:W4:Y:S04]  /*c320*/  LDL.LU.64 R218, [R1+0x130] ;  /* 0x0001300001da7983 */ /* 0x000f280000300a00 */
[----:B------:R-:W4:Y:S04]  /*c330*/  LDL.LU.64 R224, [R1+0x128] ;  /* 0x0001280001e07983 */ /* 0x000f280000300a00 */
[----:B------:R-:W4:Y:S04]  /*c340*/  LDL.LU R0, [R1+0x138] ;  /* 0x0001380001007983 */ /* 0x000f280000300800 */
        /* <DEDUP_REMOVED lines=31> */
[----:B-1----:R-:W1:Y:S03]  /*c540*/  S2R R7, SR_TID.X ;  /* 0x0000000000077919 */ /* 0x002e660000002100 */
[----:B------:R-:W-:Y:S04]  /*c550*/  LDGSTS.E [R251+0x19a00], desc[UR28][R160.64], P4 ;  /* 0x19a00000a0fb7fae */ /* 0x000fe8000a12185c */
[----:B------:R-:W-:Y:S04]  /*c560*/  LDGSTS.E [R251+0x19e00], desc[UR28][R158.64], P4 ;  /* 0x19e000009efb7fae */ /* 0x000fe8000a12185c */
[----:B------:R-:W-:Y:S01]  /*c570*/  LDGSTS.E [R251+0x1a200], desc[UR28][R156.64], P4 ;  /* 0x1a2000009cfb7fae */ /* 0x000fe2000a12185c */
[----:B--2---:R-:W2:Y:S03]  /*c580*/  S2R R12, SR_TID.X ;  /* 0x00000000000c7919 */ /* 0x004ea60000002100 */
        /* <DEDUP_REMOVED lines=23> */
[----:B------:R-:W0:Y:S01]  /*c700*/  LDGDEPBAR ;  /* 0x00000000000079af */ /* 0x000e220000000000 */
[----:B-1----:R-:W-:-:S02]  /*c710*/  SHF.R.U32.HI R7, RZ, 0x6, R7 ;  /* 0x00000006ff077819 */ /* 0x002fc40000011607 */
[----:B--2---:R-:W-:Y:S01]  /*c720*/  LOP3.LUT R12, R12, 0x1f, RZ, 0xc0, !PT ;  /* 0x0000001f0c0c7812 */ /* 0x004fe200078ec0ff */
[----:B------:R-:W2:Y:S01]  /*c730*/  LDL.LU R6, [R1+0xcc] ;  /* 0x0000cc0001067983 */ /* 0x000ea20000300800 */
[----:B------:R-:W-:Y:S01]  /*c740*/  SGXT.U32 R7, R7, 0x1 ;  /* 0x000000010707781a */ /* 0x000fe20000000000 */
[----:B------:R-:W-:Y:S01]  /*c750*/  BAR.SYNC.DEFER_BLOCKING 0x0 ;  /* 0x0000000000007b1d */ /* 0x000fe20000010000 */
[----:B------:R-:W-:Y:S02]  /*c760*/  ISETP.GE.AND P4, PT, R12, UR4, PT ;  /* 0x000000040c007c0c */ /* 0x000fe4000bf86270 */
[----:B------:R-:W-:Y:S02]  /*c770*/  LOP3.LUT R7, R7, 0xc, RZ, 0xfc, !PT ;  /* 0x0000000c07077812 */ /* 0x000fe400078efcff */
[----:B------:R-:W-:Y:S02]  /*c780*/  SEL R12, RZ, 0x4, P4 ;  /* 0x00000004ff0c7807 */ /* 0x000fe40002000000 */
[----:B------:R-:W-:Y:S01]  /*c790*/  ISETP.GE.AND P4, PT, R7, UR4, PT ;  /* 0x0000000407007c0c */ /* 0x000fe2000bf86270 */
[----:B---3--:R-:W3:Y:S03]  /*c7a0*/  LDL.LU R242, [R1+0x164] ;  /* 0x0001640001f27983 */ /* 0x008ee60000300800 */
[----:B------:R-:W-:Y:S01]  /*c7b0*/  SEL R7, RZ, 0x4, P4 ;  /* 0x00000004ff077807 */ /* 0x000fe20002000000 */
[----:B------:R-:W3:Y:S01]  /*c7c0*/  LDL.LU R243, [R1+0x168] ;  /* 0x0001680001f37983 */ /* 0x000ee20000300800 */
[----:B----4-:R-:W-:-:S05]  /*c7d0*/  IMAD.WIDE R218, R13, 0x4, R218 ;  /* 0x000000040dda7825 */ /* 0x010fca00078e02da */
[----:B------:R-:W-:Y:S01]  /*c7e0*/  @!PT LDS RZ, [RZ] ;  /* 0x00000000fffff984 */ /* 0x000fe20000000800 */
[----:B------:R-:W-:Y:S01]  /*c7f0*/  @!PT LDS RZ, [RZ] ;  /* 0x00000000fffff984 */ /* 0x000fe20000000800 */
[----:B------:R-:W-:Y:S01]  /*c800*/  @!PT LDS RZ, [RZ] ;  /* 0x00000000fffff984 */ /* 0x000fe20000000800 */
[----:B------:R1:W-:Y:S02]  /*c810*/  LDGSTS.E [R0+0x44000], desc[UR28][R218.64], P3 ;  /* 0x44000000da007fae */ /* 0x0003e4000992185c */
[----:B-1----:R-:W-:Y:S02]  /*c820*/  SEL R218, R7, RZ, P0 ;  /* 0x000000ff07da7207 */ /* 0x002fe40000000000 */
[----:B------:R-:W1:Y:S02]  /*c830*/  S2R R7, SR_TID.X ;  /* 0x0000000000077919 */ /* 0x000e640000002100 */
[----:B------:R-:W-:Y:S01]  /*c840*/  ISETP.NE.U32.AND P3, PT, R218, RZ, PT ;  /* 0x000000ffda00720c */ /* 0x000fe20003f65070 */
[----:B------:R-:W-:-:S05]  /*c850*/  IMAD.WIDE R218, R13, 0x4, R224 ;  /* 0x000000040dda7825 */ /* 0x000fca00078e02e0 */
[----:B------:R4:W-:Y:S01]  /*c860*/  LDGSTS.E [R0+0x44008], desc[UR28][R218.64], P2 ;  /* 0x44008000da007fae */ /* 0x0009e2000912185c */
[----:B-1----:R-:W-:-:S04]  /*c870*/  SHF.R.U32.HI R7, RZ, 0x6, R7 ;  /* 0x00000006ff077819 */ /* 0x002fc80000011607 */
[----:B------:R-:W-:-:S04]  /*c880*/  SGXT.U32 R7, R7, 0x1 ;  /* 0x000000010707781a */ /* 0x000fc80000000000 */
[----:B------:R-:W-:-:S04]  /*c890*/  LOP3.LUT R7, R7, 0xe, RZ, 0xfc, !PT ;  /* 0x0000000e07077812 */ /* 0x000fc800078efcff */
[----:B------:R-:W-:-:S04]  /*c8a0*/  ISETP.GE.AND P4, PT, R7, UR4, PT ;  /* 0x0000000407007c0c */ /* 0x000fc8000bf86270 */
[----:B------:R-:W-:-:S04]  /*c8b0*/  SEL R7, RZ, 0x4, P4 ;  /* 0x00000004ff077807 */ /* 0x000fc80002000000 */
[----:B----4-:R-:W-:-:S04]  /*c8c0*/  SEL R218, R7, RZ, P0 ;  /* 0x000000ff07da7207 */ /* 0x010fc80000000000 */
[----:B------:R-:W-:Y:S02]  /*c8d0*/  ISETP.NE.U32.AND P2, PT, R218, RZ, PT ;  /* 0x000000ffda00720c */ /* 0x000fe40003f45070 */
[----:B------:R-:W4:Y:S01]  /*c8e0*/  LDL.LU.64 R218, [R1+0x120] ;  /* 0x0001200001da7983 */ /* 0x000f220000300a00 */
[----:B------:R-:W1:Y:S01]  /*c8f0*/  S2R R226, SR_TID.X ;  /* 0x0000000000e27919 */ /* 0x000e620000002100 */
[----:B------:R-:W1:Y:S01]  /*c900*/  S2R R227, SR_TID.X ;  /* 0x0000000000e37919 */ /* 0x000e620000002100 */
[----:B------:R-:W1:Y:S01]  /*c910*/  S2R R0, SR_TID.X ;  /* 0x0000000000007919 */ /* 0x000e620000002100 */
[----:B------:R-:W1:Y:S01]  /*c920*/  S2R R7, SR_TID.X ;  /* 0x0000000000077919 */ /* 0x000e620000002100 */
[----:B------:R-:W3:Y:S01]  /*c930*/  LDL.LU R229, [R1+0xc8] ;  /* 0x0000c80001e57983 */ /* 0x000ee20000300800 */
[----:B-1----:R-:W-:-:S04]  /*c940*/  SHF.R.U32.HI R226, RZ, 0x6, R226 ;  /* 0x00000006ffe27819 */ /* 0x002fc800000116e2 */
[----:B------:R-:W-:-:S04]  /*c950*/  SGXT.U32 R226, R226, 0x1 ;  /* 0x00000001e2e2781a */ /* 0x000fc80000000000 */
[----:B------:R-:W-:-:S04]  /*c960*/  LOP3.LUT R226, R226, 0x10, RZ, 0xfc, !PT ;  /* 0x00000010e2e27812 */ /* 0x000fc800078efcff */
[----:B------:R-:W-:Y:S02]  /*c970*/  ISETP.GE.AND P4, PT, R226, UR4, PT ;  /* 0x00000004e2007c0c */ /* 0x000fe4000bf86270 */
[----:B------:R-:W1:Y:S01]  /*c980*/  S2R R226, SR_TID.X ;  /* 0x0000000000e27919 */ /* 0x000e620000002100 */
[----:B------:R-:W-:-:S04]  /*c990*/  SHF.R.U32.HI R227, RZ, 0x6, R227 ;  /* 0x00000006ffe37819 */ /* 0x000fc800000116e3 */
[----:B------:R-:W-:Y:S02]  /*c9a0*/  SGXT.U32 R227, R227, 0x1 ;  /* 0x00000001e3e3781a */ /* 0x000fe40000000000 */
[----:B------:R-:W-:Y:S02]  /*c9b0*/  SHF.R.U32.HI R0, RZ, 0x6, R0 ;  /* 0x00000006ff007819 */ /* 0x000fe40000011600 */
[----:B------:R-:W-:Y:S02]  /*c9c0*/  LOP3.LUT R227, R227, 0x12, RZ, 0xfc, !PT ;  /* 0x00000012e3e37812 */ /* 0x000fe400078efcff */
[----:B------:R-:W-:Y:S02]  /*c9d0*/  SEL R252, RZ, 0x4, P4 ;  /* 0x00000004fffc7807 */ /* 0x000fe40002000000 */
[----:B------:R-:W-:Y:S02]  /*c9e0*/  ISETP.GE.AND P4, PT, R227, UR4, PT ;  /* 0x00000004e3007c0c */ /* 0x000fe4000bf86270 */
[----:B------:R-:W-:-:S02]  /*c9f0*/  SGXT.U32 R0, R0, 0x1 ;  /* 0x000000010000781a */ /* 0x000fc40000000000 */
[----:B------:R-:W-:Y:S02]  /*ca00*/  SEL R228, RZ, 0x4, P4 ;  /* 0x00000004ffe47807 */ /* 0x000fe40002000000 */
[----:B------:R-:W-:Y:S02]  /*ca10*/  LOP3.LUT R0, R0, 0x16, RZ, 0xfc, !PT ;  /* 0x0000001600007812 */ /* 0x000fe400078efcff */
[----:B-1----:R-:W-:-:S04]  /*ca20*/  SHF.R.U32.HI R226, RZ, 0x6, R226 ;  /* 0x00000006ffe27819 */ /* 0x002fc800000116e2 */
[----:B------:R-:W-:-:S04]  /*ca30*/  SGXT.U32 R226, R226, 0x1 ;  /* 0x00000001e2e2781a */ /* 0x000fc80000000000 */
[----:B------:R-:W-:-:S04]  /*ca40*/  LOP3.LUT R226, R226, 0x14, RZ, 0xfc, !PT ;  /* 0x00000014e2e27812 */ /* 0x000fc800078efcff */
[----:B------:R-:W-:-:S04]  /*ca50*/  ISETP.GE.AND P4, PT, R226, UR4, PT ;  /* 0x00000004e2007c0c */ /* 0x000fc8000bf86270 */
[----:B------:R-:W-:Y:S02]  /*ca60*/  SEL R227, RZ, 0x4, P4 ;  /* 0x00000004ffe37807 */ /* 0x000fe40002000000 */
[----:B------:R-:W-:Y:S02]  /*ca70*/  ISETP.GE.AND P4, PT, R0, UR4, PT ;  /* 0x0000000400007c0c */ /* 0x000fe4000bf86270 */
[----:B------:R-:W1:Y:S01]  /*ca80*/  S2R R0, SR_TID.X ;  /* 0x0000000000007919 */ /* 0x000e620000002100 */
[----:B------:R-:W-:-:S04]  /*ca90*/  SHF.R.U32.HI R7, RZ, 0x6, R7 ;  /* 0x00000006ff077819 */ /* 0x000fc80000011607 */
[----:B------:R-:W-:-:S04]  /*caa0*/  SGXT.U32 R7, R7, 0x1 ;  /* 0x000000010707781a */ /* 0x000fc80000000000 */
[----:B------:R-:W-:Y:S02]  /*cab0*/  LOP3.LUT R7, R7, 0x18, RZ, 0xfc, !PT ;  /* 0x0000001807077812 */ /* 0x000fe400078efcff */
[----:B------:R-:W-:Y:S02]  /*cac0*/  SEL R226, RZ, 0x4, P4 ;  /* 0x00000004ffe27807 */ /* 0x000fe40002000000 */
[----:B------:R-:W-:Y:S02]  /*cad0*/  ISETP.GE.AND P4, PT, R7, UR4, PT ;  /* 0x0000000407007c0c */ /* 0x000fe4000bf86270 */
[----:B------:R-:W3:Y:S02]  /*cae0*/  LDL.LU R7, [R1+0xc4] ;  /* 0x0000c40001077983 */ /* 0x000ee40000300800 */
[----:B------:R-:W-:Y:S02]  /*caf0*/  SEL R225, RZ, 0x4, P4 ;  /* 0x00000004ffe17807 */ /* 0x000fe40002000000 */
[----:B-1----:R-:W-:-:S04]  /*cb00*/  SHF.R.U32.HI R0, RZ, 0x6, R0 ;  /* 0x00000006ff007819 */ /* 0x002fc80000011600 */
[----:B------:R-:W-:-:S04]  /*cb10*/  SGXT.U32 R0, R0, 0x1 ;  /* 0x000000010000781a */ /* 0x000fc80000000000 */
[----:B------:R-:W-:-:S04]  /*cb20*/  LOP3.LUT R0, R0, 0x1a, RZ, 0xfc, !PT ;  /* 0x0000001a00007812 */ /* 0x000fc800078efcff */
[----:B------:R-:W-:Y:S02]  /*cb30*/  ISETP.GE.AND P4, PT, R0, UR4, PT ;  /* 0x0000000400007c0c */ /* 0x000fe4000bf86270 */
[----:B------:R-:W1:Y:S02]  /*cb40*/  S2R R0, SR_TID.X ;  /* 0x0000000000007919 */ /* 0x000e640000002100 */
[----:B------:R-:W-:Y:S02]  /*cb50*/  SEL R224, RZ, 0x4, P4 ;  /* 0x00000004ffe07807 */ /* 0x000fe40002000000 */
[----:B-1----:R-:W-:-:S04]  /*cb60*/  SHF.R.U32.HI R0, RZ, 0x6, R0 ;  /* 0x00000006ff007819 */ /* 0x002fc80000011600 */
[----:B------:R-:W-:-:S04]  /*cb70*/  SGXT.U32 R0, R0, 0x1 ;  /* 0x000000010000781a */ /* 0x000fc80000000000 */
[----:B------:R-:W-:-:S04]  /*cb80*/  LOP3.LUT R0, R0, 0x1c, RZ, 0xfc, !PT ;  /* 0x0000001c00007812 */ /* 0x000fc800078efcff */
[----:B------:R-:W-:Y:S02]  /*cb90*/  ISETP.GE.AND P4, PT, R0, UR4, PT ;  /* 0x0000000400007c0c */ /* 0x000fe4000bf86270 */
[----:B------:R-:W3:Y:S01]  /*cba0*/  LDL.LU R0, [R1+0xc0] ;  /* 0x0000c00001007983 */ /* 0x000ee20000300800 */
[----:B----4-:R-:W-:-:S05]  /*cbb0*/  IMAD.WIDE R218, R13, 0x4, R218 ;  /* 0x000000040dda7825 */ /* 0x010fca00078e02da */
[----:B--2---:R1:W-:Y:S02]  /*cbc0*/  LDGSTS.E [R6+0x44000], desc[UR28][R218.64], P1 ;  /* 0x44000000da067fae */ /* 0x0043e4000892185c */
[----:B-1----:R-:W-:Y:S02]  /*cbd0*/  SEL R218, R252, RZ, P0 ;  /* 0x000000fffcda7207 */ /* 0x002fe40000000000 */
[----:B------:R-:W1:Y:S02]  /*cbe0*/  S2R R252, SR_TID.X ;  /* 0x0000000000fc7919 */ /* 0x000e640000002100 */
[----:B------:R-:W-:Y:S02]  /*cbf0*/  ISETP.NE.U32.AND P1, PT, R218, RZ, PT ;  /* 0x000000ffda00720c */ /* 0x000fe40003f25070 */
[----:B------:R-:W-:Y:S02]  /*cc00*/  SEL R218, R228, RZ, P0 ;  /* 0x000000ffe4da7207 */ /* 0x000fe40000000000 */
[----:B------:R-:W-:-:S02]  /*cc10*/  SEL R219, RZ, 0x4, P4 ;  /* 0x00000004ffdb7807 */ /* 0x000fc40002000000 */
[----:B------:R-:W-:Y:S02]  /*cc20*/  ISETP.NE.U32.AND P4, PT, R218, RZ, PT ;  /* 0x000000ffda00720c */ /* 0x000fe40003f85070 */
[----:B------:R-:W-:Y:S02]  /*cc30*/  SEL R228, R226, RZ, P0 ;  /* 0x000000ffe2e47207 */ /* 0x000fe40000000000 */
[----:B------:R-:W-:Y:S02]  /*cc40*/  SEL R226, R225, RZ, P0 ;  /* 0x000000ffe1e27207 */ /* 0x000fe40000000000 */
[----:B-1----:R-:W-:-:S04]  /*cc50*/  SHF.R.U32.HI R252, RZ, 0x6, R252 ;  /* 0x00000006fffc7819 */ /* 0x002fc800000116fc */
[----:B------:R-:W-:-:S04]  /*cc60*/  SGXT.U32 R252, R252, 0x1 ;  /* 0x00000001fcfc781a */ /* 0x000fc80000000000 */
[----:B------:R-:W-:-:S04]  /*cc70*/  LOP3.LUT R252, R252, 0x1e, RZ, 0xfc, !PT ;  /* 0x0000001efcfc7812 */ /* 0x000fc800078efcff */
[----:B------:R-:W-:-:S04]  /*cc80*/  ISETP.GE.AND P5, PT, R252, UR4, PT ;  /* 0x00000004fc007c0c */ /* 0x000fc8000bfa6270 */
[----:B------:R-:W-:Y:S02]  /*cc90*/  SEL R218, RZ, 0x4, P5 ;  /* 0x00000004ffda7807 */ /* 0x000fe40002800000 */
[----:B------:R-:W-:Y:S02]  /*cca0*/  SEL R252, R227, RZ, P0 ;  /* 0x000000ffe3fc7207 */ /* 0x000fe40000000000 */
[----:B------:R-:W-:Y:S02]  /*ccb0*/  SEL R227, R224, RZ, P0 ;  /* 0x000000ffe0e37207 */ /* 0x000fe40000000000 */
[----:B------:R-:W-:Y:S02]  /*ccc0*/  SEL R224, R219, RZ, P0 ;  /* 0x000000ffdbe07207 */ /* 0x000fe40000000000 */
[----:B------:R-:W-:Y:S02]  /*ccd0*/  SEL R225, R218, RZ, P0 ;  /* 0x000000ffdae17207 */ /* 0x000fe40000000000 */
[----:B------:R-:W2:Y:S01]  /*cce0*/  LDL.LU.64 R218, [R1+0x118] ;  /* 0x0001180001da7983 */ /* 0x000ea20000300a00 */
[----:B------:R-:W-:-:S02]  /*ccf0*/  SEL R12, R12, RZ, P0 ;  /* 0x000000ff0c0c7207 */ /* 0x000fc40000000000 */
[----:B---3--:R-:W-:Y:S02]  /*cd00*/  ISETP.NE.U32.AND P0, PT, R242, RZ, PT ;  /* 0x000000fff200720c */ /* 0x008fe40003f05070 */
[----:B------:R-:W3:Y:S01]  /*cd10*/  LDL.LU R242, [R1+0x708] ;  /* 0x0007080001f27983 */ /* 0x000ee20000300800 */
[----:B------:R-:W-:-:S03]  /*cd20*/  ISETP.NE.U32.AND P5, PT, R243, RZ, PT ;  /* 0x000000fff300720c */ /* 0x000fc60003fa5070 */
[----:B------:R-:W3:Y:S01]  /*cd30*/  LDL.LU R243, [R1+0x704] ;  /* 0x0007040001f37983 */ /* 0x000ee20000300800 */
[----:B--2---:R-:W-:-:S06]  /*cd40*/  IMAD.WIDE R218, R13, 0x4, R218 ;  /* 0x000000040dda7825 */ /* 0x004fcc00078e02da */
[----:B------:R1:W-:Y:S04]  /*cd50*/  LDGSTS.E [R6+0x44008], desc[UR28][R218.64], P0 ;  /* 0x44008000da067fae */ /* 0x0003e8000812185c */
[----:B------:R-:W2:Y:S04]  /*cd60*/  LDL.LU R6, [R1+0x700] ;  /* 0x0007000001067983 */ /* 0x000ea80000300800 */
[----:B------:R-:W1:Y:S01]  /*cd70*/  LDL.LU.64 R218, [R1+0x110] ;  /* 0x0001100001da7983 */ /* 0x000e620000300a00 */
[----:B------:R-:W-:-:S03]  /*cd80*/  ISETP.NE.U32.AND P0, PT, R252, RZ, PT ;  /* 0x000000fffc00720c */ /* 0x000fc60003f05070 */
[----:B------:R-:W4:Y:S01]  /*cd90*/  LDL.LU R252, [R1+0x6fc] ;  /* 0x0006fc0001fc7983 */ /* 0x000f220000300800 */
[----:B-1----:R-:W-:-:S05]  /*cda0*/  IMAD.WIDE R218, R13, 0x4, R218 ;  /* 0x000000040dda7825 */ /* 0x002fca00078e02da */
[----:B------:R1:W-:Y:S04]  /*cdb0*/  LDGSTS.E [R229+0x44000], desc[UR28][R218.64], P5 ;  /* 0x44000000dae57fae */ /* 0x0003e8000a92185c */
[----:B------:R-:W1:Y:S01]  /*cdc0*/  LDL.LU.64 R218, [R1+0x108] ;  /* 0x0001080001da7983 */ /* 0x000e620000300a00 */
[----:B------:R-:W-:-:S03]  /*cdd0*/  ISETP.NE.U32.AND P5, PT, R228, RZ, PT ;  /* 0x000000ffe400720c */ /* 0x000fc60003fa5070 */
[----:B------:R-:W3:Y:S01]  /*cde0*/  LDL.LU R228, [R1+0x6f8] ;  /* 0x0006f80001e47983 */ /* 0x000ee20000300800 */
[----:B-1----:R-:W-:-:S05]  /*cdf0*/  IMAD.WIDE R218, R13, 0x4, R218 ;  /* 0x000000040dda7825 */ /* 0x002fca00078e02da */
[----:B------:R1:W-:Y:S04]  /*ce00*/  LDGSTS.E [R229+0x44008], desc[UR28][R218.64], P6 ;  /* 0x44008000dae57fae */ /* 0x0003e8000b12185c */
[----:B------:R-:W3:Y:S04]  /*ce10*/  LDL.LU R229, [R1+0x6f4] ;  /* 0x0006f40001e57983 */ /* 0x000ee80000300800 */
[----:B------:R-:W1:Y:S01]  /*ce20*/  LDL.LU.64 R218, [R1+0x100] ;  /* 0x0001000001da7983 */ /* 0x000e620000300a00 */
[----:B------:R-:W-:-:S03]  /*ce30*/  ISETP.NE.U32.AND P6, PT, R226, RZ, PT ;  /* 0x000000ffe200720c */ /* 0x000fc60003fc5070 */
[----:B------:R-:W2:Y:S01]  /*ce40*/  LDL.LU R226, [R1+0x6f0] ;  /* 0x0006f00001e27983 */ /* 0x000ea20000300800 */
[----:B-1----:R-:W-:-:S05]  /*ce50*/  IMAD.WIDE R218, R13, 0x4, R218 ;  /* 0x000000040dda7825 */ /* 0x002fca00078e02da */
[----:B------:R1:W-:Y:S04]  /*ce60*/  LDGSTS.E [R7+0x44000], desc[UR28][R218.64], P3 ;  /* 0x44000000da077fae */ /* 0x0003e8000992185c */
[----:B------:R-:W1:Y:S01]  /*ce70*/  LDL.LU.64 R218, [R1+0xf8] ;  /* 0x0000f80001da7983 */ /* 0x000e620000300a00 */
[----:B------:R-:W-:-:S03]  /*ce80*/  ISETP.NE.U32.AND P3, PT, R227, RZ, PT ;  /* 0x000000ffe300720c */ /* 0x000fc60003f65070 */
[----:B------:R-:W2:Y:S01]  /*ce90*/  LDL.LU R227, [R1+0x6ec] ;  /* 0x0006ec0001e37983 */ /* 0x000ea20000300800 */
[----:B-1----:R-:W-:-:S05]  /*cea0*/  IMAD.WIDE R218, R13, 0x4, R218 ;  /* 0x000000040dda7825 */ /* 0x002fca00078e02da */
[----:B------:R1:W-:Y:S04]  /*ceb0*/  LDGSTS.E [R7+0x44008], desc[UR28][R218.64], P2 ;  /* 0x44008000da077fae */ /* 0x0003e8000912185c */
[----:B------:R-:W4:Y:S04]  /*cec0*/  LDL.LU R7, [R1+0x6e8] ;  /* 0x0006e80001077983 */ /* 0x000f280000300800 */
[----:B------:R-:W1:Y:S01]  /*ced0*/  LDL.LU.64 R218, [R1+0xf0] ;  /* 0x0000f00001da7983 */ /* 0x000e620000300a00 */
[----:B------:R-:W-:-:S03]  /*cee0*/  ISETP.NE.U32.AND P2, PT, R224, RZ, PT ;  /* 0x000000ffe000720c */ /* 0x000fc60003f45070 */
[----:B------:R-:W3:Y:S01]  /*cef0*/  LDL.LU R224, [R1+0x6e4] ;  /* 0x0006e40001e07983 */ /* 0x000ee20000300800 */
[----:B-1----:R-:W-:-:S05]  /*cf00*/  IMAD.WIDE R218, R13, 0x4, R218 ;  /* 0x000000040dda7825 */ /* 0x002fca00078e02da */
[----:B------:R1:W-:Y:S04]  /*cf10*/  LDGSTS.E [R0+0x44000], desc[UR28][R218.64], P1 ;  /* 0x44000000da007fae */ /* 0x0003e8000892185c */
[----:B------:R-:W1:Y:S01]  /*cf20*/  LDL.LU.64 R218, [R1+0xe8] ;  /* 0x0000e80001da7983 */ /* 0x000e620000300a00 */
[----:B------:R-:W-:-:S03]  /*cf30*/  ISETP.NE.U32.AND P1, PT, R225, RZ, PT ;  /* 0x000000ffe100720c */ /* 0x000fc60003f25070 */
[----:B------:R-:W3:Y:S01]  /*cf40*/  LDL.LU R225, [R1+0x6e0] ;  /* 0x0006e00001e17983 */ /* 0x000ee20000300800 */
[----:B-1----:R-:W-:-:S05]  /*cf50*/  IMAD.WIDE R218, R13, 0x4, R218 ;  /* 0x000000040dda7825 */ /* 0x002fca00078e02da */
[----:B------:R1:W-:Y:S04]  /*cf60*/  LDGSTS.E [R0+0x44008], desc[UR28][R218.64], P4 ;  /* 0x44008000da007fae */ /* 0x0003e8000a12185c */
[----:B------:R-:W2:Y:S04]  /*cf70*/  LDL.LU R0, [R1+0x6dc] ;  /* 0x0006dc0001007983 */ /* 0x000ea80000300800 */
[----:B------:R-:W1:Y:S01]  /*cf80*/  LDL.LU.64 R218, [R1+0xe0] ;  /* 0x0000e00001da7983 */ /* 0x000e620000300a00 */
[----:B------:R-:W-:-:S03]  /*cf90*/  ISETP.NE.U32.AND P4, PT, R12, RZ, PT ;  /* 0x000000ff0c00720c */ /* 0x000fc60003f85070 */
[----:B------:R-:W5:Y:S01]  /*cfa0*/  LDL.LU R12, [R1+0x6d8] ;  /* 0x0006d800010c7983 */ /* 0x000f620000300800 */
[----:B-1----:R-:W-:-:S05]  /*cfb0*/  IMAD.WIDE R218, R13, 0x4, R218 ;  /* 0x000000040dda7825 */ /* 0x002fca00078e02da */
[----:B--2---:R1:W-:Y:S04]  /*cfc0*/  LDGSTS.E [R0+0x44000], desc[UR28][R218.64], P0 ;  /* 0x44000000da007fae */ /* 0x0043e8000812185c */
[----:B------:R-:W1:Y:S02]  /*cfd0*/  LDL.LU.64 R218, [R1+0xd8] ;  /* 0x0000d80001da7983 */ /* 0x000e640000300a00 */
[----:B-1----:R-:W-:-:S05]  /*cfe0*/  IMAD.WIDE R218, R13, 0x4, R218 ;  /* 0x000000040dda7825 */ /* 0x002fca00078e02da */
[----:B------:R1:W-:Y:S04]  /*cff0*/  LDGSTS.E [R0+0x44008], desc[UR28][R218.64], P5 ;  /* 0x44008000da007fae */ /* 0x0003e8000a92185c */
[----:B------:R-:W5:Y:S04]  /*d000*/  LDL.LU R0, [R1+0x6d4] ;  /* 0x0006d40001007983 */ /* 0x000f680000300800 */
[----:B------:R-:W1:Y:S01]  /*d010*/  LDL.LU.64 R218, [R1+0xd0] ;  /* 0x0000d00001da7983 */ /* 0x000e620000300a00 */
[----:B---3--:R-:W-:-:S04]  /*d020*/  IMAD.WIDE R224, R13, 0x4, R224 ;  /* 0x000000040de07825 */ /* 0x008fc800078e02e0 */
[----:B-1----:R-:W-:-:S05]  /*d030*/  IMAD.WIDE R218, R13, 0x4, R218 ;  /* 0x000000040dda7825 */ /* 0x002fca00078e02da */
[----:B----4-:R1:W-:Y:S01]  /*d040*/  LDGSTS.E [R7+0x44000], desc[UR28][R218.64], P6 ;  /* 0x44000000da077fae */ /* 0x0103e2000b12185c */
[----:B------:R-:W-:-:S03]  /*d050*/  IMAD.WIDE R226, R13, 0x4, R226 ;  /* 0x000000040de27825 */ /* 0x000fc600078e02e2 */
[----:B------:R-:W-:Y:S01]  /*d060*/  LDGSTS.E [R7+0x44008], desc[UR28][R224.64], P3 ;  /* 0x44008000e0077fae */ /* 0x000fe2000992185c */
[----:B------:R-:W-:-:S03]  /*d070*/  IMAD.WIDE R228, R13, 0x4, R228 ;  /* 0x000000040de47825 */ /* 0x000fc600078e02e4 */
[----:B------:R2:W-:Y:S04]  /*d080*/  LDGSTS.E [R252+0x44000], desc[UR28][R226.64], P2 ;  /* 0x44000000e2fc7fae */ /* 0x0005e8000912185c */
[----:B------:R-:W1:Y:S04]  /*d090*/  LDL.LU.64 R218, [R1+0xb0] ;  /* 0x0000b00001da7983 */ /* 0x000e680000300a00 */
[----:B------:R-:W5:Y:S04]  /*d0a0*/  LDL.LU R7, [R1+0x6d0] ;  /* 0x0006d00001077983 */ /* 0x000f680000300800 */
[----:B------:R-:W3:Y:S04]  /*d0b0*/  LDL.LU.64 R224, [R1+0x90] ;  /* 0x0000900001e07983 */ /* 0x000ee80000300a00 */
[----:B------:R-:W2:Y:S04]  /*d0c0*/  LDL.LU.64 R226, [R1+0xa0] ;  /* 0x0000a00001e27983 */ /* 0x000ea80000300a00 */
[----:B------:R-:W-:Y:S04]  /*d0d0*/  LDGSTS.E [R252+0x44008], desc[UR28][R228.64], P1 ;  /* 0x44008000e4fc7fae */ /* 0x000fe8000892185c */
[----:B------:R-:W0:Y:S04]  /*d0e0*/  LDGDEPBAR ;  /* 0x00000000000079af */ /* 0x000e280000000000 */
[----:B------:R-:W4:Y:S01]  /*d0f0*/  LDL.LU.64 R228, [R1+0x70] ;  /* 0x0000700001e47983 */ /* 0x000f220000300a00 */
[----:B-1----:R-:W-:-:S05]  /*d100*/  IMAD.WIDE R218, R6, 0x4, R218 ;  /* 0x0000000406da7825 */ /* 0x002fca00078e02da */
[----:B------:R-:W-:Y:S04]  /*d110*/  LDGSTS.E [R250+0x20000], desc[UR28][R218.64], P4 ;  /* 0x20000000dafa7fae */ /* 0x000fe8000a12185c */
[----:B------:R-:W4:Y:S01]  /*d120*/  LDL.LU.64 R218, [R1+0x80] ;  /* 0x0000800001da7983 */ /* 0x000f220000300a00 */
[----:B--2---:R-:W-:-:S04]  /*d130*/  IMAD.WIDE R226, R6, 0x4, R226 ;  /* 0x0000000406e27825 */ /* 0x004fc800078e02e2 */
[C---:B---3--:R-:W-:Y:S01]  /*d140*/  IMAD.WIDE R224, R6.reuse, 0x4, R224 ;  /* 0x0000000406e07825 */ /* 0x048fe200078e02e0 */
[----:B------:R4:W-:Y:S04]  /*d150*/  LDGSTS.E [R250+0x20400], desc[UR28][R226.64], P4 ;  /* 0x20400000e2fa7fae */ /* 0x0009e8000a12185c */
[----:B------:R1:W-:Y:S01]  /*d160*/  LDGSTS.E [R250+0x20800], desc[UR28][R224.64], P4 ;  /* 0x20800000e0fa7fae */ /* 0x0003e2000a12185c */
[----:B----4-:R-:W-:-:S03]  /*d170*/  IMAD.WIDE R226, R6, 0x4, R228 ;  /* 0x0000000406e27825 */ /* 0x010fc600078e02e4 */
[----:B------:R-:W2:Y:S01]  /*d180*/  LDL.LU.64 R228, [R1+0x68] ;  /* 0x0000680001e47983 */ /* 0x000ea20000300a00 */
[----:B-1----:R-:W-:-:S03]  /*d190*/  IMAD.WIDE R224, R6, 0x4, R242 ;  /* 0x0000000406e07825 */ /* 0x002fc600078e02f2 */
[----:B------:R-:W3:Y:S01]  /*d1a0*/  LDL.LU.64 R242, [R1+0x78] ;  /* 0x0000780001f27983 */ /* 0x000ee20000300a00 */
[----:B------:R-:W-:-:S04]  /*d1b0*/  IMAD.WIDE R234, R6, 0x4, R234 ;  /* 0x0000000406ea7825 */ /* 0x000fc800078e02ea */
[----:B------:R-:W-:-:S04]  /*d1c0*/  IMAD.WIDE R230, R6, 0x4, R230 ;  /* 0x0000000406e67825 */ /* 0x000fc800078e02e6 */
[----:B------:R-:W-:-:S04]  /*d1d0*/  IMAD.WIDE R220, R6, 0x4, R220 ;  /* 0x0000000406dc7825 */ /* 0x000fc800078e02dc */
[----:B------:R-:W-:-:S04]  /*d1e0*/  IMAD.WIDE R216, R6, 0x4, R216 ;  /* 0x0000000406d87825 */ /* 0x000fc800078e02d8 */
[----:B------:R-:W-:-:S04]  /*d1f0*/  IMAD.WIDE R246, R6, 0x4, R246 ;  /* 0x0000000406f67825 */ /* 0x000fc800078e02f6 */
[----:B------:R-:W-:-:S05]  /*d200*/  IMAD.WIDE R218, R6, 0x4, R218 ;  /* 0x0000000406da7825 */ /* 0x000fca00078e02da */
[----:B------:R1:W-:Y:S04]  /*d210*/  LDGSTS.E [R250+0x20c00], desc[UR28][R218.64], P4 ;  /* 0x20c00000dafa7fae */ /* 0x0003e8000a12185c */
[----:B------:R4:W-:Y:S04]  /*d220*/  LDGSTS.E [R250+0x21000], desc[UR28][R226.64], P4 ;  /* 0x21000000e2fa7fae */ /* 0x0009e8000a12185c */
[----:B------:R-:W-:Y:S01]  /*d230*/  LDGSTS.E [R250+0x21400], desc[UR28][R224.64], P4 ;  /* 0x21400000e0fa7fae */ /* 0x000fe2000a12185c */
[----:B-1----:R-:W-:-:S03]  /*d240*/  IMAD.WIDE R218, R6, 0x4, R240 ;  /* 0x0000000406da7825 */ /* 0x002fc600078e02f0 */
[----:B------:R-:W2:Y:S01]  /*d250*/  LDL.LU.64 R240, [R1+0x88] ;  /* 0x0000880001f07983 */ /* 0x000ea20000300a00 */
[----:B----4-:R-:W-:-:S03]  /*d260*/  IMAD.WIDE R226, R6, 0x4, R238 ;  /* 0x0000000406e27825 */ /* 0x010fc600078e02ee */
[----:B------:R-:W4:Y:S04]  /*d270*/  LDL.LU.64 R238, [R1+0x98] ;  /* 0x0000980001ee7983 */ /* 0x000f280000300a00 */
[----:B------:R-:W3:Y:S01]  /*d280*/  LDL.LU.64 R224, [R1+0xa8] ;  /* 0x0000a80001e07983 */ /* 0x000ee20000300a00 */
[----:B------:R-:W-:-:S03]  /*d290*/  IMAD.WIDE R108, R6, 0x4, R108 ;  /* 0x00000004066c7825 */ /* 0x000fc600078e026c */
[----:B------:R-:W-:Y:S01]  /*d2a0*/  LDGSTS.E [R250+0x21800], desc[UR28][R218.64], P4 ;  /* 0x21800000dafa7fae */ /* 0x000fe2000a12185c */
        /* <DEDUP_REMOVED lines=99> */
[----:B------:R-:W-:Y:S04]  /*d8e0*/  LDGSTS.E [R250+0x2e000], desc[UR28][R22.64], P4 ;  /* 0x2e00000016fa7fae */ /* 0x000fe8000a12185c */
[----:B------:R-:W-:Y:S04]  /*d8f0*/  LDGSTS.E [R250+0x2e400], desc[UR28][R20.64], P4 ;  /* 0x2e40000014fa7fae */ /* 0x000fe8000a12185c */
[----:B------:R-:W-:Y:S04]  /*d900*/  LDGSTS.E [R250+0x2e800], desc[UR28][R18.64], P4 ;  /* 0x2e80000012fa7fae */ /* 0x000fe8000a12185c */
[----:B------:R-:W-:Y:S04]  /*d910*/  LDGSTS.E [R250+0x2ec00], desc[UR28][R16.64], P4 ;  /* 0x2ec0000010fa7fae */ /* 0x000fe8000a12185c */
[----:B------:R-:W-:Y:S04]  /*d920*/  LDGSTS.E [R250+0x2f000], desc[UR28][R10.64], P4 ;  /* 0x2f0000000afa7fae */ /* 0x000fe8000a12185c */
[----:B------:R-:W-:Y:S04]  /*d930*/  LDGSTS.E [R250+0x2f400], desc[UR28][R8.64], P4 ;  /* 0x2f40000008fa7fae */ /* 0x000fe8000a12185c */
[----:B------:R-:W-:Y:S04]  /*d940*/  LDGSTS.E [R250+0x2f800], desc[UR28][R4.64], P4 ;  /* 0x2f80000004fa7fae */ /* 0x000fe8000a12185c */
[----:B------:R2:W-:Y:S02]  /*d950*/  LDGSTS.E [R250+0x2fc00], desc[UR28][R2.64], P4 ;  /* 0x2fc0000002fa7fae */ /* 0x0005e4000a12185c */
[----:B--2---:R-:W-:-:S04]  /*d960*/  IMAD.WIDE R2, R6, 0x4, R240 ;  /* 0x0000000406027825 */ /* 0x004fc800078e02f0 */
[----:B----4-:R-:W-:-:S04]  /*d970*/  IMAD.WIDE R4, R6, 0x4, R238 ;  /* 0x0000000406047825 */ /* 0x010fc800078e02ee */
[----:B---3--:R-:W-:-:S05]  /*d980*/  IMAD.WIDE R8, R6, 0x4, R224 ;  /* 0x0000000406087825 */ /* 0x008fca00078e02e0 */
[----:B------:R-:W-:Y:S04]  /*d990*/  LDGSTS.E [R251+0x20200], desc[UR28][R8.64], P4 ;  /* 0x2020000008fb7fae */ /* 0x000fe8000a12185c */
[----:B------:R-:W-:Y:S04]  /*d9a0*/  LDGSTS.E [R251+0x20600], desc[UR28][R4.64], P4 ;  /* 0x2060000004fb7fae */ /* 0x000fe8000a12185c */
[----:B------:R1:W-:Y:S02]  /*d9b0*/  LDGSTS.E [R251+0x20a00], desc[UR28][R2.64], P4 ;  /* 0x20a0000002fb7fae */ /* 0x0003e4000a12185c */
[----:B-1----:R-:W-:-:S02]  /*d9c0*/  IMAD.WIDE R2, R6, 0x4, R14 ;  /* 0x0000000406027825 */ /* 0x002fc400078e020e */
[----:B------:R-:W5:Y:S04]  /*d9d0*/  LDL.LU.64 R14, [R1+0x6c8] ;  /* 0x0006c800010e7983 */ /* 0x000f680000300a00 */
[----:B------:R1:W-:Y:S04]  /*d9e0*/  STL [R1], RZ ;  /* 0x000000ff01007387 */ /* 0x0003e80000100800 */
[----:B------:R1:W-:Y:S04]  /*d9f0*/  STL [R1+0x4], RZ ;  /* 0x000004ff01007387 */ /* 0x0003e80000100800 */
        /* <DEDUP_REMOVED lines=126> */
[----:B------:R-:W2:Y:S01]  /*e1e0*/  LDL R252, [R1+0x200] ;  /* 0x0002000001fc7983 */ /* 0x000ea20000100800 */
[----:B------:R-:W-:-:S04]  /*e1f0*/  IMAD.WIDE R8, R6, 0x4, R242 ;  /* 0x0000000406087825 */ /* 0x000fc800078e02f2 */
[C---:B------:R-:W-:Y:S01]  /*e200*/  IMAD.WIDE R4, R6.reuse, 0x4, R228 ;  /* 0x0000000406047825 */ /* 0x040fe200078e02e4 */
[----:B------:R-:W-:Y:S03]  /*e210*/  LDGSTS.E [R251+0x20e00], desc[UR28][R8.64], P4 ;  /* 0x20e0000008fb7fae */ /* 0x000fe6000a12185c */
        /* <DEDUP_REMOVED lines=114> */
[----:B------:R-:W-:Y:S01]  /*e940*/  IMAD.WIDE R110, R6, 0x4, R110 ;  /* 0x00000004066e7825 */ /* 0x000fe200078e026e */
[----:B------:R-:W-:Y:S04]  /*e950*/  LDGSTS.E [R251+0x2f600], desc[UR28][R114.64], P4 ;  /* 0x2f60000072fb7fae */ /* 0x000fe8000a12185c */
[----:B------:R-:W-:Y:S04]  /*e960*/  LDGSTS.E [R251+0x2fa00], desc[UR28][R112.64], P4 ;  /* 0x2fa0000070fb7fae */ /* 0x000fe8000a12185c */
[----:B------:R3:W-:Y:S01]  /*e970*/  LDGSTS.E [R251+0x2fe00], desc[UR28][R110.64], P4 ;  /* 0x2fe000006efb7fae */ /* 0x0007e2000a12185c */
[----:B------:R-:W-:-:S03]  /*e980*/  CS2R R24, SRZ ;  /* 0x0000000000187805 */ /* 0x000fc6000001ff00 */
[----:B------:R-:W0:Y:S01]  /*e990*/  LDGDEPBAR ;  /* 0x00000000000079af */ /* 0x000e220000000000 */
[----:B------:R-:W-:Y:S02]  /*e9a0*/  CS2R R26, SRZ ;  /* 0x00000000001a7805 */ /* 0x000fe4000001ff00 */
[----:B------:R-:W-:Y:S02]  /*e9b0*/  CS2R R28, SRZ ;  /* 0x00000000001c7805 */ /* 0x000fe4000001ff00 */
[----:B------:R-:W-:Y:S02]  /*e9c0*/  CS2R R30, SRZ ;  /* 0x00000000001e7805 */ /* 0x000fe4000001ff00 */
[----:B------:R-:W-:Y:S02]  /*e9d0*/  CS2R R32, SRZ ;  /* 0x0000000000207805 */ /* 0x000fe4000001ff00 */
[----:B------:R-:W-:Y:S02]  /*e9e0*/  CS2R R34, SRZ ;  /* 0x0000000000227805 */ /* 0x000fe4000001ff00 */
[----:B------:R-:W-:-:S02]  /*e9f0*/  CS2R R36, SRZ ;  /* 0x0000000000247805 */ /* 0x000fc4000001ff00 */
        /* <DEDUP_REMOVED lines=29> */
[----:B--2---:R-:W-:-:S02]  /*ebd0*/  ISETP.GE.AND P0, PT, R252, 0x20, PT ;  /* 0x00000020fc00780c */ /* 0x004fc40003f06270 */
[----:B------:R-:W-:Y:S02]  /*ebe0*/  CS2R R96, SRZ ;  /* 0x0000000000607805 */ /* 0x000fe4000001ff00 */
[----:B------:R-:W-:Y:S02]  /*ebf0*/  CS2R R98, SRZ ;  /* 0x0000000000627805 */ /* 0x000fe4000001ff00 */
[----:B------:R-:W-:Y:S02]  /*ec00*/  CS2R R100, SRZ ;  /* 0x0000000000647805 */ /* 0x000fe4000001ff00 */
[----:B------:R-:W-:Y:S02]  /*ec10*/  CS2R R102, SRZ ;  /* 0x0000000000667805 */ /* 0x000fe4000001ff00 */
[----:B------:R-:W-:Y:S02]  /*ec20*/  CS2R R104, SRZ ;  /* 0x0000000000687805 */ /* 0x000fe4000001ff00 */
[----:B------:R-:W-:-:S02]  /*ec30*/  CS2R R106, SRZ ;  /* 0x00000000006a7805 */ /* 0x000fc4000001ff00 */
[----:B------:R-:W-:Y:S02]  /*ec40*/  CS2R R108, SRZ ;  /* 0x00000000006c7805 */ /* 0x000fe4000001ff00 */
[----:B---3--:R-:W-:Y:S02]  /*ec50*/  CS2R R110, SRZ ;  /* 0x00000000006e7805 */ /* 0x008fe4000001ff00 */
        /* <DEDUP_REMOVED lines=19> */
[----:B------:R-:W-:Y:S01]  /*ed90*/  CS2R R150, SRZ ;  /* 0x0000000000967805 */ /* 0x000fe2000001ff00 */
[----:B-1----:R-:W-:Y:S06]  /*eda0*/  @!P0 BRA `(.L_x_0) ;  /* 0x0000009800b88947 */ /* 0x002fec0003800000 */
[----:B------:R-:W2:Y:S01]  /*edb0*/  LDL.LU R218, [R1+0x258] ;  /* 0x0002580001da7983 */ /* 0x000ea20000300800 */
[----:B------:R-:W-:Y:S01]  /*edc0*/  SHF.R.S32.HI R3, RZ, 0x1f, R252 ;  /* 0x0000001fff037819 */ /* 0x000fe200000114fc */
[----:B------:R-:W-:Y:S01]  /*edd0*/  ULDC UR4, c[0x0][0x238] ;  /* 0x00008e0000047ab9 */ /* 0x000fe20000000800 */
[----:B-----5:R-:W-:Y:S01]  /*ede0*/  SHF.R.S32.HI R2, RZ, 0x1f, R0 ;  /* 0x0000001fff027819 */ /* 0x020fe20000011400 */
[----:B------:R-:W3:Y:S01]  /*edf0*/  LDL.LU R224, [R1+0x25c] ;  /* 0x00025c0001e07983 */ /* 0x000ee20000300800 */
[----:B------:R-:W-:Y:S01]  /*ee00*/  ULDC UR5, c[0x0][0x238] ;  /* 0x00008e0000057ab9 */ /* 0x000fe20000000800 */
[----:B------:R-:W-:Y:S01]  /*ee10*/  ULDC UR6, c[0x0][0x238] ;  /* 0x00008e0000067ab9 */ /* 0x000fe20000000800 */
[----:B------:R-:W1:Y:S01]  /*ee20*/  LDC.64 R24, c[0x0][0x210] ;  /* 0x00008400ff187b82 */ /* 0x000e620000000a00 */
[----:B------:R-:W4:Y:S04]  /*ee30*/  LDL.LU R229, [R1+0x23c] ;  /* 0x00023c0001e57983 */ /* 0x000f280000300800 */
[----:B------:R-:W4:Y:S04]  /*ee40*/  LDL.LU R219, [R1+0x240] ;  /* 0x0002400001db7983 */ /* 0x000f280000300800 */
[----:B------:R-:W4:Y:S04]  /*ee50*/  LDL.LU R228, [R1+0x244] ;  /* 0x0002440001e47983 */ /* 0x000f280000300800 */
[----:B------:R-:W4:Y:S04]  /*ee60*/  LDL.LU R225, [R1+0x24c] ;  /* 0x00024c0001e17983 */ /* 0x000f280000300800 */
[----:B------:R-:W4:Y:S04]  /*ee70*/  LDL.LU R220, [R1+0x250] ;  /* 0x0002500001dc7983 */ /* 0x000f280000300800 */
[----:B------:R-:W4:Y:S04]  /*ee80*/  LDL.LU R234, [R1+0x254] ;  /* 0x0002540001ea7983 */ /* 0x000f280000300800 */
[----:B------:R-:W4:Y:S04]  /*ee90*/  LDL.LU R221, [R1+0x260] ;  /* 0x0002600001dd7983 */ /* 0x000f280000300800 */
[----:B------:R-:W4:Y:S04]  /*eea0*/  LDL.LU R238, [R1+0x264] ;  /* 0x0002640001ee7983 */ /* 0x000f280000300800 */
[----:B------:R-:W4:Y:S01]  /*eeb0*/  LDL.LU R240, [R1+0x268] ;  /* 0x0002680001f07983 */ /* 0x000f220000300800 */
[----:B------:R-:W-:-:S03]  /*eec0*/  LEA.HI R3, R3, R252, RZ, 0x5 ;  /* 0x000000fc03037211 */ /* 0x000fc600078f28ff */
[----:B------:R-:W4:Y:S04]  /*eed0*/  LDL.LU R242, [R1+0x26c] ;  /* 0x00026c0001f27983 */ /* 0x000f280000300800 */
[----:B------:R-:W4:Y:S04]  /*eee0*/  LDL.LU R231, [R1+0x270] ;  /* 0x0002700001e77983 */ /* 0x000f280000300800 */
[----:B------:R-:W4:Y:S04]  /*eef0*/  LDL.LU R243, [R1+0x274] ;  /* 0x0002740001f37983 */ /* 0x000f280000300800 */
[----:B------:R-:W-:Y:S04]  /*ef00*/  STL [R1+0x6cc], R15 ;  /* 0x0006cc0f01007387 */ /* 0x000fe80000100800 */
[----:B------:R-:W-:Y:S04]  /*ef10*/  STL [R1+0x6c8], R12 ;  /* 0x0006c80c01007387 */ /* 0x000fe80000100800 */
[----:B------:R-:W-:Y:S04]  /*ef20*/  STL [R1+0x6c4], R7 ;  /* 0x0006c40701007387 */ /* 0x000fe80000100800 */
[----:B------:R-:W4:Y:S04]  /*ef30*/  LDL.LU R241, [R1+0x278] ;  /* 0x0002780001f17983 */ /* 0x000f280000300800 */
[----:B------:R-:W4:Y:S04]  /*ef40*/  LDL.LU R239, [R1+0x27c] ;  /* 0x00027c0001ef7983 */ /* 0x000f280000300800 */
[----:B------:R3:W-:Y:S04]  /*ef50*/  STL [R1+0x64c], R3 ;  /* 0x00064c0301007387 */ /* 0x0007e80000100800 */
[----:B------:R-:W4:Y:S04]  /*ef60*/  LDL.LU R252, [R1+0x280] ;  /* 0x0002800001fc7983 */ /* 0x000f280000300800 */
[----:B------:R-:W4:Y:S04]  /*ef70*/  LDL.LU R235, [R1+0x284] ;  /* 0x0002840001eb7983 */ /* 0x000f280000300800 */
[----:B------:R-:W4:Y:S01]  /*ef80*/  LDL.LU R227, [R1+0x288] ;  /* 0x0002880001e37983 */ /* 0x000f220000300800 */
[----:B--2---:R-:W-:-:S02]  /*ef90*/  IADD3 R177, P2, R0, R218, RZ ;  /* 0x000000da00b17210 */ /* 0x004fc40007f5e0ff */
[C---:B---3--:R-:W-:Y:S02]  /*efa0*/  IADD3 R3, P3, R0.reuse, R224, RZ ;  /* 0x000000e000037210 */ /* 0x048fe40007f7e0ff */
[----:B----4-:R-:W-:Y:S02]  /*efb0*/  IADD3 R8, P4, R0, R229, RZ ;  /* 0x000000e500087210 */ /* 0x010fe40007f9e0ff */
[-C--:B------:R-:W-:Y:S02]  /*efc0*/  LEA.HI.X.SX32 R178, R218, R2.reuse, 0x1, P2 ;  /* 0x00000002dab27211 */ /* 0x080fe400010f0eff */
[-C--:B------:R-:W-:Y:S01]  /*efd0*/  LEA.HI.X.SX32 R222, R224, R2.reuse, 0x1, P3 ;  /* 0x00000002e0de7211 */ /* 0x080fe200018f0eff */
[----:B------:R-:W2:Y:S01]  /*efe0*/  LDL.LU R218, [R1+0x28c] ;  /* 0x00028c0001da7983 */ /* 0x000ea20000300800 */
[----:B------:R-:W-:-:S03]  /*eff0*/  LEA.HI.X.SX32 R224, R229, R2, 0x1, P4 ;  /* 0x00000002e5e07211 */ /* 0x000fc600020f0eff */
[----:B------:R-:W3:Y:S01]  /*f000*/  LDL.LU R229, [R1+0x290] ;  /* 0x0002900001e57983 */ /* 0x000ee20000300800 */
[C---:B------:R-:W-:Y:S02]  /*f010*/  IADD3 R9, P5, R0.reuse, R219, RZ ;  /* 0x000000db00097210 */ /* 0x040fe40007fbe0ff */
[C---:B------:R-:W-:Y:S02]  /*f020*/  IADD3 R11, P0, R0.reuse, R225, RZ ;  /* 0x000000e1000b7210 */ /* 0x040fe40007f1e0ff */
[----:B------:R-:W-:Y:S02]  /*f030*/  LEA.HI.X.SX32 R226, R219, R2, 0x1, P5 ;  /* 0x00000002dbe27211 */ /* 0x000fe400028f0eff */
[----:B------:R-:W-:Y:S01]  /*f040*/  IADD3 R16, P1, R0, R220, RZ ;  /* 0x000000dc00107210 */ /* 0x000fe20007f3e0ff */
[----:B------:R-:W4:Y:S01]  /*f050*/  LDL.LU R219, [R1+0x294] ;  /* 0x0002940001db7983 */ /* 0x000f220000300800 */
[-C--:B------:R-:W-:Y:S02]  /*f060*/  LEA.HI.X.SX32 R230, R225, R2.reuse, 0x1, P0 ;  /* 0x00000002e1e67211 */ /* 0x080fe400000f0eff */
[----:B------:R-:W-:Y:S01]  /*f070*/  LEA.HI.X.SX32 R232, R220, R2, 0x1, P1 ;  /* 0x00000002dce87211 */ /* 0x000fe200008f0eff */
[----:B------:R-:W2:Y:S01]  /*f080*/  LDL.LU R225, [R1+0x298] ;  /* 0x0002980001e17983 */ /* 0x000ea20000300800 */
[----:B------:R-:W-:-:S03]  /*f090*/  IADD3 R119, P3, R0, R221, RZ ;  /* 0x000000dd00777210 */ /* 0x000fc60007f7e0ff */
[----:B------:R-:W2:Y:S01]  /*f0a0*/  LDL.LU R220, [R1+0x29c] ;  /* 0x00029c0001dc7983 */ /* 0x000ea20000300800 */
[----:B------:R-:W-:-:S03]  /*f0b0*/  LEA.HI.X.SX32 R236, R221, R2, 0x1, P3 ;  /* 0x00000002ddec7211 */ /* 0x000fc600018f0eff */
[----:B------:R-:W2:Y:S04]  /*f0c0*/  LDL.LU R221, [R1+0x2a0] ;  /* 0x0002a00001dd7983 */ /* 0x000ea80000300800 */
[----:B------:R-:W2:Y:S04]  /*f0d0*/  LDL.LU R247, [R1+0x2a4] ;  /* 0x0002a40001f77983 */ /* 0x000ea80000300800 */
[----:B------:R-:W2:Y:S01]  /*f0e0*/  LDL.LU R216, [R1+0x2a8] ;  /* 0x0002a80001d87983 */ /* 0x000ea20000300800 */
[----:B------:R-:W-:-:S03]  /*f0f0*/  IADD3 R118, P2, R0, R234, RZ ;  /* 0x000000ea00767210 */ /* 0x000fc60007f5e0ff */
[----:B------:R-:W2:Y:S01]  /*f100*/  LDL.LU R217, [R1+0x2ac] ;  /* 0x0002ac0001d97983 */ /* 0x000ea20000300800 */
[----:B------:R-:W-:Y:S02]  /*f110*/  IADD3 R124, P1, R0, R243, RZ ;  /* 0x000000f3007c7210 */ /* 0x000fe40007f3e0ff */
[-C--:B------:R-:W-:Y:S02]  /*f120*/  LEA.HI.X.SX32 R234, R234, R2.reuse, 0x1, P2 ;  /* 0x00000002eaea7211 */ /* 0x080fe400010f0eff */
[----:B------:R-:W-:Y:S02]  /*f130*/  LEA.HI.X.SX32 R246, R243, R2, 0x1, P1 ;  /* 0x00000002f3f67211 */ /* 0x000fe400008f0eff */
[----:B------:R-:W2:Y:S01]  /*f140*/  LDL.LU R243, [R1+0x2b0] ;  /* 0x0002b00001f37983 */ /* 0x000ea20000300800 */
[----:B------:R-:W-:-:S04]  /*f150*/  IADD3 R125, P2, R0, R241, RZ ;  /* 0x000000f1007d7210 */ /* 0x000fc80007f5e0ff */
[----:B------:R-:W-:Y:S02]  /*f160*/  LEA.HI.X.SX32 R248, R241, R2, 0x1, P2 ;  /* 0x00000002f1f87211 */ /* 0x000fe400010f0eff */
[----:B---3--:R-:W-:-:S05]  /*f170*/  IADD3 R131, P1, R0, R229, RZ ;  /* 0x000000e500837210 */ /* 0x008fca0007f3e0ff */
[----:B------:R3:W-:Y:S04]  /*f180*/  STL [R1+0x80c], R131 ;  /* 0x00080c8301007387 */ /* 0x0007e80000100800 */
[----:B------:R-:W3:Y:S01]  /*f190*/  LDL.LU R241, [R1+0x2b4] ;  /* 0x0002b40001f17983 */ /* 0x000ee20000300800 */
[C---:B------:R-:W-:Y:S02]  /*f1a0*/  IADD3 R10, P6, R0.reuse, R228, RZ ;  /* 0x000000e4000a7210 */ /* 0x040fe40007fde0ff */
[C---:B------:R-:W-:Y:S02]  /*f1b0*/  IADD3 R120, P4, R0.reuse, R238, RZ ;  /* 0x000000ee00787210 */ /* 0x040fe40007f9e0ff */
[----:B------:R-:W-:Y:S02]  /*f1c0*/  IADD3 R121, P5, R0, R240, RZ ;  /* 0x000000f000797210 */ /* 0x000fe40007fbe0ff */
[----:B------:R-:W-:-:S02]  /*f1d0*/  LEA.HI.X.SX32 R228, R228, R2, 0x1, P6 ;  /* 0x00000002e4e47211 */ /* 0x000fc400030f0eff */
[C---:B------:R-:W-:Y:S02]  /*f1e0*/  IADD3 R126, P3, R0.reuse, R239, RZ ;  /* 0x000000ef007e7210 */ /* 0x040fe40007f7e0ff */
[----:B------:R-:W-:Y:S02]  /*f1f0*/  IADD3 R122, P6, R0, R242, RZ ;  /* 0x000000f2007a7210 */ /* 0x000fe40007fde0ff */
[----:B------:R-:W-:Y:S02]  /*f200*/  LEA.HI.X.SX32 R238, R238, R2, 0x1, P4 ;  /* 0x00000002eeee7211 */ /* 0x000fe400020f0eff */
[----:B------:R-:W-:Y:S02]  /*f210*/  IADD3 R127, P4, R0, R252, RZ ;  /* 0x000000fc007f7210 */ /* 0x000fe40007f9e0ff */
[----:B------:R-:W-:Y:S02]  /*f220*/  LEA.HI.X.SX32 R240, R240, R2, 0x1, P5 ;  /* 0x00000002f0f07211 */ /* 0x000fe400028f0eff */
[----:B----4-:R-:W-:-:S02]  /*f230*/  IADD3 R132, P2, R0, R219, RZ ;  /* 0x000000db00847210 */ /* 0x010fc40007f5e0ff */
[----:B------:R-:W-:Y:S02]  /*f240*/  IADD3 R128, P5, R0, R235, RZ ;  /* 0x000000eb00807210 */ /* 0x000fe40007fbe0ff */
[-C--:B------:R-:W-:Y:S02]  /*f250*/  LEA.HI.X.SX32 R250, R239, R2.reuse, 0x1, P3 ;  /* 0x00000002effa7211 */ /* 0x080fe400018f0eff */
[----:B------:R-:W-:Y:S02]  /*f260*/  LEA.HI.X.SX32 R242, R242, R2, 0x1, P6 ;  /* 0x00000002f2f27211 */ /* 0x000fe400030f0eff */
[C---:B--2---:R-:W-:Y:S02]  /*f270*/  IADD3 R133, P3, R0.reuse, R225, RZ ;  /* 0x000000e100857210 */ /* 0x044fe40007f7e0ff */
[C---:B------:R-:W-:Y:S02]  /*f280*/  IADD3 R123, P0, R0.reuse, R231, RZ ;  /* 0x000000e7007b7210 */ /* 0x040fe40007f1e0ff */
[----:B------:R-:W-:-:S02]  /*f290*/  IADD3 R129, P6, R0, R227, RZ ;  /* 0x000000e300817210 */ /* 0x000fc40007fde0ff */
[----:B------:R-:W-:Y:S01]  /*f2a0*/  LEA.HI.X.SX32 R252, R252, R2, 0x1, P4 ;  /* 0x00000002fcfc7211 */ /* 0x000fe200020f0eff */
[----:B------:R2:W-:Y:S01]  /*f2b0*/  STL [R1+0x808], R132 ;  /* 0x0008088401007387 */ /* 0x0005e20000100800 */
[C---:B------:R-:W-:Y:S02]  /*f2c0*/  IADD3 R134, P4, R0.reuse, R220, RZ ;  /* 0x000000dc00867210 */ /* 0x040fe40007f9e0ff */
[-C--:B---3--:R-:W-:Y:S01]  /*f2d0*/  LEA.HI.X.SX32 R131, R235, R2.reuse, 0x1, P5 ;  /* 0x00000002eb837211 */ /* 0x088fe200028f0eff */
[----:B------:R-:W3:Y:S01]  /*f2e0*/  LDL.LU R239, [R1+0x2b8] ;  /* 0x0002b80001ef7983 */ /* 0x000ee20000300800 */
[----:B------:R-:W-:Y:S02]  /*f2f0*/  IADD3 R135, P5, R0, R221, RZ ;  /* 0x000000dd00877210 */ /* 0x000fe40007fbe0ff */
[-C--:B------:R-:W-:Y:S01]  /*f300*/  LEA.HI.X.SX32 R244, R231, R2.reuse, 0x1, P0 ;  /* 0x00000002e7f47211 */ /* 0x080fe200000f0eff */
[----:B------:R4:W-:Y:S01]  /*f310*/  STL [R1+0x804], R133 ;  /* 0x0008048501007387 */ /* 0x0009e20000100800 */
[----:B--2---:R-:W-:-:S03]  /*f320*/  LEA.HI.X.SX32 R132, R227, R2, 0x1, P6 ;  /* 0x00000002e3847211 */ /* 0x004fc600030f0eff */
[----:B------:R-:W2:Y:S01]  /*f330*/  LDL.LU R231, [R1+0x2bc] ;  /* 0x0002bc0001e77983 */ /* 0x000ea20000300800 */
[C---:B------:R-:W-:Y:S02]  /*f340*/  IADD3 R136, P6, R0.reuse, R247, RZ ;  /* 0x000000f700887210 */ /* 0x040fe40007fde0ff */
[----:B------:R-:W-:Y:S01]  /*f350*/  IADD3 R130, P0, R0, R218, RZ ;  /* 0x000000da00827210 */ /* 0x000fe20007f1e0ff */
[----:B------:R1:W-:Y:S04]  /*f360*/  STL [R1+0x800], R134 ;  /* 0x0008008601007387 */ /* 0x0003e80000100800 */
[----:B------:R-:W2:Y:S01]  /*f370*/  LDL.LU R235, [R1+0x2c0] ;  /* 0x0002c00001eb7983 */ /* 0x000ea20000300800 */
[----:B----4-:R-:W-:-:S03]  /*f380*/  LEA.HI.X.SX32 R133, R218, R2, 0x1, P0 ;  /* 0x00000002da857211 */ /* 0x010fc600000f0eff */
[----:B------:R4:W-:Y:S04]  /*f390*/  STL [R1+0x7fc], R135 ;  /* 0x0007fc8701007387 */ /* 0x0009e80000100800 */
[----:B------:R-:W2:Y:S01]  /*f3a0*/  LDL.LU R227, [R1+0x2c4] ;  /* 0x0002c40001e37983 */ /* 0x000ea20000300800 */
[----:B------:R-:W-:-:S03]  /*f3b0*/  IADD3 R137, P0, R0, R216, RZ ;  /* 0x000000d800897210 */ /* 0x000fc60007f1e0ff */
[----:B------:R4:W-:Y:S04]  /*f3c0*/  STL [R1+0x7f8], R136 ;  /* 0x0007f88801007387 */ /* 0x0009e80000100800 */
[----:B------:R-:W2:Y:S01]  /*f3d0*/  LDL.LU R218, [R1+0x2c8] ;  /* 0x0002c80001da7983 */ /* 0x000ea20000300800 */
[-C--:B-1----:R-:W-:Y:S02]  /*f3e0*/  LEA.HI.X.SX32 R134, R229, R2.reuse, 0x1, P1 ;  /* 0x00000002e5867211 */ /* 0x082fe400008f0eff */
[----:B------:R-:W-:Y:S01]  /*f3f0*/  IADD3 R138, P1, R0, R217, RZ ;  /* 0x000000d9008a7210 */ /* 0x000fe20007f3e0ff */
[----:B------:R1:W-:Y:S04]  /*f400*/  STL [R1+0x7f4], R137 ;  /* 0x0007f48901007387 */ /* 0x0003e80000100800 */
[----:B------:R-:W2:Y:S01]  /*f410*/  LDL.LU R229, [R1+0x2cc] ;  /* 0x0002cc0001e57983 */ /* 0x000ea20000300800 */
[----:B----4-:R-:W-:-:S02]  /*f420*/  LEA.HI.X.SX32 R135, R219, R2, 0x1, P2 ;  /* 0x00000002db877211 */ /* 0x010fc400010f0eff */
[----:B------:R-:W-:Y:S01]  /*f430*/  IADD3 R139, P2, R0, R243, RZ ;  /* 0x000000f3008b7210 */ /* 0x000fe20007f5e0ff */
[----:B------:R4:W-:Y:S04]  /*f440*/  STL [R1+0x7f0], R138 ;  /* 0x0007f08a01007387 */ /* 0x0009e80000100800 */
[----:B------:R-:W2:Y:S01]  /*f450*/  LDL.LU R219, [R1+0x2d0] ;  /* 0x0002d00001db7983 */ /* 0x000ea20000300800 */
[----:B------:R-:W-:-:S03]  /*f460*/  LEA.HI.X.SX32 R136, R225, R2, 0x1, P3 ;  /* 0x00000002e1887211 */ /* 0x000fc600018f0eff */
[----:B------:R4:W-:Y:S04]  /*f470*/  STL [R1+0x7ec], R139 ;  /* 0x0007ec8b01007387 */ /* 0x0009e80000100800 */
[----:B------:R-:W2:Y:S01]  /*f480*/  LDL.LU R225, [R1+0x2d4] ;  /* 0x0002d40001e17983 */ /* 0x000ea20000300800 */
[----:B-1----:R-:W-:Y:S02]  /*f490*/  LEA.HI.X.SX32 R137, R220, R2, 0x1, P4 ;  /* 0x00000002dc897211 */ /* 0x002fe400020f0eff */
[----:B------:R-:W-:-:S05]  /*f4a0*/  IADD3 R140, P3, R0, R241, RZ ;  /* 0x000000f1008c7210 */ /* 0x000fca0007f7e0ff */
[----:B------:R1:W-:Y:S04]  /*f4b0*/  STL [R1+0x7e8], R140 ;  /* 0x0007e88c01007387 */ /* 0x0003e80000100800 */
[----:B------:R-:W2:Y:S01]  /*f4c0*/  LDL.LU R220, [R1+0x2d8] ;  /* 0x0002d80001dc7983 */ /* 0x000ea20000300800 */
[-C--:B----4-:R-:W-:Y:S02]  /*f4d0*/  LEA.HI.X.SX32 R138, R221, R2.reuse, 0x1, P5 ;  /* 0x00000002dd8a7211 */ /* 0x090fe400028f0eff */
[-C--:B------:R-:W-:Y:S02]  /*f4e0*/  LEA.HI.X.SX32 R139, R247, R2.reuse, 0x1, P6 ;  /* 0x00000002f78b7211 */ /* 0x080fe400030f0eff */
[----:B-1----:R-:W-:Y:S02]  /*f4f0*/  LEA.HI.X.SX32 R140, R216, R2, 0x1, P0 ;  /* 0x00000002d88c7211 */ /* 0x002fe400000f0eff */
[----:B---3--:R-:W-:-:S05]  /*f500*/  IADD3 R141, P4, R0, R239, RZ ;  /* 0x000000ef008d7210 */ /* 0x008fca0007f9e0ff */
[----:B------:R1:W-:Y:S01]  /*f510*/  STL [R1+0x7e4], R141 ;  /* 0x0007e48d01007387 */ /* 0x0003e20000100800 */
[----:B--2---:R-:W-:-:S03]  /*f520*/  IADD3 R142, P5, R0, R231, RZ ;  /* 0x000000e7008e7210 */ /* 0x004fc60007fbe0ff */
[----:B------:R-:W2:Y:S04]  /*f530*/  LDL.LU R221, [R1+0x2dc] ;  /* 0x0002dc0001dd7983 */ /* 0x000ea80000300800 */
[----:B------:R3:W-:Y:S01]  /*f540*/  STL [R1+0x7e0], R142 ;  /* 0x0007e08e01007387 */ /* 0x0007e20000100800 */
[----:B------:R-:W-:-:S03]  /*f550*/  IADD3 R143, P6, R0, R235, RZ ;  /* 0x000000eb008f7210 */ /* 0x000fc60007fde0ff */
[----:B------:R-:W4:Y:S01]  /*f560*/  LDL.LU R247, [R1+0x2e0] ;  /* 0x0002e00001f77983 */ /* 0x000f220000300800 */
[----:B-1----:R-:W-:-:S03]  /*f570*/  LEA.HI.X.SX32 R141, R217, R2, 0x1, P1 ;  /* 0x00000002d98d7211 */ /* 0x002fc600008f0eff */
[----:B------:R1:W-:Y:S01]  /*f580*/  STL [R1+0x7dc], R143 ;  /* 0x0007dc8f01007387 */ /* 0x0003e20000100800 */
[----:B------:R-:W-:-:S03]  /*f590*/  IADD3 R144, P0, R0, R227, RZ ;  /* 0x000000e300907210 */ /* 0x000fc60007f1e0ff */
[----:B------:R-:W4:Y:S01]  /*f5a0*/  LDL.LU R216, [R1+0x2e4] ;  /* 0x0002e40001d87983 */ /* 0x000f220000300800 */
[----:B---3--:R-:W-:-:S03]  /*f5b0*/  LEA.HI.X.SX32 R142, R243, R2, 0x1, P2 ;  /* 0x00000002f38e7211 */ /* 0x008fc600010f0eff */
[----:B------:R3:W-:Y:S01]  /*f5c0*/  STL [R1+0x7d8], R144 ;  /* 0x0007d89001007387 */ /* 0x0007e20000100800 */
[----:B------:R-:W-:-:S03]  /*f5d0*/  IADD3 R145, P1, R0, R218, RZ ;  /* 0x000000da00917210 */ /* 0x000fc60007f3e0ff */
[----:B------:R-:W4:Y:S04]  /*f5e0*/  LDL.LU R217, [R1+0x2e8] ;  /* 0x0002e80001d97983 */ /* 0x000f280000300800 */
[----:B------:R3:W-:Y:S04]  /*f5f0*/  STL [R1+0x7d4], R145 ;  /* 0x0007d49101007387 */ /* 0x0007e80000100800 */
[----:B------:R-:W4:Y:S01]  /*f600*/  LDL.LU R243, [R1+0x2ec] ;  /* 0x0002ec0001f37983 */ /* 0x000f220000300800 */
[----:B------:R-:W-:Y:S02]  /*f610*/  IADD3 R146, P2, R0, R229, RZ ;  /* 0x000000e500927210 */ /* 0x000fe40007f5e0ff */
[----:B-1----:R-:W-:-:S03]  /*f620*/  LEA.HI.X.SX32 R143, R241, R2, 0x1, P3 ;  /* 0x00000002f18f7211 */ /* 0x002fc600018f0eff */
[----:B------:R1:W-:Y:S01]  /*f630*/  STL [R1+0x7d0], R146 ;  /* 0x0007d09201007387 */ /* 0x0003e20000100800 */
[----:B------:R-:W-:-:S03]  /*f640*/  IADD3 R147, P3, R0, R219, RZ ;  /* 0x000000db00937210 */ /* 0x000fc60007f7e0ff */
[----:B------:R-:W4:Y:S01]  /*f650*/  LDL.LU R241, [R1+0x2f0] ;  /* 0x0002f00001f17983 */ /* 0x000f220000300800 */
[----:B---3--:R-:W-:-:S03]  /*f660*/  LEA.HI.X.SX32 R144, R239, R2, 0x1, P4 ;  /* 0x00000002ef907211 */ /* 0x008fc600020f0eff */
[----:B------:R3:W-:Y:S01]  /*f670*/  STL [R1+0x7cc], R147 ;  /* 0x0007cc9301007387 */ /* 0x0007e20000100800 */
[----:B------:R-:W-:-:S03]  /*f680*/  IADD3 R148, P4, R0, R225, RZ ;  /* 0x000000e100947210 */ /* 0x000fc60007f9e0ff */
[----:B------:R-:W4:Y:S01]  /*f690*/  LDL.LU R239, [R1+0x2f4] ;  /* 0x0002f40001ef7983 */ /* 0x000f220000300800 */
[----:B------:R-:W-:-:S03]  /*f6a0*/  LEA.HI.X.SX32 R145, R231, R2, 0x1, P5 ;  /* 0x00000002e7917211 */ /* 0x000fc600028f0eff */
[----:B------:R3:W-:Y:S04]  /*f6b0*/  STL [R1+0x7c8], R148 ;  /* 0x0007c89401007387 */ /* 0x0007e80000100800 */
[----:B------:R-:W4:Y:S01]  /*f6c0*/  LDL.LU R231, [R1+0x2f8] ;  /* 0x0002f80001e77983 */ /* 0x000f220000300800 */
[----:B-1----:R-:W-:Y:S02]  /*f6d0*/  LEA.HI.X.SX32 R146, R235, R2, 0x1, P6 ;  /* 0x00000002eb927211 */ /* 0x002fe400030f0eff */
[----:B------:R-:W-:-:S05]  /*f6e0*/  IADD3 R149, P5, R0, R220, RZ ;  /* 0x000000dc00957210 */ /* 0x000fca0007fbe0ff */
[----:B------:R1:W-:Y:S04]  /*f6f0*/  STL [R1+0x7c4], R149 ;  /* 0x0007c49501007387 */ /* 0x0003e80000100800 */
[----:B------:R-:W4:Y:S01]  /*f700*/  LDL.LU R235, [R1+0x2fc] ;  /* 0x0002fc0001eb7983 */ /* 0x000f220000300800 */
[-C--:B---3--:R-:W-:Y:S02]  /*f710*/  LEA.HI.X.SX32 R147, R227, R2.reuse, 0x1, P0 ;  /* 0x00000002e3937211 */ /* 0x088fe400000f0eff */
[-C--:B------:R-:W-:Y:S02]  /*f720*/  LEA.HI.X.SX32 R148, R218, R2.reuse, 0x1, P1 ;  /* 0x00000002da947211 */ /* 0x080fe400008f0eff */
[----:B-1----:R-:W-:Y:S02]  /*f730*/  LEA.HI.X.SX32 R149, R229, R2, 0x1, P2 ;  /* 0x00000002e5957211 */ /* 0x002fe400010f0eff */
[----:B--2---:R-:W-:-:S05]  /*f740*/  IADD3 R150, P6, R0, R221, RZ ;  /* 0x000000dd00967210 */ /* 0x004fca0007fde0ff */
[----:B------:R1:W-:Y:S01]  /*f750*/  STL [R1+0x7c0], R150 ;  /* 0x0007c09601007387 */ /* 0x0003e20000100800 */
[----:B----4-:R-:W-:-:S03]  /*f760*/  IADD3 R151, P0, R0, R247, RZ ;  /* 0x000000f700977210 */ /* 0x010fc60007f1e0ff */
        /* <DEDUP_REMOVED lines=152> */
[----:B---3--:R-:W-:Y:S02]  /*100f0*/  LEA.HI.X.SX32 R206, R243, R2, 0x1, P5 ;  /* 0x00000002f3ce7211 */ /* 0x008fe400028f0eff */
[C---:B------:R-:W-:Y:S01]  /*10100*/  IADD3 R209, P4, R0.reuse, R218, RZ ;  /* 0x000000da00d17210 */ /* 0x040fe20007f9e0ff */
[----:B------:R3:W-:Y:S04]  /*10110*/  STL [R1+0x724], R208 ;  /* 0x000724d001007387 */ /* 0x0007e80000100800 */
[----:B------:R3:W-:Y:S04]  /*10120*/  STL [R1+0x720], R209 ;  /* 0x000720d101007387 */ /* 0x0007e80000100800 */
[----:B------:R-:W4:Y:S01]  /*10130*/  LDL.LU R22, [R1+0x39c] ;  /* 0x00039c0001167983 */ /* 0x000f220000300800 */
        /* <DEDUP_REMOVED lines=28> */
[----:B------:R1:W-:Y:S04]  /*10300*/  STL [R1+0x704], R216 ;  /* 0x000704d801007387 */ /* 0x0003e80000100800 */
[----:B------:R-:W2:Y:S01]  /*10310*/  LDL.LU R229, [R1+0x3bc] ;  /* 0x0003bc0001e57983 */ /* 0x000ea20000300800 */
[----:B---3--:R-:W-:-:S03]  /*10320*/  LEA.HI.X.SX32 R215, R225, R2, 0x1, P0 ;  /* 0x00000002e1d77211 */ /* 0x008fc600000f0eff */
[----:B------:R-:W3:Y:S01]  /*10330*/  LDL.LU R227, [R1+0x3c0] ;  /* 0x0003c00001e37983 */ /* 0x000ee20000300800 */
[C---:B------:R-:W-:Y:S02]  /*10340*/  IADD3 R217, P5, R0.reuse, R22, RZ ;  /* 0x0000001600d97210 */ /* 0x040fe40007fbe0ff */
[----:B------:R-:W-:-:S03]  /*10350*/  IADD3 R218, P6, R0, R243, RZ ;  /* 0x000000f300da7210 */ /* 0x000fc60007fde0ff */
[----:B------:R1:W-:Y:S04]  /*10360*/  STL [R1+0x700], R217 ;  /* 0x000700d901007387 */ /* 0x0003e80000100800 */
[----:B------:R1:W-:Y:S01]  /*10370*/  STL [R1+0x6fc], R218 ;  /* 0x0006fcda01007387 */ /* 0x0003e20000100800 */
[----:B------:R-:W-:-:S03]  /*10380*/  IADD3 R219, P0, R0, R241, RZ ;  /* 0x000000f100db7210 */ /* 0x000fc60007f1e0ff */
[----:B------:R-:W2:Y:S01]  /*10390*/  LDL.LU R225, [R1+0x3c4] ;  /* 0x0003c40001e17983 */ /* 0x000ea20000300800 */
[----:B-1----:R-:W-:-:S03]  /*103a0*/  LEA.HI.X.SX32 R216, R220, R2, 0x1, P1 ;  /* 0x00000002dcd87211 */ /* 0x002fc600008f0eff */
[----:B------:R-:W-:Y:S01]  /*103b0*/  STL [R1+0x6f8], R219 ;  /* 0x0006f8db01007387 */ /* 0x000fe20000100800 */
[----:B------:R-:W-:-:S03]  /*103c0*/  IADD3 R220, P1, R0, R239, RZ ;  /* 0x000000ef00dc7210 */ /* 0x000fc60007f3e0ff */
[----:B------:R-:W2:Y:S01]  /*103d0*/  LDL.LU R23, [R1+0x3c8] ;  /* 0x0003c80001177983 */ /* 0x000ea20000300800 */
[----:B------:R-:W-:-:S03]  /*103e0*/  LEA.HI.X.SX32 R217, R221, R2, 0x1, P2 ;  /* 0x00000002ddd97211 */ /* 0x000fc600010f0eff */
[----:B------:R1:W-:Y:S01]  /*103f0*/  STL [R1+0x6f4], R220 ;  /* 0x0006f4dc01007387 */ /* 0x0003e20000100800 */
[----:B------:R-:W-:-:S03]  /*10400*/  IADD3 R251, P2, R0, R19, RZ ;  /* 0x0000001300fb7210 */ /* 0x000fc60007f5e0ff */
[----:B------:R-:W2:Y:S01]  /*10410*/  LDL.LU R221, [R1+0x3cc] ;  /* 0x0003cc0001dd7983 */ /* 0x000ea20000300800 */
[----:B------:R-:W-:-:S03]  /*10420*/  LEA.HI.X.SX32 R218, R20, R2, 0x1, P3 ;  /* 0x0000000214da7211 */ /* 0x000fc600018f0eff */
[----:B------:R-:W-:Y:S04]  /*10430*/  STL [R1+0x6f0], R251 ;  /* 0x0006f0fb01007387 */ /* 0x000fe80000100800 */
[----:B------:R-:W2:Y:S01]  /*10440*/  LDL.LU R18, [R1+0x3d0] ;  /* 0x0003d00001127983 */ /* 0x000ea20000300800 */
[----:B------:R-:W-:-:S05]  /*10450*/  IADD3 R249, P3, R0, R235, RZ ;  /* 0x000000eb00f97210 */ /* 0x000fca0007f7e0ff */
[----:B------:R1:W-:Y:S04]  /*10460*/  STL [R1+0x6ec], R249 ;  /* 0x0006ecf901007387 */ /* 0x0003e80000100800 */
[----:B------:R-:W2:Y:S01]  /*10470*/  LDL.LU R20, [R1+0x3d4] ;  /* 0x0003d40001147983 */ /* 0x000ea20000300800 */
[-C--:B-1----:R-:W-:Y:S02]  /*10480*/  LEA.HI.X.SX32 R220, R22, R2.reuse, 0x1, P5 ;  /* 0x0000000216dc7211 */ /* 0x082fe400028f0eff */
[-C--:B------:R-:W-:Y:S02]  /*10490*/  LEA.HI.X.SX32 R249, R241, R2.reuse, 0x1, P0 ;  /* 0x00000002f1f97211 */ /* 0x080fe400000f0eff */
[-C--:B------:R-:W-:Y:S02]  /*104a0*/  LEA.HI.X.SX32 R4, R19, R2.reuse, 0x1, P2 ;  /* 0x0000000213047211 */ /* 0x080fe400010f0eff */
[----:B------:R-:W-:-:S02]  /*104b0*/  LEA.HI.X.SX32 R219, R247, R2, 0x1, P4 ;  /* 0x00000002f7db7211 */ /* 0x000fc400020f0eff */
[----:B----4-:R-:W-:-:S05]  /*104c0*/  IADD3 R245, P5, R0, R231, RZ ;  /* 0x000000e700f57210 */ /* 0x010fca0007fbe0ff */
[----:B------:R1:W-:Y:S04]  /*104d0*/  STL [R1+0x6e8], R245 ;  /* 0x0006e8f501007387 */ /* 0x0003e80000100800 */
[----:B------:R-:W4:Y:S01]  /*104e0*/  LDL.LU R22, [R1+0x3d8] ;  /* 0x0003d80001167983 */ /* 0x000f220000300800 */
[----:B---3--:R-:W-:-:S03]  /*104f0*/  IADD3 R241, P0, R0, R227, RZ ;  /* 0x000000e300f17210 */ /* 0x008fc60007f1e0ff */
[----:B------:R-:W3:Y:S01]  /*10500*/  LDL.LU R163, [R1+0x3dc] ;  /* 0x0003dc0001a37983 */ /* 0x000ee20000300800 */
[----:B-1----:R-:W-:-:S03]  /*10510*/  LEA.HI.X.SX32 R245, R239, R2, 0x1, P1 ;  /* 0x00000002eff57211 */ /* 0x002fc600008f0eff */
[----:B------:R1:W-:Y:S04]  /*10520*/  STL [R1+0x6e4], R241 ;  /* 0x0006e4f101007387 */ /* 0x0003e80000100800 */
[----:B------:R-:W3:Y:S04]  /*10530*/  LDL.LU R158, [R1+0x3e0] ;  /* 0x0003e000019e7983 */ /* 0x000ee80000300800 */
[----:B------:R-:W3:Y:S01]  /*10540*/  LDL.LU R159, [R1+0x3e4] ;  /* 0x0003e400019f7983 */ /* 0x000ee20000300800 */
[----:B--2---:R-:W-:-:S05]  /*10550*/  IADD3 R239, P1, R0, R225, RZ ;  /* 0x000000e100ef7210 */ /* 0x004fca0007f3e0ff */
[----:B------:R-:W-:Y:S01]  /*10560*/  STL [R1+0x6e0], R239 ;  /* 0x0006e0ef01007387 */ /* 0x000fe20000100800 */
[----:B------:R-:W-:-:S03]  /*10570*/  IADD3 R237, P2, R0, R23, RZ ;  /* 0x0000001700ed7210 */ /* 0x000fc60007f5e0ff */
[----:B------:R-:W2:Y:S04]  /*10580*/  LDL.LU R160, [R1+0x3e8] ;  /* 0x0003e80001a07983 */ /* 0x000ea80000300800 */
[----:B------:R-:W2:Y:S01]  /*10590*/  LDL.LU R168, [R1+0x3ec] ;  /* 0x0003ec0001a87983 */ /* 0x000ea20000300800 */
[----:B-1----:R-:W-:-:S03]  /*105a0*/  LEA.HI.X.SX32 R241, R235, R2, 0x1, P3 ;  /* 0x00000002ebf17211 */ /* 0x002fc600018f0eff */
[----:B------:R1:W-:Y:S01]  /*105b0*/  STL [R1+0x5b4], R4 ;  /* 0x0005b40401007387 */ /* 0x0003e20000100800 */
[----:B------:R-:W-:-:S03]  /*105c0*/  IADD3 R235, P3, R0, R221, RZ ;  /* 0x000000dd00eb7210 */ /* 0x000fc60007f7e0ff */
[----:B------:R-:W-:Y:S01]  /*105d0*/  STL [R1+0x6dc], R237 ;  /* 0x0006dced01007387 */ /* 0x000fe20000100800 */
[----:B------:R-:W-:-:S03]  /*105e0*/  IADD3 R247, P4, R0, R21, RZ ;  /* 0x0000001500f77210 */ /* 0x000fc60007f9e0ff */
[----:B------:R-:W2:Y:S01]  /*105f0*/  LDL.LU R164, [R1+0x3f0] ;  /* 0x0003f00001a47983 */ /* 0x000ea20000300800 */
[----:B-1----:R-:W-:-:S03]  /*10600*/  LEA.HI.X.SX32 R4, R21, R2, 0x1, P4 ;  /* 0x0000000215047211 */ /* 0x002fc600020f0eff */
[----:B------:R-:W-:Y:S01]  /*10610*/  STL [R1+0x6d0], R235 ;  /* 0x0006d0eb01007387 */ /* 0x000fe20000100800 */
[----:B------:R-:W-:-:S03]  /*10620*/  IADD3 R233, P4, R0, R18, RZ ;  /* 0x0000001200e97210 */ /* 0x000fc60007f9e0ff */
[----:B------:R-:W2:Y:S01]  /*10630*/  LDL.LU R165, [R1+0x3f4] ;  /* 0x0003f40001a57983 */ /* 0x000ea20000300800 */
[----:B------:R-:W-:-:S03]  /*10640*/  LEA.HI.X.SX32 R239, R231, R2, 0x1, P5 ;  /* 0x00000002e7ef7211 */ /* 0x000fc600028f0eff */
[----:B------:R1:W-:Y:S04]  /*10650*/  STL [R1+0x5bc], R4 ;  /* 0x0005bc0401007387 */ /* 0x0003e80000100800 */
[----:B------:R-:W-:Y:S04]  /*10660*/  STL [R1+0x6d4], R233 ;  /* 0x0006d4e901007387 */ /* 0x000fe80000100800 */
[----:B------:R-:W2:Y:S01]  /*10670*/  LDL.LU R166, [R1+0x3f8] ;  /* 0x0003f80001a67983 */ /* 0x000ea20000300800 */
[----:B------:R-:W-:-:S05]  /*10680*/  IADD3 R231, P5, R0, R20, RZ ;  /* 0x0000001400e77210 */ /* 0x000fca0007fbe0ff */
[----:B------:R4:W-:Y:S04]  /*10690*/  STL [R1+0x6d8], R231 ;  /* 0x0006d8e701007387 */ /* 0x0009e80000100800 */
[----:B------:R-:W2:Y:S04]  /*106a0*/  LDL.LU R167, [R1+0x3fc] ;  /* 0x0003fc0001a77983 */ /* 0x000ea80000300800 */
[----:B-1----:R-:W2:Y:S04]  /*106b0*/  LDL.LU R4, [R1+0x400] ;  /* 0x0004000001047983 */ /* 0x002ea80000300800 */
[----:B------:R-:W2:Y:S04]  /*106c0*/  LDL.LU R5, [R1+0x404] ;  /* 0x0004040001057983 */ /* 0x000ea80000300800 */
[----:B------:R-:W2:Y:S04]  /*106d0*/  LDL.LU R17, [R1+0x408] ;  /* 0x0004080001117983 */ /* 0x000ea80000300800 */
[----:B------:R-:W2:Y:S04]  /*106e0*/  LDL.LU R19, [R1+0x40c] ;  /* 0x00040c0001137983 */ /* 0x000ea80000300800 */
[----:B------:R-:W2:Y:S01]  /*106f0*/  LDL.LU R21, [R1+0x410] ;  /* 0x0004100001157983 */ /* 0x000ea20000300800 */
[----:B------:R-:W-:-:S02]  /*10700*/  LEA.HI.X.SX32 R7, R221, R2, 0x1, P3 ;  /* 0x00000002dd077211 */ /* 0x000fc400018f0eff */
[-C--:B------:R-:W-:Y:S02]  /*10710*/  LEA.HI.X.SX32 R235, R23, R2.reuse, 0x1, P2 ;  /* 0x0000000217eb7211 */ /* 0x080fe400010f0eff */
[----:B------:R-:W2:Y:S01]  /*10720*/  LDL.LU R23, [R1+0x414] ;  /* 0x0004140001177983 */ /* 0x000ea20000300800 */
[-C--:B------:R-:W-:Y:S02]  /*10730*/  LEA.HI.X.SX32 R14, R18, R2.reuse, 0x1, P4 ;  /* 0x00000002120e7211 */ /* 0x080fe400020f0eff */
[-C--:B------:R-:W-:Y:S01]  /*10740*/  LEA.HI.X.SX32 R251, R243, R2.reuse, 0x1, P6 ;  /* 0x00000002f3fb7211 */ /* 0x080fe200030f0eff */
[----:B------:R2:W-:Y:S01]  /*10750*/  STL [R1+0x5d4], R7 ;  /* 0x0005d40701007387 */ /* 0x0005e20000100800 */
[----:B------:R-:W-:Y:S02]  /*10760*/  IADD3 R243, P6, R0, R229, RZ ;  /* 0x000000e500f37210 */ /* 0x000fe40007fde0ff */
[-C--:B------:R-:W-:Y:S01]  /*10770*/  LEA.HI.X.SX32 R12, R20, R2.reuse, 0x1, P5 ;  /* 0x00000002140c7211 */ /* 0x080fe200028f0eff */
[----:B------:R-:W-:Y:S01]  /*10780*/  STL [R1+0x5d8], R14 ;  /* 0x0005d80e01007387 */ /* 0x000fe20000100800 */
[----:B------:R-:W-:-:S03]  /*10790*/  LEA.HI.X.SX32 R237, R229, R2, 0x1, P6 ;  /* 0x00000002e5ed7211 */ /* 0x000fc600030f0eff */
[----:B------:R-:W2:Y:S01]  /*107a0*/  LDL.LU R161, [R1+0x418] ;  /* 0x0004180001a17983 */ /* 0x000ea20000300800 */
[C---:B----4-:R-:W-:Y:S02]  /*107b0*/  IADD3 R229, P6, R0.reuse, R22, RZ ;  /* 0x0000001600e57210 */ /* 0x050fe40007fde0ff */
[-C--:B------:R-:W-:Y:S02]  /*107c0*/  LEA.HI.X.SX32 R231, R227, R2.reuse, 0x1, P0 ;  /* 0x00000002e3e77211 */ /* 0x080fe400000f0eff */
[C---:B---3--:R-:W-:Y:S02]  /*107d0*/  IADD3 R227, P0, R0.reuse, R163, RZ ;  /* 0x000000a300e37210 */ /* 0x048fe40007f1e0ff */
[----:B------:R-:W-:Y:S02]  /*107e0*/  LEA.HI.X.SX32 R233, R225, R2, 0x1, P1 ;  /* 0x00000002e1e97211 */ /* 0x000fe400008f0eff */
[C---:B------:R-:W-:Y:S02]  /*107f0*/  IADD3 R225, P1, R0.reuse, R158, RZ ;  /* 0x0000009e00e17210 */ /* 0x040fe40007f3e0ff */
[----:B--2---:R-:W-:-:S05]  /*10800*/  IADD3 R7, P4, R0, R168, RZ ;  /* 0x000000a800077210 */ /* 0x004fca0007f9e0ff */
[----:B------:R1:W-:Y:S04]  /*10810*/  STL [R1+0x4d4], R7 ;  /* 0x0004d40701007387 */ /* 0x0003e80000100800 */
[----:B------:R2:W-:Y:S04]  /*10820*/  STL [R1+0x5dc], R12 ;  /* 0x0005dc0c01007387 */ /* 0x0005e80000100800 */
[----:B------:R-:W3:Y:S01]  /*10830*/  LDL.LU R20, [R1+0x41c] ;  /* 0x00041c0001147983 */ /* 0x000ee20000300800 */
[----:B-1----:R-:W-:Y:S02]  /*10840*/  IADD3 R7, P5, R0, R164, RZ ;  /* 0x000000a400077210 */ /* 0x002fe40007fbe0ff */
[----:B--2---:R-:W-:-:S03]  /*10850*/  LEA.HI.X.SX32 R12, R22, R2, 0x1, P6 ;  /* 0x00000002160c7211 */ /* 0x004fc600030f0eff */
[----:B------:R1:W-:Y:S04]  /*10860*/  STL [R1+0x4e0], R7 ;  /* 0x0004e00701007387 */ /* 0x0003e80000100800 */
[----:B------:R-:W2:Y:S01]  /*10870*/  LDL.LU R22, [R1+0x420] ;  /* 0x0004200001167983 */ /* 0x000ea20000300800 */
[----:B-1----:R-:W-:-:S03]  /*10880*/  IADD3 R7, P6, R0, R165, RZ ;  /* 0x000000a500077210 */ /* 0x002fc60007fde0ff */
[----:B------:R1:W-:Y:S04]  /*10890*/  STL [R1+0x5e0], R12 ;  /* 0x0005e00c01007387 */ /* 0x0003e80000100800 */
[----:B------:R-:W4:Y:S04]  /*108a0*/  LDL.LU R18, [R1+0x424] ;  /* 0x0004240001127983 */ /* 0x000f280000300800 */
[----:B------:R1:W-:Y:S02]  /*108b0*/  STL [R1+0x4e4], R7 ;  /* 0x0004e40701007387 */ /* 0x0003e40000100800 */
[----:B-1----:R-:W-:-:S02]  /*108c0*/  LEA.HI.X.SX32 R12, R163, R2, 0x1, P0 ;  /* 0x00000002a30c7211 */ /* 0x002fc400000f0eff */
[----:B------:R-:W4:Y:S01]  /*108d0*/  LDL.LU R162, [R1+0x428] ;  /* 0x0004280001a27983 */ /* 0x000f220000300800 */
[C---:B------:R-:W-:Y:S02]  /*108e0*/  IADD3 R223, P2, R0.reuse, R159, RZ ;  /* 0x0000009f00df7210 */ /* 0x040fe40007f5e0ff */
[C---:B------:R-:W-:Y:S01]  /*108f0*/  IADD3 R7, P0, R0.reuse, R166, RZ ;  /* 0x000000a600077210 */ /* 0x040fe20007f1e0ff */
[----:B------:R1:W-:Y:S04]  /*10900*/  STL [R1+0x5e4], R12 ;  /* 0x0005e40c01007387 */ /* 0x0003e80000100800 */
[----:B------:R-:W4:Y:S01]  /*10910*/  LDL.LU R163, [R1+0x42c] ;  /* 0x00042c0001a37983 */ /* 0x000f220000300800 */
[----:B------:R-:W-:-:S03]  /*10920*/  IADD3 R221, P3, R0, R160, RZ ;  /* 0x000000a000dd7210 */ /* 0x000fc60007f7e0ff */
[----:B------:R1:W-:Y:S02]  /*10930*/  STL [R1+0x4e8], R7 ;  /* 0x0004e80701007387 */ /* 0x0003e40000100800 */
[-C--:B-1----:R-:W-:Y:S02]  /*10940*/  LEA.HI.X.SX32 R12, R158, R2.reuse, 0x1, P1 ;  /* 0x000000029e0c7211 */ /* 0x082fe400008f0eff */
[----:B------:R-:W-:-:S03]  /*10950*/  LEA.HI.X.SX32 R14, R159, R2, 0x1, P2 ;  /* 0x000000029f0e7211 */ /* 0x000fc600010f0eff */
[----:B------:R1:W-:Y:S01]  /*10960*/  STL [R1+0x5ec], R12 ;  /* 0x0005ec0c01007387 */ /* 0x0003e20000100800 */
[C---:B------:R-:W-:Y:S02]  /*10970*/  IADD3 R7, P1, R0.reuse, R167, RZ ;  /* 0x000000a700077210 */ /* 0x040fe40007f3e0ff */
[----:B-1----:R-:W-:-:S03]  /*10980*/  IADD3 R12, P2, R0, R4, RZ ;  /* 0x00000004000c7210 */ /* 0x002fc60007f5e0ff */
[----:B------:R1:W-:Y:S04]  /*10990*/  STL [R1+0x4ec], R7 ;  /* 0x0004ec0701007387 */ /* 0x0003e80000100800 */
[----:B------:R1:W-:Y:S02]  /*109a0*/  STL [R1+0x5f0], R14 ;  /* 0x0005f00e01007387 */ /* 0x0003e40000100800 */
[----:B-1----:R-:W-:Y:S02]  /*109b0*/  LEA.HI.X.SX32 R7, R160, R2, 0x1, P3 ;  /* 0x00000002a0077211 */ /* 0x002fe400018f0eff */
[----:B------:R1:W-:Y:S01]  /*109c0*/  STL [R1+0x4f0], R12 ;  /* 0x0004f00c01007387 */ /* 0x0003e20000100800 */
[----:B------:R-:W-:-:S03]  /*109d0*/  IADD3 R14, P3, R0, R5, RZ ;  /* 0x00000005000e7210 */ /* 0x000fc60007f7e0ff */
[----:B------:R1:W-:Y:S02]  /*109e0*/  STL [R1+0x5f4], R7 ;  /* 0x0005f40701007387 */ /* 0x0003e40000100800 */
[----:B-1----:R-:W-:Y:S02]  /*109f0*/  LEA.HI.X.SX32 R12, R168, R2, 0x1, P4 ;  /* 0x00000002a80c7211 */ /* 0x002fe400020f0eff */
[----:B------:R1:W-:Y:S01]  /*10a00*/  STL [R1+0x4f4], R14 ;  /* 0x0004f40e01007387 */ /* 0x0003e20000100800 */
[----:B------:R-:W-:-:S03]  /*10a10*/  IADD3 R7, P4, R0, R17, RZ ;  /* 0x0000001100077210 */ /* 0x000fc60007f9e0ff */
[----:B------:R-:W4:Y:S04]  /*10a20*/  LDL.LU R168, [R1+0x430] ;  /* 0x0004300001a87983 */ /* 0x000f280000300800 */
[----:B------:R1:W-:Y:S02]  /*10a30*/  STL [R1+0x5f8], R12 ;  /* 0x0005f80c01007387 */ /* 0x0003e40000100800 */
[-C--:B-1----:R-:W-:Y:S02]  /*10a40*/  LEA.HI.X.SX32 R14, R164, R2.reuse, 0x1, P5 ;  /* 0x00000002a40e7211 */ /* 0x082fe400028f0eff */
[----:B------:R1:W-:Y:S04]  /*10a50*/  STL [R1+0x4f8], R7 ;  /* 0x0004f80701007387 */ /* 0x0003e80000100800 */
[----:B------:R1:W-:Y:S01]  /*10a60*/  STL [R1+0x5fc], R14 ;  /* 0x0005fc0e01007387 */ /* 0x0003e20000100800 */
[----:B------:R-:W-:-:S03]  /*10a70*/  LEA.HI.X.SX32 R12, R165, R2, 0x1, P6 ;  /* 0x00000002a50c7211 */ /* 0x000fc600030f0eff */
[----:B------:R-:W4:Y:S01]  /*10a80*/  LDL.LU R164, [R1+0x434] ;  /* 0x0004340001a47983 */ /* 0x000f220000300800 */
[----:B-1----:R-:W-:-:S05]  /*10a90*/  IADD3 R7, P5, R0, R19, RZ ;  /* 0x0000001300077210 */ /* 0x002fca0007fbe0ff */
[----:B------:R1:W-:Y:S01]  /*10aa0*/  STL [R1+0x4fc], R7 ;  /* 0x0004fc0701007387 */ /* 0x0003e20000100800 */
[----:B------:R-:W-:-:S03]  /*10ab0*/  LEA.HI.X.SX32 R14, R166, R2, 0x1, P0 ;  /* 0x00000002a60e7211 */ /* 0x000fc600000f0eff */
[----:B------:R1:W-:Y:S04]  /*10ac0*/  STL [R1+0x600], R12 ;  /* 0x0006000c01007387 */ /* 0x0003e80000100800 */
[----:B------:R-:W4:Y:S01]  /*10ad0*/  LDL.LU R165, [R1+0x438] ;  /* 0x0004380001a57983 */ /* 0x000f220000300800 */
[----:B-1----:R-:W-:-:S05]  /*10ae0*/  IADD3 R7, P6, R0, R21, RZ ;  /* 0x0000001500077210 */ /* 0x002fca0007fde0ff */
[----:B------:R1:W-:Y:S04]  /*10af0*/  STL [R1+0x500], R7 ;  /* 0x0005000701007387 */ /* 0x0003e80000100800 */
[----:B------:R-:W-:Y:S04]  /*10b00*/  STL [R1+0x604], R14 ;  /* 0x0006040e01007387 */ /* 0x000fe80000100800 */
[----:B------:R-:W4:Y:S01]  /*10b10*/  LDL.LU R166, [R1+0x43c] ;  /* 0x00043c0001a67983 */ /* 0x000f220000300800 */
[----:B------:R-:W-:Y:S02]  /*10b20*/  IADD3 R12, P0, R0, R23, RZ ;  /* 0x00000017000c7210 */ /* 0x000fe40007f1e0ff */
[----:B-1----:R-:W-:-:S03]  /*10b30*/  LEA.HI.X.SX32 R7, R167, R2, 0x1, P1 ;  /* 0x00000002a7077211 */ /* 0x002fc600008f0eff */
[----:B------:R3:W-:Y:S04]  /*10b40*/  STL [R1+0x504], R12 ;  /* 0x0005040c01007387 */ /* 0x0007e80000100800 */
[----:B------:R-:W4:Y:S01]  /*10b50*/  LDL.LU R117, [R1+0x248] ;  /* 0x0002480001757983 */ /* 0x000f220000300800 */
[----:B------:R-:W-:-:S03]  /*10b60*/  LEA.HI.X.SX32 R4, R4, R2, 0x1, P2 ;  /* 0x0000000204047211 */ /* 0x000fc600010f0eff */
[----:B------:R1:W-:Y:S01]  /*10b70*/  STL [R1+0x608], R7 ;  /* 0x0006080701007387 */ /* 0x0003e20000100800 */
[C---:B---3--:R-:W-:Y:S02]  /*10b80*/  IADD3 R12, P2, R0.reuse, R20, RZ ;  /* 0x00000014000c7210 */ /* 0x048fe40007f5e0ff */
[----:B-1----:R-:W-:-:S05]  /*10b90*/  IADD3 R7, P1, R0, R161, RZ ;  /* 0x000000a100077210 */ /* 0x002fca0007f3e0ff */
[----:B------:R1:W-:Y:S04]  /*10ba0*/  STL [R1+0x508], R7 ;  /* 0x0005080701007387 */ /* 0x0003e80000100800 */
[----:B------:R2:W-:Y:S01]  /*10bb0*/  STL [R1+0x60c], R4 ;  /* 0x00060c0401007387 */ /* 0x0005e20000100800 */
[----:B-1----:R-:W-:-:S03]  /*10bc0*/  LEA.HI.X.SX32 R7, R5, R2, 0x1, P3 ;  /* 0x0000000205077211 */ /* 0x002fc600018f0eff */
[----:B------:R-:W-:Y:S01]  /*10bd0*/  STL [R1+0x50c], R12 ;  /* 0x00050c0c01007387 */ /* 0x000fe20000100800 */
[----:B------:R-:W-:Y:S02]  /*10be0*/  LEA.HI.X.SX32 R5, R17, R2, 0x1, P4 ;  /* 0x0000000211057211 */ /* 0x000fe400020f0eff */
[C---:B--2---:R-:W-:Y:S01]  /*10bf0*/  IADD3 R4, P3, R0.reuse, R22, RZ ;  /* 0x0000001600047210 */ /* 0x044fe20007f7e0ff */
[----:B------:R4:W-:Y:S04]  /*10c00*/  STL [R1+0x610], R7 ;  /* 0x0006100701007387 */ /* 0x0009e80000100800 */
[----:B------:R1:W-:Y:S01]  /*10c10*/  STL [R1+0x510], R4 ;  /* 0x0005100401007387 */ /* 0x0003e20000100800 */
[----:B----4-:R-:W-:-:S03]  /*10c20*/  IADD3 R7, P4, R0, R18, RZ ;  /* 0x0000001200077210 */ /* 0x010fc60007f9e0ff */
[----:B------:R2:W-:Y:S01]  /*10c30*/  STL [R1+0x614], R5 ;  /* 0x0006140501007387 */ /* 0x0005e20000100800 */
[----:B-1----:R-:W-:-:S03]  /*10c40*/  LEA.HI.X.SX32 R4, R19, R2, 0x1, P5 ;  /* 0x0000000213047211 */ /* 0x002fc600028f0eff */
[----:B------:R1:W-:Y:S01]  /*10c50*/  STL [R1+0x514], R7 ;  /* 0x0005140701007387 */ /* 0x0003e20000100800 */
[----:B--2---:R-:W-:-:S03]  /*10c60*/  IADD3 R5, P5, R0, R162, RZ ;  /* 0x000000a200057210 */ /* 0x004fc60007fbe0ff */
[----:B------:R2:W-:Y:S01]  /*10c70*/  STL [R1+0x618], R4 ;  /* 0x0006180401007387 */ /* 0x0005e20000100800 */
[----:B-1----:R-:W-:-:S03]  /*10c80*/  LEA.HI.X.SX32 R7, R21, R2, 0x1, P6 ;  /* 0x0000000215077211 */ /* 0x002fc600030f0eff */
[----:B------:R1:W-:Y:S01]  /*10c90*/  STL [R1+0x518], R5 ;  /* 0x0005180501007387 */ /* 0x0003e20000100800 */
[----:B--2---:R-:W-:-:S03]  /*10ca0*/  IADD3 R4, P6, R0, R163, RZ ;  /* 0x000000a300047210 */ /* 0x004fc60007fde0ff */
[----:B------:R2:W-:Y:S01]  /*10cb0*/  STL [R1+0x61c], R7 ;  /* 0x00061c0701007387 */ /* 0x0005e20000100800 */
[----:B-1----:R-:W-:-:S03]  /*10cc0*/  LEA.HI.X.SX32 R5, R23, R2, 0x1, P0 ;  /* 0x0000000217057211 */ /* 0x002fc600000f0eff */
[----:B------:R-:W3:Y:S04]  /*10cd0*/  LDL.LU R167, [R1+0x208] ;  /* 0x0002080001a77983 */ /* 0x000ee80000300800 */
[----:B------:R1:W-:Y:S01]  /*10ce0*/  STL [R1+0x51c], R4 ;  /* 0x00051c0401007387 */ /* 0x0003e20000100800 */
[----:B--2---:R-:W-:-:S03]  /*10cf0*/  LEA.HI.X.SX32 R7, R161, R2, 0x1, P1 ;  /* 0x00000002a1077211 */ /* 0x004fc600008f0eff */
[----:B-1----:R-:W2:Y:S04]  /*10d00*/  LDL.LU R4, [R1+0x204] ;  /* 0x0002040001047983 */ /* 0x002ea80000300800 */
[----:B------:R1:W-:Y:S04]  /*10d10*/  STL [R1+0x620], R5 ;  /* 0x0006200501007387 */ /* 0x0003e80000100800 */
[----:B-1----:R-:W4:Y:S04]  /*10d20*/  LDL.LU R5, [R1+0x210] ;  /* 0x0002100001057983 */ /* 0x002f280000300800 */
[----:B------:R-:W4:Y:S04]  /*10d30*/  LDL.LU R23, [R1+0x214] ;  /* 0x0002140001177983 */ /* 0x000f280000300800 */
[----:B------:R-:W4:Y:S04]  /*10d40*/  LDL.LU R21, [R1+0x218] ;  /* 0x0002180001157983 */ /* 0x000f280000300800 */
[----:B------:R-:W4:Y:S04]  /*10d50*/  LDL.LU R19, [R1+0x21c] ;  /* 0x00021c0001137983 */ /* 0x000f280000300800 */
[----:B------:R-:W4:Y:S04]  /*10d60*/  LDL.LU R17, [R1+0x220] ;  /* 0x0002200001117983 */ /* 0x000f280000300800 */
[----:B------:R-:W4:Y:S01]  /*10d70*/  LDL.LU R156, [R1+0x224] ;  /* 0x00022400019c7983 */ /* 0x000f220000300800 */
[----:B------:R-:W-:-:S05]  /*10d80*/  IADD3 R12, P0, R0, R168, RZ ;  /* 0x000000a8000c7210 */ /* 0x000fca0007f1e0ff */
[----:B------:R1:W-:Y:S04]  /*10d90*/  STL [R1+0x524], R12 ;  /* 0x0005240c01007387 */ /* 0x0003e80000100800 */
[----:B------:R-:W4:Y:S04]  /*10da0*/  LDL.LU R154, [R1+0x238] ;  /* 0x00023800019a7983 */ /* 0x000f280000300800 */
[----:B------:R1:W-:Y:S01]  /*10db0*/  STL [R1+0x624], R7 ;  /* 0x0006240701007387 */ /* 0x0003e20000100800 */
[----:B------:R-:W-:Y:S02]  /*10dc0*/  IADD3 R14, P1, R0, R164, RZ ;  /* 0x000000a4000e7210 */ /* 0x000fe40007f3e0ff */
[----:B-1----:R-:W-:-:S03]  /*10dd0*/  LEA.HI.X.SX32 R12, R20, R2, 0x1, P2 ;  /* 0x00000002140c7211 */ /* 0x002fc600010f0eff */
[----:B------:R-:W-:Y:S04]  /*10de0*/  STL [R1+0x52c], R14 ;  /* 0x00052c0e01007387 */ /* 0x000fe80000100800 */
[----:B------:R-:W4:Y:S01]  /*10df0*/  LDL.LU R152, [R1+0x228] ;  /* 0x0002280001987983 */ /* 0x000f220000300800 */
[----:B------:R-:W-:-:S03]  /*10e00*/  IADD3 R7, P2, R0, R165, RZ ;  /* 0x000000a500077210 */ /* 0x000fc60007f5e0ff */
[----:B------:R1:W-:Y:S04]  /*10e10*/  STL [R1+0x628], R12 ;  /* 0x0006280c01007387 */ /* 0x0003e80000100800 */
[----:B------:R1:W-:Y:S02]  /*10e20*/  STL [R1+0x534], R7 ;  /* 0x0005340701007387 */ /* 0x0003e40000100800 */
[----:B-1----:R-:W-:Y:S02]  /*10e30*/  LEA.HI.X.SX32 R12, R22, R2, 0x1, P3 ;  /* 0x00000002160c7211 */ /* 0x002fe400018f0eff */
[----:B------:R-:W4:Y:S01]  /*10e40*/  LDL.LU R22, [R1+0x22c] ;  /* 0x00022c0001167983 */ /* 0x000f220000300800 */
[----:B------:R-:W-:-:S03]  /*10e50*/  IADD3 R7, P3, R0, R166, RZ ;  /* 0x000000a600077210 */ /* 0x000fc60007f7e0ff */
[----:B------:R-:W-:Y:S01]  /*10e60*/  STL [R1+0x62c], R12 ;  /* 0x00062c0c01007387 */ /* 0x000fe20000100800 */
[----:B------:R-:W-:-:S03]  /*10e70*/  LEA.HI.X.SX32 R0, R18, R2, 0x1, P4 ;  /* 0x0000000212007211 */ /* 0x000fc600020f0eff */
[----:B------:R-:W4:Y:S04]  /*10e80*/  LDL.LU R20, [R1+0x230] ;  /* 0x0002300001147983 */ /* 0x000f280000300800 */
[----:B------:R-:W-:Y:S04]  /*10e90*/  STL [R1+0x53c], R7 ;  /* 0x00053c0701007387 */ /* 0x000fe80000100800 */
[----:B------:R-:W4:Y:S04]  /*10ea0*/  LDL.LU R18, [R1+0x234] ;  /* 0x0002340001127983 */ /* 0x000f280000300800 */
[----:B------:R1:W-:Y:S02]  /*10eb0*/  STL [R1+0x630], R0 ;  /* 0x0006300001007387 */ /* 0x0003e40000100800 */
[----:B-1----:R-:W-:-:S02]  /*10ec0*/  LEA.HI.X.SX32 R0, R168, R2, 0x1, P0 ;  /* 0x00000002a8007211 */ /* 0x002fc400000f0eff */
[----:B------:R-:W1:Y:S01]  /*10ed0*/  S2R R168, SR_TID.X ;  /* 0x0000000000a87919 */ /* 0x000e620000002100 */
[----:B------:R-:W1:Y:S01]  /*10ee0*/  S2R R114, SR_TID.X ;  /* 0x0000000000727919 */ /* 0x000e620000002100 */
[-C--:B------:R-:W-:Y:S02]  /*10ef0*/  LEA.HI.X.SX32 R12, R162, R2.reuse, 0x1, P5 ;  /* 0x00000002a20c7211 */ /* 0x080fe400028f0eff */
[----:B------:R-:W-:-:S03]  /*10f00*/  LEA.HI.X.SX32 R7, R163, R2, 0x1, P6 ;  /* 0x00000002a3077211 */ /* 0x000fc600030f0eff */
[----:B------:R-:W-:Y:S04]  /*10f10*/  STL [R1+0x634], R12 ;  /* 0x0006340c01007387 */ /* 0x000fe80000100800 */
[----:B------:R1:W-:Y:S04]  /*10f20*/  STL [R1+0x638], R7 ;  /* 0x0006380701007387 */ /* 0x0003e80000100800 */
[----:B------:R1:W-:Y:S02]  /*10f30*/  STL [R1+0x63c], R0 ;  /* 0x00063c0001007387 */ /* 0x0003e40000100800 */
[----:B-1----:R-:W-:-:S02]  /*10f40*/  LEA.HI.X.SX32 R7, R165, R2, 0x1, P2 ;  /* 0x00000002a5077211 */ /* 0x002fc400010f0eff */
[----:B------:R-:W-:Y:S02]  /*10f50*/  SHF.R.U32.HI R168, RZ, 0x6, R168 ;  /* 0x00000006ffa87819 */ /* 0x000fe400000116a8 */
[-C--:B------:R-:W-:Y:S02]  /*10f60*/  LEA.HI.X.SX32 R0, R164, R2.reuse, 0x1, P1 ;  /* 0x00000002a4007211 */ /* 0x080fe400008f0eff */
[----:B------:R-:W-:Y:S02]  /*10f70*/  SGXT.U32 R168, R168, 0x1 ;  /* 0x00000001a8a8781a */ /* 0x000fe40000000000 */
[----:B------:R-:W-:Y:S02]  /*10f80*/  SHF.R.U32.HI R114, RZ, 0x6, R114 ;  /* 0x00000006ff727819 */ /* 0x000fe40000011672 */
[----:B------:R-:W-:Y:S02]  /*10f90*/  LOP3.LUT R168, R168, 0x1e, RZ, 0xfc, !PT ;  /* 0x0000001ea8a87812 */ /* 0x000fe400078efcff */
[----:B------:R-:W-:Y:S01]  /*10fa0*/  LEA.HI.X.SX32 R2, R166, R2, 0x1, P3 ;  /* 0x00000002a6027211 */ /* 0x000fe200018f0eff */
[----:B------:R3:W-:Y:S01]  /*10fb0*/  STL [R1+0x640], R0 ;  /* 0x0006400001007387 */ /* 0x0007e20000100800 */
[----:B------:R-:W-:-:S03]  /*10fc0*/  SGXT.U32 R114, R114, 0x1 ;  /* 0x000000017272781a */ /* 0x000fc60000000000 */
[----:B------:R-:W-:Y:S01]  /*10fd0*/  STL [R1+0x644], R7 ;  /* 0x0006440701007387 */ /* 0x000fe20000100800 */
[----:B------:R-:W-:-:S03]  /*10fe0*/  LOP3.LUT R114, R114, 0x1c, RZ, 0xfc, !PT ;  /* 0x0000001c72727812 */ /* 0x000fc600078efcff */
[----:B------:R1:W-:Y:S01]  /*10ff0*/  STL [R1+0x648], R2 ;  /* 0x0006480201007387 */ /* 0x0003e20000100800 */
[----:B---3--:R-:W-:Y:S02]  /*11000*/  IMAD R0, R168, R167, RZ ;  /* 0x000000a7a8007224 */ /* 0x008fe400078e02ff */
[----:B------:R-:W-:Y:S01]  /*11010*/  IMAD R27, R114, UR4, RZ ;  /* 0x00000004721b7c24 */ /* 0x000fe2000f8e02ff */
[----:B-1----:R-:W-:Y:S02]  /*11020*/  SHF.R.S32.HI R2, RZ, 0x1f, R117 ;  /* 0x0000001fff027819 */ /* 0x002fe40000011475 */
[----:B--2---:R-:W-:Y:S02]  /*11030*/  IADD3 R167, P0, R117, R4, RZ ;  /* 0x0000000475a77210 */ /* 0x004fe40007f1e0ff */
[----:B------:R-:W-:Y:S02]  /*11040*/  SHF.R.S32.HI R7, RZ, 0x1f, R13 ;  /* 0x0000001fff077819 */ /* 0x000fe4000001140d */
[----:B------:R-:W-:-:S03]  /*11050*/  LEA.HI.X.SX32 R168, R4, R2, 0x1, P0 ;  /* 0x0000000204a87211 */ /* 0x000fc600000f0eff */
[----:B------:R-:W-:Y:S01]  /*11060*/  IMAD R26, R7, 0xc, RZ ;  /* 0x0000000c071a7824 */ /* 0x000fe200078e02ff */
[C---:B----4-:R-:W-:Y:S02]  /*11070*/  IADD3 R157, P1, R117.reuse, R17, RZ ;  /* 0x00000011759d7210 */ /* 0x050fe40007f3e0ff */
[----:B------:R-:W-:Y:S02]  /*11080*/  IADD3 R155, P0, R117, R156, RZ ;  /* 0x0000009c759b7210 */ /* 0x000fe40007f1e0ff */
[-C--:B------:R-:W-:Y:S02]  /*11090*/  LEA.HI.X.SX32 R158, R17, R2.reuse, 0x1, P1 ;  /* 0x00000002119e7211 */ /* 0x080fe400008f0eff */
[----:B------:R-:W-:Y:S02]  /*110a0*/  LEA.HI.X.SX32 R156, R156, R2, 0x1, P0 ;  /* 0x000000029c9c7211 */ /* 0x000fe400000f0eff */
[----:B------:R-:W-:-:S05]  /*110b0*/  IADD3 R14, P0, R117, R0, RZ ;  /* 0x00000000750e7210 */ /* 0x000fca0007f1e0ff */
[----:B------:R-:W-:Y:S01]  /*110c0*/  STL [R1+0x520], R14 ;  /* 0x0005200e01007387 */ /* 0x000fe20000100800 */
[C---:B------:R-:W-:Y:S01]  /*110d0*/  SHF.L.U64.HI R222, R3.reuse, 0x2, R222 ;  /* 0x0000000203de7819 */ /* 0x040fe200000102de */
[----:B------:R-:W-:Y:S01]  /*110e0*/  IMAD.SHL.U32 R3, R3, 0x4, RZ ;  /* 0x0000000403037824 */ /* 0x000fe200078e00ff */
[----:B------:R-:W-:Y:S02]  /*110f0*/  SHF.L.U64.HI R224, R8, 0x2, R224 ;  /* 0x0000000208e07819 */ /* 0x000fe400000102e0 */
[----:B------:R-:W-:-:S04]  /*11100*/  IADD3 R17, P1, R117, R18, RZ ;  /* 0x0000001275117210 */ /* 0x000fc80007f3e0ff */
[----:B------:R-:W-:Y:S02]  /*11110*/  LEA.HI.X.SX32 R18, R18, R2, 0x1, P1 ;  /* 0x0000000212127211 */ /* 0x000fe400008f0eff */
[----:B------:R-:W-:-:S05]  /*11120*/  IADD3 R7, P1, R117, R27, RZ ;  /* 0x0000001b75077210 */ /* 0x000fca0007f3e0ff */
[----:B------:R1:W-:Y:S02]  /*11130*/  STL [R1+0x528], R7 ;  /* 0x0005280701007387 */ /* 0x0003e40000100800 */
[-C--:B-1----:R-:W-:Y:S02]  /*11140*/  LEA.HI.X.SX32 R7, R0, R2.reuse, 0x1, P0 ;  /* 0x0000000200077211 */ /* 0x082fe400000f0eff */
[----:B------:R-:W-:-:S03]  /*11150*/  LEA.HI.X.SX32 R0, R27, R2, 0x1, P1 ;  /* 0x000000021b007211 */ /* 0x000fc600008f0eff */
[----:B------:R-:W-:Y:S04]  /*11160*/  STL [R1+0x650], R7 ;  /* 0x0006500701007387 */ /* 0x000fe80000100800 */
[----:B------:R-:W-:Y:S04]  /*11170*/  STL [R1+0x654], R0 ;  /* 0x0006540001007387 */ /* 0x000fe80000100800 */
[----:B------:R-:W-:Y:S04]  /*11180*/  STL [R1], RZ ;  /* 0x000000ff01007387 */ /* 0x000fe80000100800 */
[----:B------:R-:W-:Y:S04]  /*11190*/  STL [R1+0x4], RZ ;  /* 0x000004ff01007387 */ /* 0x000fe80000100800 */
        /* <DEDUP_REMOVED lines=126> */
[----:B------:R1:W-:Y:S04]  /*11980*/  STL [R1+0x4cc], R222 ;  /* 0x0004ccde01007387 */ /* 0x0003e80000100800 */
[----:B------:R2:W-:Y:S01]  /*11990*/  STL [R1+0x4c8], R3 ;  /* 0x0004c80301007387 */ /* 0x0005e20000100800 */
[----:B-1----:R-:W-:-:S04]  /*119a0*/  SHF.R.S32.HI R222, RZ, 0x1f, R6 ;  /* 0x0000001fffde7819 */ /* 0x002fc80000011406 */
[----:B--2---:R-:W-:Y:S01]  /*119b0*/  SHF.L.U64.HI R3, R6, 0x2, R222 ;  /* 0x0000000206037819 */ /* 0x004fe200000102de */
[----:B------:R-:W-:Y:S01]  /*119c0*/  IMAD.SHL.U32 R222, R8, 0x4, RZ ;  /* 0x0000000408de7824 */ /* 0x000fe200078e00ff */
[C---:B------:R-:W-:Y:S01]  /*119d0*/  SHF.L.U64.HI R3, R9.reuse, 0x2, R226 ;  /* 0x0000000209037819 */ /* 0x040fe200000102e2 */
[----:B------:R-:W-:Y:S01]  /*119e0*/  IMAD.SHL.U32 R8, R9, 0x4, RZ ;  /* 0x0000000409087824 */ /* 0x000fe200078e00ff */
[C---:B------:R-:W-:Y:S01]  /*119f0*/  SHF.L.U64.HI R9, R10.reuse, 0x2, R228 ;  /* 0x000000020a097819 */ /* 0x040fe200000102e4 */
[----:B------:R-:W-:Y:S04]  /*11a00*/  STL [R1+0x4c4], R224 ;  /* 0x0004c4e001007387 */ /* 0x000fe80000100800 */
[----:B------:R-:W-:Y:S04]  /*11a10*/  STL [R1+0x4c0], R222 ;  /* 0x0004c0de01007387 */ /* 0x000fe80000100800 */
[----:B------:R1:W-:Y:S04]  /*11a20*/  STL [R1+0x4bc], R3 ;  /* 0x0004bc0301007387 */ /* 0x0003e80000100800 */
[----:B------:R2:W-:Y:S04]  /*11a30*/  STL [R1+0x4b8], R8 ;  /* 0x0004b80801007387 */ /* 0x0005e80000100800 */
[----:B------:R3:W-:Y:S01]  /*11a40*/  STL [R1+0x4b4], R9 ;  /* 0x0004b40901007387 */ /* 0x0007e20000100800 */
[----:B-1----:R-:W-:Y:S01]  /*11a50*/  IMAD.SHL.U32 R3, R10, 0x4, RZ ;  /* 0x000000040a037824 */ /* 0x002fe200078e00ff */
[----:B--2---:R-:W-:-:S04]  /*11a60*/  SHF.L.U64.HI R8, R11, 0x2, R230 ;  /* 0x000000020b087819 */ /* 0x004fc800000102e6 */
[----:B------:R1:W-:Y:S01]  /*11a70*/  STL [R1+0x4b0], R3 ;  /* 0x0004b00301007387 */ /* 0x0003e20000100800 */
[----:B---3--:R-:W-:-:S03]  /*11a80*/  IMAD.SHL.U32 R9, R11, 0x4, RZ ;  /* 0x000000040b097824 */ /* 0x008fc600078e00ff */
[----:B------:R2:W-:Y:S04]  /*11a90*/  STL [R1+0x4ac], R8 ;  /* 0x0004ac0801007387 */ /* 0x0005e80000100800 */
[----:B------:R3:W-:Y:S01]  /*11aa0*/  STL [R1+0x4a8], R9 ;  /* 0x0004a80901007387 */ /* 0x0007e20000100800 */
[C---:B-1----:R-:W-:Y:S01]  /*11ab0*/  SHF.L.U64.HI R3, R16.reuse, 0x2, R232 ;  /* 0x0000000210037819 */ /* 0x042fe200000102e8 */
[----:B--2---:R-:W-:-:S04]  /*11ac0*/  IMAD.SHL.U32 R8, R16, 0x4, RZ ;  /* 0x0000000410087824 */ /* 0x004fc800078e00ff */
[----:B------:R1:W-:Y:S01]  /*11ad0*/  STL [R1+0x4a4], R3 ;  /* 0x0004a40301007387 */ /* 0x0003e20000100800 */
[----:B---3--:R-:W-:-:S03]  /*11ae0*/  SHF.L.U64.HI R9, R118, 0x2, R234 ;  /* 0x0000000276097819 */ /* 0x008fc600000102ea */
        /* <DEDUP_REMOVED lines=39> */
[----:B--2---:R-:W-:Y:S02]  /*11d60*/  SHF.L.U64.HI R8, R128, 0x2, R131 ;  /* 0x0000000280087819 */ /* 0x004fe40000010283 */
[----:B------:R-:W2:Y:S01]  /*11d70*/  LDL.LU R131, [R1+0x80c] ;  /* 0x00080c0001837983 */ /* 0x000ea20000300800 */
[----:B---3--:R-:W-:-:S03]  /*11d80*/  SHF.L.U64.HI R9, R129, 0x2, R132 ;  /* 0x0000000281097819 */ /* 0x008fc60000010284 */
[----:B------:R1:W-:Y:S04]  /*11d90*/  STL [R1+0x450], R3 ;  /* 0x0004500301007387 */ /* 0x0003e80000100800 */
[----:B------:R3:W-:Y:S04]  /*11da0*/  STL [R1+0x44c], R8 ;  /* 0x00044c0801007387 */ /* 0x0007e80000100800 */
[----:B------:R-:W4:Y:S01]  /*11db0*/  LDL.LU R132, [R1+0x808] ;  /* 0x0008080001847983 */ /* 0x000f220000300800 */
[----:B-1----:R-:W-:Y:S01]  /*11dc0*/  IMAD.SHL.U32 R3, R128, 0x4, RZ ;  /* 0x0000000480037824 */ /* 0x002fe200078e00ff */
[----:B---3--:R-:W-:-:S04]  /*11dd0*/  SHF.L.U64.HI R8, R130, 0x2, R133 ;  /* 0x0000000282087819 */ /* 0x008fc80000010285 */
[----:B------:R1:W-:Y:S04]  /*11de0*/  STL [R1+0x448], R3 ;  /* 0x0004480301007387 */ /* 0x0003e80000100800 */
[----:B------:R-:W-:Y:S04]  /*11df0*/  STL [R1+0x444], R9 ;  /* 0x0004440901007387 */ /* 0x000fe80000100800 */
[----:B------:R-:W3:Y:S01]  /*11e00*/  LDL.LU R133, [R1+0x804] ;  /* 0x0008040001857983 */ /* 0x000ee20000300800 */
[----:B-1----:R-:W-:-:S05]  /*11e10*/  IMAD.SHL.U32 R3, R129, 0x4, RZ ;  /* 0x0000000481037824 */ /* 0x002fca00078e00ff */
[----:B------:R1:W-:Y:S04]  /*11e20*/  STL [R1+0x440], R3 ;  /* 0x0004400301007387 */ /* 0x0003e80000100800 */
[----:B------:R4:W-:Y:S01]  /*11e30*/  STL [R1+0x43c], R8 ;  /* 0x00043c0801007387 */ /* 0x0009e20000100800 */
[----:B-1----:R-:W-:Y:S01]  /*11e40*/  IMAD.SHL.U32 R3, R130, 0x4, RZ ;  /* 0x0000000482037824 */ /* 0x002fe200078e00ff */
[----:B--2---:R-:W-:Y:S02]  /*11e50*/  SHF.L.U64.HI R9, R131, 0x2, R134 ;  /* 0x0000000283097819 */ /* 0x004fe40000010286 */
[----:B------:R-:W2:Y:S04]  /*11e60*/  LDL.LU R134, [R1+0x800] ;  /* 0x0008000001867983 */ /* 0x000ea80000300800 */
[----:B------:R1:W-:Y:S04]  /*11e70*/  STL [R1+0x438], R3 ;  /* 0x0004380301007387 */ /* 0x0003e80000100800 */
[----:B------:R3:W-:Y:S01]  /*11e80*/  STL [R1+0x434], R9 ;  /* 0x0004340901007387 */ /* 0x0007e20000100800 */
[----:B----4-:R-:W-:-:S03]  /*11e90*/  SHF.L.U64.HI R8, R132, 0x2, R135 ;  /* 0x0000000284087819 */ /* 0x010fc60000010287 */
[----:B------:R-:W4:Y:S01]  /*11ea0*/  LDL.LU R135, [R1+0x7fc] ;  /* 0x0007fc0001877983 */ /* 0x000f220000300800 */
[----:B-1----:R-:W-:-:S05]  /*11eb0*/  IMAD.SHL.U32 R3, R131, 0x4, RZ ;  /* 0x0000000483037824 */ /* 0x002fca00078e00ff */
[----:B------:R1:W-:Y:S04]  /*11ec0*/  STL [R1+0x430], R3 ;  /* 0x0004300301007387 */ /* 0x0003e80000100800 */
[----:B------:R-:W-:Y:S01]  /*11ed0*/  STL [R1+0x42c], R8 ;  /* 0x00042c0801007387 */ /* 0x000fe20000100800 */
[----:B---3--:R-:W-:-:S03]  /*11ee0*/  SHF.L.U64.HI R9, R133, 0x2, R136 ;  /* 0x0000000285097819 */ /* 0x008fc60000010288 */
        /* <DEDUP_REMOVED lines=268> */
[----:B------:R1:W-:Y:S01]  /*12fb0*/  STL [R1+0x27c], R8 ;  /* 0x00027c0801007387 */ /* 0x0003e20000100800 */
[----:B---3--:R-:W-:-:S03]  /*12fc0*/  SHF.L.U64.HI R9, R206, 0x2, R209 ;  /* 0x00000002ce097819 */ /* 0x008fc600000102d1 */
[----:B------:R-:W3:Y:S01]  /*12fd0*/  LDL.LU R209, [R1+0x720] ;  /* 0x0007200001d17983 */ /* 0x000ee20000300800 */
[----:B-1----:R-:W-:Y:S02]  /*12fe0*/  IMAD.SHL.U32 R3, R205, 0x4, RZ ;  /* 0x00000004cd037824 */ /* 0x002fe400078e00ff */
[----:B------:R-:W-:-:S03]  /*12ff0*/  IMAD.SHL.U32 R8, R206, 0x4, RZ ;  /* 0x00000004ce087824 */ /* 0x000fc600078e00ff */
[----:B------:R1:W-:Y:S04]  /*13000*/  STL [R1+0x278], R3 ;  /* 0x0002780301007387 */ /* 0x0003e80000100800 */
[----:B-1----:R-:W3:Y:S04]  /*13010*/  LDL.LU R3, [R1+0x5b4] ;  /* 0x0005b40001037983 */ /* 0x002ee80000300800 */
[----:B------:R2:W-:Y:S02]  /*13020*/  STL [R1+0x274], R9 ;  /* 0x0002740901007387 */ /* 0x0005e40000100800 */
[----:B--2---:R-:W-:-:S02]  /*13030*/  SHF.L.U64.HI R9, R207, 0x2, R210 ;  /* 0x00000002cf097819 */ /* 0x004fc400000102d2 */
[----:B------:R-:W2:Y:S04]  /*13040*/  LDL.LU R210, [R1+0x71c] ;  /* 0x00071c0001d27983 */ /* 0x000ea80000300800 */
[----:B------:R1:W-:Y:S04]  /*13050*/  STL [R1+0x270], R8 ;  /* 0x0002700801007387 */ /* 0x0003e80000100800 */
[----:B------:R-:W2:Y:S01]  /*13060*/  LDL.LU R222, [R1+0x5bc] ;  /* 0x0005bc0001de7983 */ /* 0x000ea20000300800 */
[----:B-1----:R-:W-:-:S03]  /*13070*/  IMAD.SHL.U32 R8, R207, 0x4, RZ ;  /* 0x00000004cf087824 */ /* 0x002fc600078e00ff */
[----:B------:R4:W-:Y:S04]  /*13080*/  STL [R1+0x26c], R9 ;  /* 0x00026c0901007387 */ /* 0x0009e80000100800 */
[----:B------:R1:W-:Y:S01]  /*13090*/  STL [R1+0x268], R8 ;  /* 0x0002680801007387 */ /* 0x0003e20000100800 */
[----:B----4-:R-:W-:-:S03]  /*130a0*/  SHF.L.U64.HI R9, R208, 0x2, R211 ;  /* 0x00000002d0097819 */ /* 0x010fc600000102d3 */
[----:B------:R-:W4:Y:S01]  /*130b0*/  LDL.LU R211, [R1+0x718] ;  /* 0x0007180001d37983 */ /* 0x000f220000300800 */
[----:B-1----:R-:W-:Y:S01]  /*130c0*/  IMAD.SHL.U32 R8, R208, 0x4, RZ ;  /* 0x00000004d0087824 */ /* 0x002fe200078e00ff */
[C---:B---3--:R-:W-:Y:S02]  /*130d0*/  SHF.L.U64.HI R10, R209.reuse, 0x2, R212 ;  /* 0x00000002d10a7819 */ /* 0x048fe400000102d4 */
[----:B------:R-:W-:Y:S04]  /*130e0*/  STL [R1+0x264], R9 ;  /* 0x0002640901007387 */ /* 0x000fe80000100800 */
[----:B------:R-:W3:Y:S04]  /*130f0*/  LDL.LU R212, [R1+0x714] ;  /* 0x0007140001d47983 */ /* 0x000ee80000300800 */
[----:B------:R1:W-:Y:S04]  /*13100*/  STL [R1+0x260], R8 ;  /* 0x0002600801007387 */ /* 0x0003e80000100800 */
[----:B------:R4:W-:Y:S01]  /*13110*/  STL [R1+0x25c], R10 ;  /* 0x00025c0a01007387 */ /* 0x0009e20000100800 */
[----:B-1----:R-:W-:Y:S01]  /*13120*/  IMAD.SHL.U32 R8, R209, 0x4, RZ ;  /* 0x00000004d1087824 */ /* 0x002fe200078e00ff */
[----:B--2---:R-:W-:-:S02]  /*13130*/  SHF.L.U64.HI R9, R210, 0x2, R213 ;  /* 0x00000002d2097819 */ /* 0x004fc400000102d5 */
[----:B------:R-:W2:Y:S04]  /*13140*/  LDL.LU R213, [R1+0x710] ;  /* 0x0007100001d57983 */ /* 0x000ea80000300800 */
[----:B------:R1:W-:Y:S04]  /*13150*/  STL [R1+0x258], R8 ;  /* 0x0002580801007387 */ /* 0x0003e80000100800 */
[----:B------:R3:W-:Y:S01]  /*13160*/  STL [R1+0x254], R9 ;  /* 0x0002540901007387 */ /* 0x0007e20000100800 */
[----:B----4-:R-:W-:-:S03]  /*13170*/  SHF.L.U64.HI R10, R211, 0x2, R214 ;  /* 0x00000002d30a7819 */ /* 0x010fc600000102d6 */
[----:B------:R-:W4:Y:S01]  /*13180*/  LDL.LU R214, [R1+0x70c] ;  /* 0x00070c0001d67983 */ /* 0x000f220000300800 */
[----:B-1----:R-:W-:-:S05]  /*13190*/  IMAD.SHL.U32 R8, R210, 0x4, RZ ;  /* 0x00000004d2087824 */ /* 0x002fca00078e00ff */
[----:B------:R1:W-:Y:S01]  /*131a0*/  STL [R1+0x250], R8 ;  /* 0x0002500801007387 */ /* 0x0003e20000100800 */
[----:B---3--:R-:W-:-:S03]  /*131b0*/  SHF.L.U64.HI R9, R212, 0x2, R215 ;  /* 0x00000002d4097819 */ /* 0x008fc600000102d7 */
        /* <DEDUP_REMOVED lines=39> */
[----:B------:R-:W-:Y:S01]  /*13430*/  STL [R1+0x20c], R10 ;  /* 0x00020c0a01007387 */ /* 0x000fe20000100800 */
[----:B----4-:R-:W-:-:S03]  /*13440*/  SHF.L.U64.HI R9, R220, 0x2, R245 ;  /* 0x00000002dc097819 */ /* 0x010fc600000102f5 */
[----:B------:R-:W4:Y:S01]  /*13450*/  LDL.LU R245, [R1+0x6e8] ;  /* 0x0006e80001f57983 */ /* 0x000f220000300800 */
[----:B-1----:R-:W-:-:S05]  /*13460*/  IMAD.SHL.U32 R8, R219, 0x4, RZ ;  /* 0x00000004db087824 */ /* 0x002fca00078e00ff */
[----:B------:R1:W-:Y:S04]  /*13470*/  STL [R1+0x208], R8 ;  /* 0x0002080801007387 */ /* 0x0003e80000100800 */
[----:B------:R3:W-:Y:S01]  /*13480*/  STL [R1+0x204], R9 ;  /* 0x0002040901007387 */ /* 0x0007e20000100800 */
[----:B-1----:R-:W-:-:S05]  /*13490*/  IMAD.SHL.U32 R8, R220, 0x4, RZ ;  /* 0x00000004dc087824 */ /* 0x002fca00078e00ff */
[----:B------:R1:W-:Y:S01]  /*134a0*/  STL [R1+0x200], R8 ;  /* 0x0002000801007387 */ /* 0x0003e20000100800 */
[----:B------:R-:W-:Y:S02]  /*134b0*/  SHF.L.U64.HI R244, R243, 0x2, R237 ;  /* 0x00000002f3f47819 */ /* 0x000fe400000102ed */
[----:B--2---:R-:W-:Y:S02]  /*134c0*/  SHF.L.U64.HI R250, R249, 0x2, R241 ;  /* 0x00000002f9fa7819 */ /* 0x004fe400000102f1 */
[----:B------:R-:W2:Y:S01]  /*134d0*/  LDL.LU R241, [R1+0x6e4] ;  /* 0x0006e40001f17983 */ /* 0x000ea20000300800 */
[----:B----4-:R-:W-:-:S03]  /*134e0*/  SHF.L.U64.HI R246, R245, 0x2, R239 ;  /* 0x00000002f5f67819 */ /* 0x010fc600000102ef */
[----:B------:R-:W4:Y:S04]  /*134f0*/  LDL.LU R239, [R1+0x6e0] ;  /* 0x0006e00001ef7983 */ /* 0x000f280000300800 */
[----:B------:R-:W4:Y:S04]  /*13500*/  LDL.LU R237, [R1+0x6dc] ;  /* 0x0006dc0001ed7983 */ /* 0x000f280000300800 */
[----:B------:R-:W4:Y:S04]  /*13510*/  LDL.LU R236, [R1+0x5d4] ;  /* 0x0005d40001ec7983 */ /* 0x000f280000300800 */
[----:B------:R-:W4:Y:S01]  /*13520*/  LDL.LU R234, [R1+0x5d8] ;  /* 0x0005d80001ea7983 */ /* 0x000f220000300800 */
[----:B------:R-:W-:-:S02]  /*13530*/  SHF.L.U64.HI R248, R247, 0x2, R222 ;  /* 0x00000002f7f87819 */ /* 0x000fc400000102de */
[----:B---3--:R-:W-:Y:S02]  /*13540*/  SHF.L.U64.HI R252, R251, 0x2, R3 ;  /* 0x00000002fbfc7819 */ /* 0x008fe40000010203 */
[----:B--2---:R-:W-:Y:S02]  /*13550*/  SHF.L.U64.HI R242, R241, 0x2, R231 ;  /* 0x00000002f1f27819 */ /* 0x004fe400000102e7 */
[----:B------:R-:W2:Y:S04]  /*13560*/  LDL.LU R231, [R1+0x6d8] ;  /* 0x0006d80001e77983 */ /* 0x000ea80000300800 */
[----:B------:R-:W2:Y:S04]  /*13570*/  LDL.LU R232, [R1+0x5dc] ;  /* 0x0005dc0001e87983 */ /* 0x000ea80000300800 */
[----:B------:R-:W3:Y:S01]  /*13580*/  LDL.LU R230, [R1+0x5e0] ;  /* 0x0005e00001e67983 */ /* 0x000ee20000300800 */
[----:B----4-:R-:W-:-:S03]  /*13590*/  SHF.L.U64.HI R240, R239, 0x2, R233 ;  /* 0x00000002eff07819 */ /* 0x010fc600000102e9 */
[----:B------:R-:W4:Y:S01]  /*135a0*/  LDL.LU R233, [R1+0x6d4] ;  /* 0x0006d40001e97983 */ /* 0x000f220000300800 */
[----:B------:R-:W-:-:S03]  /*135b0*/  SHF.L.U64.HI R238, R237, 0x2, R235 ;  /* 0x00000002edee7819 */ /* 0x000fc600000102eb */
[----:B------:R-:W3:Y:S04]  /*135c0*/  LDL.LU R228, [R1+0x5e4] ;  /* 0x0005e40001e47983 */ /* 0x000ee80000300800 */
[----:B------:R-:W3:Y:S04]  /*135d0*/  LDL.LU R226, [R1+0x5ec] ;  /* 0x0005ec0001e27983 */ /* 0x000ee80000300800 */
[----:B------:R-:W2:Y:S04]  /*135e0*/  LDL.LU R235, [R1+0x6d0] ;  /* 0x0006d00001eb7983 */ /* 0x000ea80000300800 */
[----:B------:R-:W3:Y:S04]  /*135f0*/  LDL.LU R224, [R1+0x5f0] ;  /* 0x0005f00001e07983 */ /* 0x000ee80000300800 */
[----:B------:R-:W3:Y:S04]  /*13600*/  LDL.LU R222, [R1+0x5f4] ;  /* 0x0005f40001de7983 */ /* 0x000ee80000300800 */
[----:B------:R-:W4:Y:S04]  /*13610*/  LDL.LU R127, [R1+0x5f8] ;  /* 0x0005f800017f7983 */ /* 0x000f280000300800 */
[----:B------:R-:W4:Y:S04]  /*13620*/  LDL R126, [R1+0x4d4] ;  /* 0x0004d400017e7983 */ /* 0x000f280000100800 */
[----:B------:R-:W2:Y:S04]  /*13630*/  LDL.LU R125, [R1+0x5fc] ;  /* 0x0005fc00017d7983 */ /* 0x000ea80000300800 */
[----:B------:R-:W2:Y:S04]  /*13640*/  LDL R124, [R1+0x4e0] ;  /* 0x0004e000017c7983 */ /* 0x000ea80000100800 */
[----:B------:R-:W3:Y:S04]  /*13650*/  LDL.LU R123, [R1+0x600] ;  /* 0x00060000017b7983 */ /* 0x000ee80000300800 */
        /* <DEDUP_REMOVED lines=9> */
[----:B-1----:R-:W3:Y:S04]  /*136f0*/  LDL.LU R8, [R1+0x614] ;  /* 0x0006140001087983 */ /* 0x002ee80000300800 */
[----:B------:R-:W3:Y:S01]  /*13700*/  LDL.LU R3, [R1+0x4f8] ;  /* 0x0004f80001037983 */ /* 0x000ee20000300800 */
[----:B------:R-:W1:Y:S01]  /*13710*/  S2R R115, SR_TID.X ;  /* 0x0000000000737919 */ /* 0x000e620000002100 */
[----:B------:R-:W1:Y:S02]  /*13720*/  S2R R116, SR_TID.X ;  /* 0x0000000000747919 */ /* 0x000e640000002100 */
[----:B------:R-:W3:Y:S04]  /*13730*/  LDL.LU R142, [R1+0x618] ;  /* 0x00061800018e7983 */ /* 0x000ee80000300800 */
[----:B------:R-:W3:Y:S04]  /*13740*/  LDL.LU R141, [R1+0x4fc] ;  /* 0x0004fc00018d7983 */ /* 0x000ee80000300800 */
[----:B------:R-:W3:Y:S04]  /*13750*/  LDL.LU R140, [R1+0x61c] ;  /* 0x00061c00018c7983 */ /* 0x000ee80000300800 */
[----:B------:R-:W3:Y:S04]  /*13760*/  LDL.LU R139, [R1+0x500] ;  /* 0x00050000018b7983 */ /* 0x000ee80000300800 */
[----:B------:R-:W3:Y:S04]  /*13770*/  LDL.LU R138, [R1+0x620] ;  /* 0x00062000018a7983 */ /* 0x000ee80000300800 */
[----:B------:R-:W3:Y:S04]  /*13780*/  LDL.LU R137, [R1+0x504] ;  /* 0x0005040001897983 */ /* 0x000ee80000300800 */
[----:B------:R-:W3:Y:S01]  /*13790*/  LDL.LU R136, [R1+0x624] ;  /* 0x0006240001887983 */ /* 0x000ee20000300800 */
[----:B-1----:R-:W-:-:S03]  /*137a0*/  SHF.R.U32.HI R115, RZ, 0x6, R115 ;  /* 0x00000006ff737819 */ /* 0x002fc60000011673 */
[----:B------:R-:W3:Y:S01]  /*137b0*/  LDL.LU R135, [R1+0x508] ;  /* 0x0005080001877983 */ /* 0x000ee20000300800 */
[----:B------:R-:W-:-:S03]  /*137c0*/  SHF.R.U32.HI R116, RZ, 0x6, R116 ;  /* 0x00000006ff747819 */ /* 0x000fc60000011674 */
[----:B------:R-:W3:Y:S01]  /*137d0*/  LDL.LU R134, [R1+0x628] ;  /* 0x0006280001867983 */ /* 0x000ee20000300800 */
[----:B------:R-:W-:-:S03]  /*137e0*/  SGXT.U32 R115, R115, 0x1 ;  /* 0x000000017373781a */ /* 0x000fc60000000000 */
[----:B------:R-:W3:Y:S04]  /*137f0*/  LDL.LU R133, [R1+0x50c] ;  /* 0x00050c0001857983 */ /* 0x000ee80000300800 */
[----:B------:R-:W3:Y:S01]  /*13800*/  LDL.LU R132, [R1+0x62c] ;  /* 0x00062c0001847983 */ /* 0x000ee20000300800 */
[----:B------:R-:W-:-:S03]  /*13810*/  SGXT.U32 R116, R116, 0x1 ;  /* 0x000000017474781a */ /* 0x000fc60000000000 */
[----:B------:R-:W3:Y:S04]  /*13820*/  LDL.LU R131, [R1+0x510] ;  /* 0x0005100001837983 */ /* 0x000ee80000300800 */
[----:B------:R-:W3:Y:S01]  /*13830*/  LDL.LU R130, [R1+0x630] ;  /* 0x0006300001827983 */ /* 0x000ee20000300800 */
[----:B------:R-:W-:-:S03]  /*13840*/  IADD3 R165, P2, R117, R5, RZ ;  /* 0x0000000575a57210 */ /* 0x000fc60007f5e0ff */
[----:B------:R-:W3:Y:S01]  /*13850*/  LDL.LU R129, [R1+0x514] ;  /* 0x0005140001817983 */ /* 0x000ee20000300800 */
[----:B------:R-:W-:-:S03]  /*13860*/  LOP3.LUT R115, R115, 0x1a, RZ, 0xfc, !PT ;  /* 0x0000001a73737812 */ /* 0x000fc600078efcff */
[----:B------:R-:W3:Y:S01]  /*13870*/  LDL.LU R128, [R1+0x634] ;  /* 0x0006340001807983 */ /* 0x000ee20000300800 */
[----:B------:R-:W-:Y:S02]  /*13880*/  IADD3 R159, P3, R117, R19, RZ ;  /* 0x00000013759f7210 */ /* 0x000fe40007f7e0ff */
[----:B------:R-:W-:Y:S01]  /*13890*/  LOP3.LUT R116, R116, 0x18, RZ, 0xfc, !PT ;  /* 0x0000001874747812 */ /* 0x000fe200078efcff */
[----:B------:R-:W-:Y:S01]  /*138a0*/  IMAD R28, R115, UR5, RZ ;  /* 0x00000005731c7c24 */ /* 0x000fe2000f8e02ff */
[----:B------:R-:W-:Y:S02]  /*138b0*/  LEA.HI.X.SX32 R166, R5, R2, 0x1, P2 ;  /* 0x0000000205a67211 */ /* 0x000fe400010f0eff */
[----:B------:R-:W-:Y:S01]  /*138c0*/  SHF.R.S32.HI R12, RZ, 0x1f, R6 ;  /* 0x0000001fff0c7819 */ /* 0x000fe20000011406 */
[----:B------:R-:W-:Y:S01]  /*138d0*/  IMAD R29, R116, UR6, RZ ;  /* 0x00000006741d7c24 */ /* 0x000fe2000f8e02ff */
[----:B------:R-:W-:Y:S01]  /*138e0*/  IADD3 R153, P2, R117, R154, RZ ;  /* 0x0000009a75997210 */ /* 0x000fe20007f5e0ff */
[----:B------:R-:W1:Y:S01]  /*138f0*/  LDC.64 R4, c[0x0][0x218] ;  /* 0x00008600ff047b82 */ /* 0x000e620000000a00 */
[----:B------:R-:W-:-:S02]  /*13900*/  LEA.HI.X.SX32 R160, R19, R2, 0x1, P3 ;  /* 0x0000000213a07211 */ /* 0x000fc400018f0eff */
[C---:B------:R-:W-:Y:S01]  /*13910*/  IADD3 R19, P3, R117.reuse, R20, RZ ;  /* 0x0000001475137210 */ /* 0x040fe20007f7e0ff */
[----:B------:R-:W-:Y:S01]  /*13920*/  IMAD R30, R12, 0xc, RZ ;  /* 0x0000000c0c1e7824 */ /* 0x000fe200078e02ff */
[----:B------:R-:W-:Y:S02]  /*13930*/  LEA.HI.X.SX32 R154, R154, R2, 0x1, P2 ;  /* 0x000000029a9a7211 */ /* 0x000fe400010f0eff */
[C---:B------:R-:W-:Y:S02]  /*13940*/  IADD3 R12, P2, R117.reuse, R28, RZ ;  /* 0x0000001c750c7210 */ /* 0x040fe40007f5e0ff */
[-C--:B------:R-:W-:Y:S02]  /*13950*/  LEA.HI.X.SX32 R20, R20, R2.reuse, 0x1, P3 ;  /* 0x0000000214147211 */ /* 0x080fe400018f0eff */
[----:B------:R-:W-:Y:S02]  /*13960*/  IADD3 R14, P3, R117, R29, RZ ;  /* 0x0000001d750e7210 */ /* 0x000fe40007f7e0ff */
[----:B------:R-:W-:-:S02]  /*13970*/  LEA.HI.X.SX32 R15, R28, R2, 0x1, P2 ;  /* 0x000000021c0f7211 */ /* 0x000fc400010f0eff */
[----:B------:R-:W-:Y:S01]  /*13980*/  LEA.HI.X.SX32 R7, R29, R2, 0x1, P3 ;  /* 0x000000021d077211 */ /* 0x000fe200018f0eff */
[C---:B------:R-:W-:Y:S01]  /*13990*/  IMAD.SHL.U32 R171, R12.reuse, 0x4, RZ ;  /* 0x000000040cab7824 */ /* 0x040fe200078e00ff */
[----:B------:R-:W-:Y:S02]  /*139a0*/  SHF.L.U64.HI R172, R12, 0x2, R15 ;  /* 0x000000020cac7819 */ /* 0x000fe4000001020f */
[----:B------:R-:W-:Y:S02]  /*139b0*/  SHF.L.U64.HI R170, R14, 0x2, R7 ;  /* 0x000000020eaa7819 */ /* 0x000fe40000010207 */
[C---:B----4-:R-:W-:Y:S01]  /*139c0*/  SHF.L.U64.HI R220, R126.reuse, 0x2, R127 ;  /* 0x000000027edc7819 */ /* 0x050fe2000001027f */
[----:B------:R-:W-:Y:S01]  /*139d0*/  IMAD.SHL.U32 R219, R126, 0x4, RZ ;  /* 0x000000047edb7824 */ /* 0x000fe200078e00ff */
[----:B------:R-:W4:Y:S04]  /*139e0*/  LDL.LU R127, [R1+0x518] ;  /* 0x00051800017f7983 */ /* 0x000f280000300800 */
[----:B------:R-:W4:Y:S01]  /*139f0*/  LDL.LU R126, [R1+0x638] ;  /* 0x00063800017e7983 */ /* 0x000f220000300800 */
[C---:B--2---:R-:W-:Y:S01]  /*13a00*/  SHF.L.U64.HI R218, R124.reuse, 0x2, R125 ;  /* 0x000000027cda7819 */ /* 0x044fe2000001027d */
[----:B------:R-:W-:-:S02]  /*13a10*/  IMAD.SHL.U32 R217, R124, 0x4, RZ ;  /* 0x000000047cd97824 */ /* 0x000fc400078e00ff */
[----:B------:R-:W2:Y:S04]  /*13a20*/  LDL.LU R125, [R1+0x51c] ;  /* 0x00051c00017d7983 */ /* 0x000ea80000300800 */
[----:B------:R-:W2:Y:S01]  /*13a30*/  LDL.LU R124, [R1+0x63c] ;  /* 0x00063c00017c7983 */ /* 0x000ea20000300800 */
[C---:B---3--:R-:W-:Y:S01]  /*13a40*/  SHF.L.U64.HI R216, R122.reuse, 0x2, R123 ;  /* 0x000000027ad87819 */ /* 0x048fe2000001027b */
[----:B------:R-:W-:Y:S02]  /*13a50*/  IMAD.SHL.U32 R215, R122, 0x4, RZ ;  /* 0x000000047ad77824 */ /* 0x000fe400078e00ff */
[----:B------:R-:W3:Y:S04]  /*13a60*/  LDL.LU R123, [R1+0x524] ;  /* 0x00052400017b7983 */ /* 0x000ee80000300800 */
[----:B------:R-:W3:Y:S01]  /*13a70*/  LDL.LU R122, [R1+0x640] ;  /* 0x00064000017a7983 */ /* 0x000ee20000300800 */
[C---:B------:R-:W-:Y:S01]  /*13a80*/  SHF.L.U64.HI R214, R120.reuse, 0x2, R121 ;  /* 0x0000000278d67819 */ /* 0x040fe20000010279 */
[----:B------:R-:W-:-:S02]  /*13a90*/  IMAD.SHL.U32 R213, R120, 0x4, RZ ;  /* 0x0000000478d57824 */ /* 0x000fc400078e00ff */
[----:B------:R-:W3:Y:S01]  /*13aa0*/  LDL.LU R121, [R1+0x52c] ;  /* 0x00052c0001797983 */ /* 0x000ee20000300800 */
[C---:B------:R-:W-:Y:S01]  /*13ab0*/  SHF.L.U64.HI R212, R118.reuse, 0x2, R119 ;  /* 0x0000000276d47819 */ /* 0x040fe20000010277 */
[----:B------:R-:W-:Y:S01]  /*13ac0*/  IMAD.SHL.U32 R211, R118, 0x4, RZ ;  /* 0x0000000476d37824 */ /* 0x000fe200078e00ff */
[C---:B------:R-:W-:Y:S02]  /*13ad0*/  SHF.L.U64.HI R210, R11.reuse, 0x2, R16 ;  /* 0x000000020bd27819 */ /* 0x040fe40000010210 */
[----:B------:R-:W3:Y:S01]  /*13ae0*/  LDL.LU R16, [R1+0x644] ;  /* 0x0006440001107983 */ /* 0x000ee20000300800 */
[----:B------:R-:W-:-:S03]  /*13af0*/  IMAD.SHL.U32 R209, R11, 0x4, RZ ;  /* 0x000000040bd17824 */ /* 0x000fc600078e00ff */
[----:B------:R-:W3:Y:S01]  /*13b00*/  LDL.LU R120, [R1+0x534] ;  /* 0x0005340001787983 */ /* 0x000ee20000300800 */
[----:B------:R-:W-:-:S03]  /*13b10*/  SHF.L.U64.HI R208, R9, 0x2, R10 ;  /* 0x0000000209d07819 */ /* 0x000fc6000001020a */
[----:B------:R-:W3:Y:S01]  /*13b20*/  LDL.LU R119, [R1+0x648] ;  /* 0x0006480001777983 */ /* 0x000ee20000300800 */
[----:B------:R-:W-:-:S03]  /*13b30*/  IMAD.SHL.U32 R207, R9, 0x4, RZ ;  /* 0x0000000409cf7824 */ /* 0x000fc600078e00ff */
[----:B------:R-:W3:Y:S04]  /*13b40*/  LDL.LU R118, [R1+0x53c] ;  /* 0x00053c0001767983 */ /* 0x000ee80000300800 */
[----:B------:R-:W3:Y:S01]  /*13b50*/  LDL.LU R11, [R1+0x650] ;  /* 0x00065000010b7983 */ /* 0x000ee20000300800 */
[----:B------:R-:W-:-:S03]  /*13b60*/  SHF.L.U64.HI R206, R3, 0x2, R8 ;  /* 0x0000000203ce7819 */ /* 0x000fc60000010208 */
[----:B------:R-:W3:Y:S01]  /*13b70*/  LDL.LU R10, [R1+0x520] ;  /* 0x00052000010a7983 */ /* 0x000ee20000300800 */
[----:B------:R-:W-:-:S03]  /*13b80*/  IMAD.SHL.U32 R205, R3, 0x4, RZ ;  /* 0x0000000403cd7824 */ /* 0x000fc600078e00ff */
[----:B------:R-:W3:Y:S04]  /*13b90*/  LDL.LU R9, [R1+0x64c] ;  /* 0x00064c0001097983 */ /* 0x000ee80000300800 */
[----:B------:R-:W3:Y:S04]  /*13ba0*/  LDL.LU R8, [R1+0x654] ;  /* 0x0006540001087983 */ /* 0x000ee80000300800 */
[----:B------:R-:W3:Y:S04]  /*13bb0*/  LDL.LU R3, [R1+0x528] ;  /* 0x0005280001037983 */ /* 0x000ee80000300800 */
[----:B------:R1:W5:Y:S04]  /*13bc0*/  LDL.LU R15, [R1+0x6cc] ;  /* 0x0006cc00010f7983 */ /* 0x0003680000300800 */
[----:B------:R1:W5:Y:S04]  /*13bd0*/  LDL.LU R12, [R1+0x6c8] ;  /* 0x0006c800010c7983 */ /* 0x0003680000300800 */
[----:B------:R1:W5:Y:S01]  /*13be0*/  LDL.LU R7, [R1+0x6c4] ;  /* 0x0006c40001077983 */ /* 0x0003620000300800 */
[----:B------:R-:W-:-:S02]  /*13bf0*/  IMAD.SHL.U32 R169, R14, 0x4, RZ ;  /* 0x000000040ea97824 */ /* 0x000fc400078e00ff */
[----:B------:R-:W1:Y:S01]  /*13c00*/  S2R R14, SR_TID.X ;  /* 0x00000000000e7919 */ /* 0x000e620000002100 */
[C---:B------:R-:W-:Y:S02]  /*13c10*/  IADD3 R163, P5, R117.reuse, R23, RZ ;  /* 0x0000001775a37210 */ /* 0x040fe40007fbe0ff */
[----:B------:R-:W-:Y:S02]  /*13c20*/  IADD3 R161, P4, R117, R21, RZ ;  /* 0x0000001575a17210 */ /* 0x000fe40007f9e0ff */
[-C--:B------:R-:W-:Y:S02]  /*13c30*/  LEA.HI.X.SX32 R164, R23, R2.reuse, 0x1, P5 ;  /* 0x0000000217a47211 */ /* 0x080fe400028f0eff */
[----:B------:R-:W-:Y:S02]  /*13c40*/  LEA.HI.X.SX32 R162, R21, R2, 0x1, P4 ;  /* 0x0000000215a27211 */ /* 0x000fe400020f0eff */
[C---:B------:R-:W-:Y:S02]  /*13c50*/  IADD3 R23, P5, R117.reuse, R152, RZ ;  /* 0x0000009875177210 */ /* 0x040fe40007fbe0ff */
[----:B------:R-:W-:Y:S01]  /*13c60*/  IADD3 R21, P4, R117, R22, RZ ;  /* 0x0000001675157210 */ /* 0x000fe20007f9e0ff */
[----:B-1----:R-:W-:Y:S01]  /*13c70*/  IMAD.WIDE.U32 R4, R6, 0xc, R4 ;  /* 0x0000000c06047825 */ /* 0x002fe200078e0004 */
[----:B------:R-:W-:-:S02]  /*13c80*/  LEA.HI.X.SX32 R152, R152, R2, 0x1, P5 ;  /* 0x0000000298987211 */ /* 0x000fc400028f0eff */
[----:B------:R-:W-:Y:S01]  /*13c90*/  LEA.HI.X.SX32 R22, R22, R2, 0x1, P4 ;  /* 0x0000000216167211 */ /* 0x000fe200020f0eff */
[----:B------:R-:W-:Y:S01]  /*13ca0*/  IMAD.WIDE.U32 R24, R13, 0xc, R24 ;  /* 0x0000000c0d187825 */ /* 0x000fe200078e0018 */
[----:B------:R-:W-:Y:S02]  /*13cb0*/  SHF.L.U64.HI R178, R177, 0x2, R178 ;  /* 0x00000002b1b27819 */ /* 0x000fe400000102b2 */
[----:B------:R-:W-:Y:S02]  /*13cc0*/  CS2R R28, SRZ ;  /* 0x00000000001c7805 */ /* 0x000fe4000001ff00 */
[----:B------:R-:W-:Y:S01]  /*13cd0*/  SHF.L.U64.HI R168, R167, 0x2, R168 ;  /* 0x00000002a7a87819 */ /* 0x000fe200000102a8 */
[----:B------:R-:W-:Y:S01]  /*13ce0*/  IMAD.IADD R0, R5, 0x1, R30 ;  /* 0x0000000105007824 */ /* 0x000fe200078e021e */
[----:B------:R-:W-:Y:S01]  /*13cf0*/  SHF.L.U64.HI R166, R165, 0x2, R166 ;  /* 0x00000002a5a67819 */ /* 0x000fe200000102a6 */
[----:B------:R-:W-:Y:S01]  /*13d00*/  IMAD.MOV.U32 R2, RZ, RZ, R4 ;  /* 0x000000ffff027224 */ /* 0x000fe200078e0004 */
[----:B------:R-:W-:Y:S01]  /*13d10*/  SHF.L.U64.HI R164, R163, 0x2, R164 ;  /* 0x00000002a3a47819 */ /* 0x000fe200000102a4 */
[----:B------:R-:W-:Y:S01]  /*13d20*/  IMAD.IADD R4, R25, 0x1, R26 ;  /* 0x0000000119047824 */ /* 0x000fe200078e021a */
[----:B------:R-:W-:Y:S01]  /*13d30*/  SHF.L.U64.HI R162, R161, 0x2, R162 ;  /* 0x00000002a1a27819 */ /* 0x000fe200000102a2 */
[----:B------:R-:W-:Y:S01]  /*13d40*/  IMAD.MOV.U32 R5, RZ, RZ, R24 ;  /* 0x000000ffff057224 */ /* 0x000fe200078e0018 */
[----:B------:R-:W-:Y:S01]  /*13d50*/  SHF.L.U64.HI R160, R159, 0x2, R160 ;  /* 0x000000029fa07819 */ /* 0x000fe200000102a0 */
[----:B------:R-:W-:Y:S01]  /*13d60*/  IMAD.SHL.U32 R203, R141, 0x4, RZ ;  /* 0x000000048dcb7824 */ /* 0x000fe200078e00ff */
[----:B------:R-:W-:-:S02]  /*13d70*/  SHF.L.U64.HI R158, R157, 0x2, R158 ;  /* 0x000000029d9e7819 */ /* 0x000fc4000001029e */
[----:B------:R-:W-:Y:S01]  /*13d80*/  SHF.R.U32.HI R14, RZ, 0x6, R14 ;  /* 0x00000006ff0e7819 */ /* 0x000fe2000001160e */
[----:B------:R-:W-:Y:S01]  /*13d90*/  IMAD.SHL.U32 R201, R139, 0x4, RZ ;  /* 0x000000048bc97824 */ /* 0x000fe200078e00ff */
[----:B------:R-:W-:Y:S01]  /*13da0*/  SHF.L.U64.HI R156, R155, 0x2, R156 ;  /* 0x000000029b9c7819 */ /* 0x000fe2000001029c */
        /* <DEDUP_REMOVED lines=9> */
[----:B------:R-:W-:-:S02]  /*13e40*/  SHF.L.U64.HI R18, R17, 0x2, R18 ;  /* 0x0000000211127819 */ /* 0x000fc40000010212 */
[----:B------:R-:W-:Y:S02]  /*13e50*/  CS2R R24, SRZ ;  /* 0x0000000000187805 */ /* 0x000fe4000001ff00 */
[----:B------:R-:W-:Y:S02]  /*13e60*/  SHF.L.U64.HI R236, R235, 0x2, R236 ;  /* 0x00000002ebec7819 */ /* 0x000fe400000102ec */
[----:B------:R-:W-:Y:S02]  /*13e70*/  CS2R R26, SRZ ;  /* 0x00000000001a7805 */ /* 0x000fe4000001ff00 */
[----:B------:R-:W-:Y:S02]  /*13e80*/  SHF.L.U64.HI R234, R233, 0x2, R234 ;  /* 0x00000002e9ea7819 */ /* 0x000fe400000102ea */
[----:B------:R-:W-:Y:S02]  /*13e90*/  CS2R R30, SRZ ;  /* 0x00000000001e7805 */ /* 0x000fe4000001ff00 */
        /* <DEDUP_REMOVED lines=55> */
[----:B------:R-:W-:Y:S01]  /*14210*/  CS2R R116, SRZ ;  /* 0x0000000000747805 */ /* 0x000fe2000001ff00 */
[----:B------:R-:W-:Y:S01]  /*14220*/  IMAD.SHL.U32 R177, R177, 0x4, RZ ;  /* 0x00000004b1b17824 */ /* 0x000fe200078e00ff */
[----:B------:R-:W-:Y:S01]  /*14230*/  SGXT.U32 R14, R14, 0x1 ;  /* 0x000000010e0e781a */ /* 0x000fe20000000000 */
[----:B------:R-:W-:Y:S01]  /*14240*/  IMAD.SHL.U32 R167, R167, 0x4, RZ ;  /* 0x00000004a7a77824 */ /* 0x000fe200078e00ff */
[----:B------:R-:W-:Y:S01]  /*14250*/  CS2R R130, SRZ ;  /* 0x0000000000827805 */ /* 0x000fe2000001ff00 */
        /* <DEDUP_REMOVED lines=20> */
[----:B------:R-:W-:-:S02]  /*143a0*/  IMAD.SHL.U32 R17, R17, 0x4, RZ ;  /* 0x0000000411117824 */ /* 0x000fc400078e00ff */
[----:B------:R-:W-:Y:S02]  /*143b0*/  IMAD.SHL.U32 R251, R251, 0x4, RZ ;  /* 0x00000004fbfb7824 */ /* 0x000fe400078e00ff */
[----:B------:R-:W-:Y:S02]  /*143c0*/  IMAD.SHL.U32 R249, R249, 0x4, RZ ;  /* 0x00000004f9f97824 */ /* 0x000fe400078e00ff */
[----:B------:R-:W-:Y:S02]  /*143d0*/  IMAD.SHL.U32 R247, R247, 0x4, RZ ;  /* 0x00000004f7f77824 */ /* 0x000fe400078e00ff */
[----:B------:R-:W-:Y:S02]  /*143e0*/  IMAD.SHL.U32 R245, R245, 0x4, RZ ;  /* 0x00000004f5f57824 */ /* 0x000fe400078e00ff */
[----:B------:R-:W-:Y:S02]  /*143f0*/  IMAD.SHL.U32 R243, R243, 0x4, RZ ;  /* 0x00000004f3f37824 */ /* 0x000fe400078e00ff */
        /* <DEDUP_REMOVED lines=10> */
[----:B------:R-:W-:Y:S01]  /*144a0*/  IMAD.SHL.U32 R221, R221, 0x4, RZ ;  /* 0x00000004dddd7824 */ /* 0x000fe200078e00ff */
[----:B------:R-:W-:Y:S01]  /*144b0*/  UIADD3 UR24, UR24, -0x60, URZ ;  /* 0xffffffa018187890 */ /* 0x000fe2000fffe03f */
[----:B------:R-:W-:Y:S01]  /*144c0*/  UMOV UR25, 0x2 ;  /* 0x0000000200197882 */ /* 0x000fe20000000000 */
[----:B------:R-:W-:Y:S01]  /*144d0*/  UMOV UR26, 0xffffffff ;  /* 0xffffffff001a7882 */ /* 0x000fe20000000000 */
[----:B------:R-:W-:Y:S01]  /*144e0*/  UMOV UR4, URZ ;  /* 0x0000003f00047c82 */ /* 0x000fe20008000000 */
[C---:B----4-:R-:W-:Y:S01]  /*144f0*/  SHF.L.U64.HI R190, R127.reuse, 0x2, R128 ;  /* 0x000000027fbe7819 */ /* 0x050fe20000010280 */
[----:B------:R-:W-:Y:S01]  /*14500*/  IMAD.SHL.U32 R189, R127, 0x4, RZ ;  /* 0x000000047fbd7824 */ /* 0x000fe200078e00ff */
[----:B------:R-:W-:-:S02]  /*14510*/  CS2R R128, SRZ ;  /* 0x0000000000807805 */ /* 0x000fc4000001ff00 */
[C---:B--2---:R-:W-:Y:S01]  /*14520*/  SHF.L.U64.HI R188, R125.reuse, 0x2, R126 ;  /* 0x000000027dbc7819 */ /* 0x044fe2000001027e */
[----:B------:R-:W-:Y:S01]  /*14530*/  IMAD.SHL.U32 R187, R125, 0x4, RZ ;  /* 0x000000047dbb7824 */ /* 0x000fe200078e00ff */
[----:B------:R-:W-:Y:S02]  /*14540*/  CS2R R126, SRZ ;  /* 0x00000000007e7805 */ /* 0x000fe4000001ff00 */
[C---:B---3--:R-:W-:Y:S01]  /*14550*/  SHF.L.U64.HI R186, R123.reuse, 0x2, R124 ;  /* 0x000000027bba7819 */ /* 0x048fe2000001027c */
[----:B------:R-:W-:Y:S01]  /*14560*/  IMAD.SHL.U32 R185, R123, 0x4, RZ ;  /* 0x000000047bb97824 */ /* 0x000fe200078e00ff */
[----:B------:R-:W-:Y:S02]  /*14570*/  CS2R R124, SRZ ;  /* 0x00000000007c7805 */ /* 0x000fe4000001ff00 */
[C---:B------:R-:W-:Y:S01]  /*14580*/  SHF.L.U64.HI R184, R121.reuse, 0x2, R122 ;  /* 0x0000000279b87819 */ /* 0x040fe2000001027a */
[----:B------:R-:W-:Y:S01]  /*14590*/  IMAD.SHL.U32 R183, R121, 0x4, RZ ;  /* 0x0000000479b77824 */ /* 0x000fe200078e00ff */
[----:B------:R-:W-:-:S02]  /*145a0*/  CS2R R122, SRZ ;  /* 0x00000000007a7805 */ /* 0x000fc4000001ff00 */
[----:B------:R-:W-:Y:S02]  /*145b0*/  SHF.L.U64.HI R182, R120, 0x2, R16 ;  /* 0x0000000278b67819 */ /* 0x000fe40000010210 */
[----:B------:R-:W-:-:S04]  /*145c0*/  SHF.R.S32.HI R16, RZ, 0x1f, R13 ;  /* 0x0000001fff107819 */ /* 0x000fc8000001140d */
[----:B------:R-:W-:Y:S01]  /*145d0*/  SHF.L.U64.HI R16, R13, 0x2, R16 ;  /* 0x000000020d107819 */ /* 0x000fe20000010210 */
[----:B------:R-:W-:Y:S01]  /*145e0*/  IMAD.SHL.U32 R181, R120, 0x4, RZ ;  /* 0x0000000478b57824 */ /* 0x000fe200078e00ff */
[C---:B------:R-:W-:Y:S01]  /*145f0*/  SHF.L.U64.HI R180, R118.reuse, 0x2, R119 ;  /* 0x0000000276b47819 */ /* 0x040fe20000010277 */
[----:B------:R-:W-:Y:S01]  /*14600*/  IMAD.SHL.U32 R179, R118, 0x4, RZ ;  /* 0x0000000476b37824 */ /* 0x000fe200078e00ff */
[----:B------:R-:W-:Y:S02]  /*14610*/  CS2R R118, SRZ ;  /* 0x0000000000767805 */ /* 0x000fe4000001ff00 */
[----:B------:R-:W-:Y:S02]  /*14620*/  CS2R R120, SRZ ;  /* 0x0000000000787805 */ /* 0x000fe4000001ff00 */
[----:B------:R-:W-:Y:S01]  /*14630*/  SHF.R.S32.HI R16, RZ, 0x5, R9 ;  /* 0x00000005ff107819 */ /* 0x000fe20000011409 */
[C---:B------:R-:W-:Y:S01]  /*14640*/  IMAD.SHL.U32 R175, R10.reuse, 0x4, RZ ;  /* 0x000000040aaf7824 */ /* 0x040fe200078e00ff */
[----:B------:R-:W-:-:S02]  /*14650*/  SHF.L.U64.HI R176, R10, 0x2, R11 ;  /* 0x000000020ab07819 */ /* 0x000fc4000001020b */
[C---:B------:R-:W-:Y:S01]  /*14660*/  SHF.L.U64.HI R174, R3.reuse, 0x2, R8 ;  /* 0x0000000203ae7819 */ /* 0x040fe20000010208 */
[----:B------:R-:W-:Y:S02]  /*14670*/  IMAD.SHL.U32 R173, R3, 0x4, RZ ;  /* 0x0000000403ad7824 */ /* 0x000fe400078e00ff */
[----:B------:R-:W-:-:S07]  /*14680*/  VIADD R3, R16, 0xfffffffd ;  /* 0xfffffffd10037836 */ /* 0x000fce0000000000 */
.L_x_1:
[----:B------:R-:W-:Y:S01]  /*14690*/  STL.64 [R1+0x8c0], R250 ;  /* 0x0008c0fa01007387 */ /* 0x000fe20000100a00 */
[----:B------:R-:W-:Y:S01]  /*146a0*/  UIADD3 UR26, UR26, 0x1, URZ ;  /* 0x000000011a1a7890 */ /* 0x000fe2000fffe03f */
[----:B------:R-:W-:-:S04]  /*146b0*/  DEPBAR.LE SB0, 0x4 ;  /* 0x000081000000791a */ /* 0x000fc80000000000 */
[----:B------:R-:W-:Y:S04]  /*146c0*/  STL.64 [R1+0x8b8], R248 ;  /* 0x0008b8f801007387 */ /* 0x000fe80000100a00 */
        /* <DEDUP_REMOVED lines=61> */
[----:B------:R1:W-:Y:S04]  /*14aa0*/  STL.64 [R1+0x6c8], R124 ;  /* 0x0006c87c01007387 */ /* 0x0003e80000100a00 */
[----:B-1----:R-:W2:Y:S04]  /*14ab0*/  LDL.LU.64 R124, [R1] ;  /* 0x00000000017c7983 */ /* 0x002ea80000300a00 */
[----:B------:R-:W2:Y:S04]  /*14ac0*/  LDL.LU.64 R126, [R1+0x8] ;  /* 0x00000800017e7983 */ /* 0x000ea80000300a00 */
        /* <DEDUP_REMOVED lines=61> */
[----:B------:R-:W2:Y:S01]  /*14ea0*/  LDL.LU.64 R250, [R1+0x1f8] ;  /* 0x0001f80001fa7983 */ /* 0x000ea20000300a00 */
[----:B------:R-:W-:Y:S01]  /*14eb0*/  UISETP.GT.AND UP0, UPT, UR26, 0x3, UPT ;  /* 0x000000031a00788c */ /* 0x000fe2000bf04270 */
[----:B------:R-:W-:Y:S01]  /*14ec0*/  UMOV UR19, 0x40000040 ;  /* 0x4000004000137882 */ /* 0x000fe20000000000 */
[----:B------:R-:W-:Y:S02]  /*14ed0*/  BAR.SYNC.DEFER_BLOCKING 0x0 ;  /* 0x0000000000007b1d */ /* 0x000fe40000010000 */
[----:B------:R-:W-:-:S04]  /*14ee0*/  USEL UR26, UR26, URZ, !UP0 ;  /* 0x0000003f1a1a7287 */ /* 0x000fc8000c000000 */
[----:B------:R-:W-:Y:S02]  /*14ef0*/  ULEA UR5, UR26, UR7, 0xd ;  /* 0x000000071a057291 */ /* 0x000fe4000f8e683f */
[----:B------:R-:W-:Y:S02]  /*14f00*/  ULEA UR6, UR26, UR7, 0x10 ;  /* 0x000000071a067291 */ /* 0x000fe4000f8e803f */
[----:B------:R-:W-:Y:S02]  /*14f10*/  UIADD3 UR5, UR5, 0x40000, URZ ;  /* 0x0004000005057890 */ /* 0x000fe4000fffe03f */
[----:B------:R-:W-:Y:S02]  /*14f20*/  USHF.R.U32.HI UR6, URZ, 0x4, UR6 ;  /* 0x000000043f067899 */ /* 0x000fe40008011606 */
[----:B------:R-:W-:Y:S02]  /*14f30*/  USHF.R.U32.HI UR5, URZ, 0x4, UR5 ;  /* 0x000000043f057899 */ /* 0x000fe40008011605 */
[----:B------:R-:W-:-:S02]  /*14f40*/  USGXT.U32 UR18, UR6, 0xe ;  /* 0x0000000e0612789a */ /* 0x000fc40008000000 */
[----:B------:R-:W-:Y:S01]  /*14f50*/  USGXT.U32 UR16, UR5, 0xe ;  /* 0x0000000e0510789a */ /* 0x000fe20008000000 */
[----:B------:R-:W-:Y:S01]  /*14f60*/  UMOV UR17, 0x40000040 ;  /* 0x4000004000117882 */ /* 0x000fe20000000000 */
[----:B------:R-:W-:Y:S02]  /*14f70*/  UIADD3 UR10, UP1, UR18, 0x2, URZ ;  /* 0x00000002120a7890 */ /* 0x000fe4000ff3e03f */
[----:B------:R-:W-:Y:S01]  /*14f80*/  UIADD3 UR8, UP0, UR16, 0x2, URZ ;  /* 0x0000000210087890 */ /* 0x000fe2000ff1e03f */
[----:B------:R-:W-:Y:S01]  /*14f90*/  UMOV UR5, URZ ;  /* 0x0000003f00057c82 */ /* 0x000fe20008000000 */
[----:B------:R-:W-:Y:S02]  /*14fa0*/  UMOV UR6, URZ ;  /* 0x0000003f00067c82 */ /* 0x000fe40008000000 */
[----:B------:R-:W-:Y:S02]  /*14fb0*/  UIADD3.X UR9, UR5, 0x40000040, URZ, UP0, !UPT ;  /* 0x4000004005097890 */ /* 0x000fe400087fe43f */
[----:B------:R-:W-:-:S02]  /*14fc0*/  UIADD3.X UR11, UR6, 0x40000040, URZ, UP1, !UPT ;  /* 0x40000040060b7890 */ /* 0x000fc40008ffe43f */
[----:B------:R-:W-:Y:S02]  /*14fd0*/  UIADD3.64 UR20, UR8, 0x2, URZ ;  /* 0x0000000208147897 */ /* 0x000fe4000fffe03f */
[----:B------:R-:W-:Y:S02]  /*14fe0*/  UIADD3.64 UR22, UR10, 0x2, URZ ;  /* 0x000000020a167897 */ /* 0x000fe4000fffe03f */
[----:B------:R-:W-:Y:S02]  /*14ff0*/  UIADD3.64 UR14, UR10, 0x4, URZ ;  /* 0x000000040a0e7897 */ /* 0x000fe4000fffe03f */
[----:B------:R-:W-:Y:S01]  /*15000*/  UIADD3.64 UR12, UR8, 0x4, URZ ;  /* 0x00000004080c7897 */ /* 0x000fe2000fffe03f */
[----:B--2---:R-:W-:-:S06]  /*15010*/  WARPGROUP.ARRIVE ;  /* 0x00000000000079c5 */ /* 0x004fcc0000000000 */
[----:B------:R-:W-:Y:S03]  /*15020*/  HGMMA.64x256x8.F32.TF32 R124, gdesc[UR16], R124, gsb0 ;  /* 0x07e00000107c79f0 */ /* 0x000fe6000800287c */
[----:B------:R-:W-:Y:S02]  /*15030*/  WARPGROUP.DEPBAR.LE gsb0, 0x0 ;  /* 0x00008000000079c5 */ /* 0x000fe40000010000 */
[----:B------:R-:W-:-:S15]  /*15040*/  WARPGROUP.ARRIVE ;  /* 0x00000000000079c5 */ /* 0x000fde0000000000 */
[----:B------:R-:W-:-:S08]  /*15050*/  NOP ;  /* 0x0000000000007918 */ /* 0x000fd00000000000 */
        /* <DEDUP_REMOVED lines=10> */
[----:B------:R-:W-:Y:S04]  /*15100*/  STL.64 [R1], R124 ;  /* 0x0000007c01007387 */ /* 0x000fe80000100a00 */
        /* <DEDUP_REMOVED lines=63> */
[----:B-1----:R-:W2:Y:S04]  /*15500*/  LDL.LU.64 R250, [R1+0x8c0] ;  /* 0x0008c00001fa7983 */ /* 0x002ea80000300a00 */
[----:B------:R-:W3:Y:S04]  /*15510*/  LDL.LU.64 R248, [R1+0x8b8] ;  /* 0x0008b80001f87983 */ /* 0x000ee80000300a00 */
[----:B------:R-:W4:Y:S04]  /*15520*/  LDL.LU.64 R246, [R1+0x8b0] ;  /* 0x0008b00001f67983 */ /* 0x000f280000300a00 */
[----:B------:R-:W2:Y:S04]  /*15530*/  LDL.LU.64 R244, [R1+0x8a8] ;  /* 0x0008a80001f47983 */ /* 0x000ea80000300a00 */
        /* <DEDUP_REMOVED lines=59> */
[----:B------:R-:W4:Y:S01]  /*158f0*/  LDL.LU.64 R124, [R1+0x6c8] ;  /* 0x0006c800017c7983 */ /* 0x000f220000300a00 */
[----:B------:R-:W-:Y:S01]  /*15900*/  UIADD3.64 UR18, UR10, 0x7fe, URZ ;  /* 0x000007fe0a127897 */ /* 0x000fe2000fffe03f */
[----:B------:R-:W-:Y:S01]  /*15910*/  VIADD R3, R16, 0xfffffffd ;  /* 0xfffffffd10037836 */ /* 0x000fe20000000000 */
[----:B------:R-:W-:Y:S01]  /*15920*/  UIADD3.64 UR22, UR10, 0x802, URZ ;  /* 0x000008020a167897 */ /* 0x000fe2000fffe03f */
[C---:B------:R-:W-:Y:S01]  /*15930*/  ISETP.GE.AND P1, PT, R14.reuse, UR24, PT ;  /* 0x000000180e007c0c */ /* 0x040fe2000bf26270 */
[----:B------:R-:W-:Y:S01]  /*15940*/  UIADD3.64 UR14, UR10, 0x804, URZ ;  /* 0x000008040a0e7897 */ /* 0x000fe2000fffe03f */
[----:B------:R-:W-:Y:S01]  /*15950*/  LOP3.LUT R8, R14, 0x2, RZ, 0xfc, !PT ;  /* 0x000000020e087812 */ /* 0x000fe200078efcff */
[----:B------:R-:W-:Y:S01]  /*15960*/  UIADD3 UR25, UR25, 0x1, URZ ;  /* 0x0000000119197890 */ /* 0x000fe2000fffe03f */
[----:B------:R-:W-:-:S02]  /*15970*/  ISETP.LE.AND P0, PT, R3, UR4, PT ;  /* 0x0000000403007c0c */ /* 0x000fc4000bf03270 */
[----:B------:R-:W-:Y:S01]  /*15980*/  SEL R3, RZ, 0x4, P1 ;  /* 0x00000004ff037807 */ /* 0x000fe20000800000 */
[----:B------:R-:W-:Y:S01]  /*15990*/  UISETP.GT.AND UP0, UPT, UR25, 0x3, UPT ;  /* 0x000000031900788c */ /* 0x000fe2000bf04270 */
[----:B------:R-:W-:Y:S02]  /*159a0*/  ISETP.GE.AND P1, PT, R8, UR24, PT ;  /* 0x0000001808007c0c */ /* 0x000fe4000bf26270 */
[----:B------:R-:W-:Y:S01]  /*159b0*/  SEL R3, R3, RZ, !P0 ;  /* 0x000000ff03037207 */ /* 0x000fe20004000000 */
[----:B------:R-:W-:Y:S01]  /*159c0*/  USEL UR25, UR25, URZ, !UP0 ;  /* 0x0000003f19197287 */ /* 0x000fe2000c000000 */
[----:B------:R-:W-:Y:S02]  /*159d0*/  IADD3 R8, P3, R5, R17, RZ ;  /* 0x0000001105087210 */ /* 0x000fe40007f7e0ff */
[----:B------:R-:W-:Y:S01]  /*159e0*/  ISETP.NE.U32.AND P2, PT, R3, RZ, PT ;  /* 0x000000ff0300720c */ /* 0x000fe20003f45070 */
[----:B------:R-:W-:Y:S01]  /*159f0*/  ULEA UR5, UR25, UR7, 0xd ;  /* 0x0000000719057291 */ /* 0x000fe2000f8e683f */
[----:B------:R-:W-:Y:S01]  /*15a00*/  SEL R3, RZ, 0x4, P1 ;  /* 0x00000004ff037807 */ /* 0x000fe20000800000 */
[----:B------:R-:W-:Y:S01]  /*15a10*/  IMAD.X R9, R4, 0x1, R18, P3 ;  /* 0x0000000104097824 */ /* 0x000fe200018e0612 */
[----:B------:R-:W-:-:S02]  /*15a20*/  LOP3.LUT R11, R14, 0x4, RZ, 0xfc, !PT ;  /* 0x000000040e0b7812 */ /* 0x000fc400078efcff */
[----:B------:R-:W-:Y:S02]  /*15a30*/  SEL R3, R3, RZ, !P0 ;  /* 0x000000ff03037207 */ /* 0x000fe40004000000 */
[----:B------:R-:W-:Y:S02]  /*15a40*/  LOP3.LUT R10, R14, 0x6, RZ, 0xfc, !PT ;  /* 0x000000060e0a7812 */ /* 0x000fe400078efcff */
[----:B------:R-:W-:Y:S01]  /*15a50*/  ISETP.NE.U32.AND P1, PT, R3, RZ, PT ;  /* 0x000000ff0300720c */ /* 0x000fe20003f25070 */
[----:B-----5:R-:W-:Y:S01]  /*15a60*/  VIADD R3, R12, UR5 ;  /* 0x000000050c037c36 */ /* 0x020fe20008000000 */
[----:B----4-:R-:W-:-:S06]  /*15a70*/  WARPGROUP.ARRIVE ;  /* 0x00000000000079c5 */ /* 0x010fcc0000000000 */
[----:B------:R-:W-:Y:S01]  /*15a80*/  HGMMA.64x256x8.F32.TF32 R24, gdesc[UR16], R24, gsb0 ;  /* 0x07e00000101879f0 */ /* 0x000fe20008002818 */
[----:B------:R-:W-:Y:S01]  /*15a90*/  UIADD3.64 UR18, UR10, 0x800, URZ ;  /* 0x000008000a127897 */ /* 0x000fe2000fffe03f */
[----:B------:R-:W-:Y:S01]  /*15aa0*/  UMOV UR16, UR8 ;  /* 0x0000000800107c82 */ /* 0x000fe20008000000 */
[----:B------:R-:W-:Y:S01]  /*15ab0*/  UMOV UR17, UR9 ;  /* 0x0000000900117c82 */ /* 0x000fe20008000000 */
[----:B------:R-:W-:Y:S02]  /*15ac0*/  WARPGROUP.DEPBAR.LE gsb0, 0x0 ;  /* 0x00008000000079c5 */ /* 0x000fe40000010000 */
[----:B------:R-:W-:-:S15]  /*15ad0*/  WARPGROUP.ARRIVE ;  /* 0x00000000000079c5 */ /* 0x000fde0000000000 */
[----:B------:R-:W-:-:S07]  /*15ae0*/  NOP ;  /* 0x0000000000007918 */ /* 0x000fce0000000000 */
        /* <DEDUP_REMOVED lines=10> */
[----:B------:R-:W-:Y:S06]  /*15b90*/  BAR.SYNC.DEFER_BLOCKING 0x0 ;  /* 0x0000000000007b1d */ /* 0x000fec0000010000 */
[----:B------:R-:W-:Y:S01]  /*15ba0*/  @!PT LDS RZ, [RZ] ;  /* 0x00000000fffff984 */ /* 0x000fe20000000800 */
[----:B------:R-:W-:Y:S01]  /*15bb0*/  @!PT LDS RZ, [RZ] ;  /* 0x00000000fffff984 */ /* 0x000fe20000000800 */
[----:B------:R-:W-:Y:S01]  /*15bc0*/  @!PT LDS RZ, [RZ] ;  /* 0x00000000fffff984 */ /* 0x000fe20000000800 */
[----:B------:R1:W-:Y:S02]  /*15bd0*/  LDGSTS.E [R3+0x40000], desc[UR28][R8.64], P2 ;  /* 0x4000000008037fae */ /* 0x0003e4000912185c */
[----:B-1----:R-:W-:-:S05]  /*15be0*/  IADD3 R8, P2, R5, R19, RZ ;  /* 0x0000001305087210 */ /* 0x002fca0007f5e0ff */
[----:B------:R-:W-:-:S05]  /*15bf0*/  IMAD.X R9, R4, 0x1, R20, P2 ;  /* 0x0000000104097824 */ /* 0x000fca00010e0614 */
[----:B------:R1:W-:Y:S01]  /*15c00*/  LDGSTS.E [R3+0x40008], desc[UR28][R8.64], P1 ;  /* 0x4000800008037fae */ /* 0x0003e2000892185c */
[----:B------:R-:W-:Y:S02]  /*15c10*/  ISETP.GE.AND P1, PT, R11, UR24, PT ;  /* 0x000000180b007c0c */ /* 0x000fe4000bf26270 */
[----:B------:R-:W-:Y:S02]  /*15c20*/  LOP3.LUT R11, R14, 0x8, RZ, 0xfc, !PT ;  /* 0x000000080e0b7812 */ /* 0x000fe400078efcff */
[----:B-1----:R-:W-:Y:S02]  /*15c30*/  SEL R3, RZ, 0x4, P1 ;  /* 0x00000004ff037807 */ /* 0x002fe40000800000 */
[----:B------:R-:W-:Y:S02]  /*15c40*/  ISETP.GE.AND P1, PT, R10, UR24, PT ;  /* 0x000000180a007c0c */ /* 0x000fe4000bf26270 */
[----:B------:R-:W-:Y:S02]  /*15c50*/  SEL R3, R3, RZ, !P0 ;  /* 0x000000ff03037207 */ /* 0x000fe40004000000 */
[----:B------:R-:W-:-:S02]  /*15c60*/  LOP3.LUT R10, R12, 0x10, RZ, 0x3c, !PT ;  /* 0x000000100c0a7812 */ /* 0x000fc400078e3cff */
[----:B------:R-:W-:Y:S02]  /*15c70*/  ISETP.NE.U32.AND P2, PT, R3, RZ, PT ;  /* 0x000000ff0300720c */ /* 0x000fe40003f45070 */
[----:B------:R-:W-:Y:S02]  /*15c80*/  SEL R3, RZ, 0x4, P1 ;  /* 0x00000004ff037807 */ /* 0x000fe40000800000 */
[----:B------:R-:W-:Y:S02]  /*15c90*/  IADD3 R8, P3, R5, R21, RZ ;  /* 0x0000001505087210 */ /* 0x000fe40007f7e0ff */
[----:B------:R-:W-:-:S03]  /*15ca0*/  SEL R3, R3, RZ, !P0 ;  /* 0x000000ff03037207 */ /* 0x000fc60004000000 */
[----:B------:R-:W-:Y:S01]  /*15cb0*/  IMAD.X R9, R4, 0x1, R22, P3 ;  /* 0x0000000104097824 */ /* 0x000fe200018e0616 */
[----:B------:R-:W-:Y:S01]  /*15cc0*/  ISETP.NE.U32.AND P1, PT, R3, RZ, PT ;  /* 0x000000ff0300720c */ /* 0x000fe20003f25070 */
[----:B------:R-:W-:Y:S01]  /*15cd0*/  VIADD R3, R10, UR5 ;  /* 0x000000050a037c36 */ /* 0x000fe20008000000 */
[----:B------:R-:W-:-:S04]  /*15ce0*/  LOP3.LUT R10, R14, 0xa, RZ, 0xfc, !PT ;  /* 0x0000000a0e0a7812 */ /* 0x000fc800078efcff */
[----:B------:R1:W-:Y:S02]  /*15cf0*/  LDGSTS.E [R3+0x40000], desc[UR28][R8.64], P2 ;  /* 0x4000000008037fae */ /* 0x0003e4000912185c */
[----:B-1----:R-:W-:-:S05]  /*15d00*/  IADD3 R8, P2, R5, R23, RZ ;  /* 0x0000001705087210 */ /* 0x002fca0007f5e0ff */
[----:B---3--:R-:W-:-:S05]  /*15d10*/  IMAD.X R9, R4, 0x1, R152, P2 ;  /* 0x0000000104097824 */ /* 0x008fca00010e0698 */
        /* <DEDUP_REMOVED lines=11> */
[----:B--2---:R-:W-:Y:S01]  /*15dd0*/  IMAD.X R9, R4, 0x1, R154, P3 ;  /* 0x0000000104097824 */ /* 0x004fe200018e069a */
[----:B------:R-:W-:Y:S01]  /*15de0*/  ISETP.NE.U32.AND P1, PT, R3, RZ, PT ;  /* 0x000000ff0300720c */ /* 0x000fe20003f25070 */
[----:B------:R-:W-:Y:S01]  /*15df0*/  VIADD R3, R10, UR5 ;  /* 0x000000050a037c36 */ /* 0x000fe20008000000 */
[----:B------:R-:W-:-:S04]  /*15e00*/  LOP3.LUT R10, R14, 0xe, RZ, 0xfc, !PT ;  /* 0x0000000e0e0a7812 */ /* 0x000fc800078efcff */
        /* <DEDUP_REMOVED lines=76> */
[----:B------:R-:W-:-:S04]  /*162d0*/  ISETP.GE.AND P1, PT, R11, UR24, PT ;  /* 0x000000180b007c0c */ /* 0x000fc8000bf26270 */
[----:B-1----:R-:W-:Y:S02]  /*162e0*/  SEL R3, RZ, 0x4, P1 ;  /* 0x00000004ff037807 */ /* 0x002fe40000800000 */
[----:B------:R-:W-:Y:S02]  /*162f0*/  ISETP.GE.AND P1, PT, R10, UR24, PT ;  /* 0x000000180a007c0c */ /* 0x000fe4000bf26270 */
[----:B------:R-:W-:Y:S02]  /*16300*/  SEL R3, R3, RZ, !P0 ;  /* 0x000000ff03037207 */ /* 0x000fe40004000000 */
[----:B------:R-:W-:Y:S02]  /*16310*/  LOP3.LUT R10, R12, 0x70, RZ, 0x3c, !PT ;  /* 0x000000700c0a7812 */ /* 0x000fe400078e3cff */
[----:B------:R-:W-:Y:S02]  /*16320*/  ISETP.NE.U32.AND P2, PT, R3, RZ, PT ;  /* 0x000000ff0300720c */ /* 0x000fe40003f45070 */
[----:B------:R-:W-:-:S02]  /*16330*/  SEL R3, RZ, 0x4, P1 ;  /* 0x00000004ff037807 */ /* 0x000fc40000800000 */
[----:B------:R-:W-:Y:S02]  /*16340*/  IADD3 R8, P3, R5, R173, RZ ;  /* 0x000000ad05087210 */ /* 0x000fe40007f7e0ff */
[----:B------:R-:W-:-:S03]  /*16350*/  SEL R3, R3, RZ, !P0 ;  /* 0x000000ff03037207 */ /* 0x000fc60004000000 */
[----:B------:R-:W-:Y:S01]  /*16360*/  IMAD.X R9, R4, 0x1, R174, P3 ;  /* 0x0000000104097824 */ /* 0x000fe200018e06ae */
[----:B------:R-:W-:Y:S01]  /*16370*/  ISETP.NE.U32.AND P1, PT, R3, RZ, PT ;  /* 0x000000ff0300720c */ /* 0x000fe20003f25070 */
[----:B------:R-:W-:Y:S01]  /*16380*/  VIADD R3, R10, UR5 ;  /* 0x000000050a037c36 */ /* 0x000fe20008000000 */
[----:B------:R-:W-:Y:S01]  /*16390*/  ULEA UR5, UR25, UR7, 0x10 ;  /* 0x0000000719057291 */ /* 0x000fe2000f8e803f */
[----:B------:R-:W1:Y:S03]  /*163a0*/  S2R R10, SR_TID.X ;  /* 0x00000000000a7919 */ /* 0x000e660000002100 */
[----:B------:R2:W-:Y:S02]  /*163b0*/  LDGSTS.E [R3+0x40000], desc[UR28][R8.64], P2 ;  /* 0x4000000008037fae */ /* 0x0005e4000912185c */
[----:B--2---:R-:W-:-:S05]  /*163c0*/  IADD3 R8, P2, R5, R175, RZ ;  /* 0x000000af05087210 */ /* 0x004fca0007f5e0ff */
[----:B------:R-:W-:-:S05]  /*163d0*/  IMAD.X R9, R4, 0x1, R176, P2 ;  /* 0x0000000104097824 */ /* 0x000fca00010e06b0 */
[----:B------:R2:W-:Y:S04]  /*163e0*/  LDGSTS.E [R3+0x40008], desc[UR28][R8.64], P1 ;  /* 0x4000800008037fae */ /* 0x0005e8000892185c */
[----:B------:R-:W0:Y:S01]  /*163f0*/  LDGDEPBAR ;  /* 0x00000000000079af */ /* 0x000e220000000000 */
[----:B-1----:R-:W-:-:S04]  /*16400*/  LOP3.LUT R10, R10, 0x1f, RZ, 0xc0, !PT ;  /* 0x0000001f0a0a7812 */ /* 0x002fc800078ec0ff */
[----:B------:R-:W-:-:S04]  /*16410*/  ISETP.GE.AND P1, PT, R10, UR24, PT ;  /* 0x000000180a007c0c */ /* 0x000fc8000bf26270 */
[----:B--2---:R-:W-:Y:S02]  /*16420*/  SEL R3, RZ, 0x4, P1 ;  /* 0x00000004ff037807 */ /* 0x004fe40000800000 */
[----:B------:R-:W-:Y:S02]  /*16430*/  IADD3 R10, P1, R2, R177, RZ ;  /* 0x000000b1020a7210 */ /* 0x000fe40007f3e0ff */
[----:B------:R-:W-:-:S03]  /*16440*/  SEL R3, R3, RZ, !P0 ;  /* 0x000000ff03037207 */ /* 0x000fc60004000000 */
[----:B------:R-:W-:Y:S01]  /*16450*/  IMAD.X R11, R0, 0x1, R178, P1 ;  /* 0x00000001000b7824 */ /* 0x000fe200008e06b2 */
[----:B------:R-:W-:Y:S01]  /*16460*/  ISETP.NE.U32.AND P0, PT, R3, RZ, PT ;  /* 0x000000ff0300720c */ /* 0x000fe20003f05070 */
[----:B------:R-:W-:Y:S01]  /*16470*/  VIADD R3, R15, UR5 ;  /* 0x000000050f037c36 */ /* 0x000fe20008000000 */
[----:B------:R-:W-:-:S05]  /*16480*/  IADD3 R8, P1, R2, R181, RZ ;  /* 0x000000b502087210 */ /* 0x000fca0007f3e0ff */
[----:B------:R-:W-:-:S06]  /*16490*/  IMAD.X R9, R0, 0x1, R182, P1 ;  /* 0x0000000100097824 */ /* 0x000fcc00008e06b6 */
[----:B------:R-:W-:Y:S04]  /*164a0*/  LDGSTS.E [R3], desc[UR28][R10.64], P0 ;  /* 0x000000000a037fae */ /* 0x000fe8000812185c */
[----:B------:R1:W-:Y:S04]  /*164b0*/  LDGSTS.E [R3+0x400], desc[UR28][R8.64], P0 ;  /* 0x0040000008037fae */ /* 0x0003e8000812185c */
[----:B------:R-:W2:Y:S01]  /*164c0*/  LDL R10, [R1+0x220] ;  /* 0x00022000010a7983 */ /* 0x000ea20000100800 */
[----:B-1----:R-:W-:-:S03]  /*164d0*/  IADD3 R8, P1, R2, R185, RZ ;  /* 0x000000b902087210 */ /* 0x002fc60007f3e0ff */
[----:B------:R-:W3:Y:S02]  /*164e0*/  LDL R11, [R1+0x224] ;  /* 0x00022400010b7983 */ /* 0x000ee40000100800 */
[----:B------:R-:W-:-:S05]  /*164f0*/  IMAD.X R9, R0, 0x1, R186, P1 ;  /* 0x0000000100097824 */ /* 0x000fca00008e06ba */
[----:B------:R1:W-:Y:S02]  /*16500*/  LDGSTS.E [R3+0x800], desc[UR28][R8.64], P0 ;  /* 0x0080000008037fae */ /* 0x0003e4000812185c */
[----:B-1----:R-:W-:-:S05]  /*16510*/  IADD3 R8, P1, R2, R189, RZ ;  /* 0x000000bd02087210 */ /* 0x002fca0007f3e0ff */
        /* <DEDUP_REMOVED lines=46> */
[----:B------:R1:W-:Y:S04]  /*16800*/  LDGSTS.E [R3+0x4800], desc[UR28][R8.64], P0 ;  /* 0x0480000008037fae */ /* 0x0003e8000812185c */
[----:B------:R-:W1:Y:S02]  /*16810*/  LDL R9, [R1+0x200] ;  /* 0x0002000001097983 */ /* 0x000e640000100800 */
[----:B-1----:R-:W-:Y:S02]  /*16820*/  IADD3 R8, P1, R2, R9, RZ ;  /* 0x0000000902087210 */ /* 0x002fe40007f3e0ff */
[----:B------:R-:W4:Y:S03]  /*16830*/  LDL R9, [R1+0x204] ;  /* 0x0002040001097983 */ /* 0x000f260000100800 */
[----:B----4-:R-:W-:-:S05]  /*16840*/  IMAD.X R9, R0, 0x1, R9, P1 ;  /* 0x0000000100097824 */ /* 0x010fca00008e0609 */
[----:B------:R1:W-:Y:S04]  /*16850*/  LDGSTS.E [R3+0x4c00], desc[UR28][R8.64], P0 ;  /* 0x04c0000008037fae */ /* 0x0003e8000812185c */
[----:B------:R-:W1:Y:S02]  /*16860*/  LDL R9, [R1+0x210] ;  /* 0x0002100001097983 */ /* 0x000e640000100800 */
[----:B-1----:R-:W-:Y:S02]  /*16870*/  IADD3 R8, P1, R2, R9, RZ ;  /* 0x0000000902087210 */ /* 0x002fe40007f3e0ff */
[----:B------:R-:W4:Y:S03]  /*16880*/  LDL R9, [R1+0x214] ;  /* 0x0002140001097983 */ /* 0x000f260000100800 */
[----:B----4-:R-:W-:-:S05]  /*16890*/  IMAD.X R9, R0, 0x1, R9, P1 ;  /* 0x0000000100097824 */ /* 0x010fca00008e0609 */
[----:B------:R2:W-:Y:S02]  /*168a0*/  LDGSTS.E [R3+0x5000], desc[UR28][R8.64], P0 ;  /* 0x0500000008037fae */ /* 0x0005e4000812185c */
[----:B--2---:R-:W-:Y:S02]  /*168b0*/  IADD3 R8, P1, R2, R10, RZ ;  /* 0x0000000a02087210 */ /* 0x004fe40007f3e0ff */
[----:B------:R-:W2:Y:S03]  /*168c0*/  LDL R10, [R1+0x284] ;  /* 0x00028400010a7983 */ /* 0x000ea60000100800 */
[----:B---3--:R-:W-:Y:S02]  /*168d0*/  IMAD.X R9, R0, 0x1, R11, P1 ;  /* 0x0000000100097824 */ /* 0x008fe400008e060b */
[----:B------:R-:W3:Y:S04]  /*168e0*/  LDL R11, [R1+0x280] ;  /* 0x00028000010b7983 */ /* 0x000ee80000100800 */
[----:B------:R1:W-:Y:S04]  /*168f0*/  LDGSTS.E [R3+0x5400], desc[UR28][R8.64], P0 ;  /* 0x0540000008037fae */ /* 0x0003e8000812185c */
[----:B------:R-:W1:Y:S02]  /*16900*/  LDL R9, [R1+0x230] ;  /* 0x0002300001097983 */ /* 0x000e640000100800 */
[----:B-1----:R-:W-:-:S02]  /*16910*/  IADD3 R8, P1, R2, R9, RZ ;  /* 0x0000000902087210 */ /* 0x002fc40007f3e0ff */
[----:B------:R-:W4:Y:S03]  /*16920*/  LDL R9, [R1+0x234] ;  /* 0x0002340001097983 */ /* 0x000f260000100800 */
[----:B----4-:R-:W-:-:S05]  /*16930*/  IMAD.X R9, R0, 0x1, R9, P1 ;  /* 0x0000000100097824 */ /* 0x010fca00008e0609 */
        /* <DEDUP_REMOVED lines=21> */
[----:B---3--:R-:W-:Y:S02]  /*16a90*/  IADD3 R8, P1, R2, R11, RZ ;  /* 0x0000000b02087210 */ /* 0x008fe40007f3e0ff */
[----:B------:R-:W3:Y:S03]  /*16aa0*/  LDL R11, [R1+0x2e0] ;  /* 0x0002e000010b7983 */ /* 0x000ee60000100800 */
[----:B--2---:R-:W-:Y:S02]  /*16ab0*/  IMAD.X R9, R0, 0x1, R10, P1 ;  /* 0x0000000100097824 */ /* 0x004fe400008e060a */
[----:B------:R-:W2:Y:S04]  /*16ac0*/  LDL R10, [R1+0x2e4] ;  /* 0x0002e400010a7983 */ /* 0x000ea80000100800 */
        /* <DEDUP_REMOVED lines=178> */
[----:B--2---:R-:W-:Y:S01]  /*175f0*/  IMAD.X R9, R0, 0x1, R10, P1 ;  /* 0x0000000100097824 */ /* 0x004fe200008e060a */
[----:B------:R-:W-:-:S04]  /*17600*/  LOP3.LUT R10, R15, 0x40, RZ, 0x3c, !PT ;  /* 0x000000400f0a7812 */ /* 0x000fc800078e3cff */
[----:B------:R1:W-:Y:S02]  /*17610*/  LDGSTS.E [R3+0xfc00], desc[UR28][R8.64], P0 ;  /* 0x0fc0000008037fae */ /* 0x0003e4000812185c */
[----:B-1----:R-:W-:Y:S01]  /*17620*/  IADD3 R8, P1, R2, R179, RZ ;  /* 0x000000b302087210 */ /* 0x002fe20007f3e0ff */
[----:B------:R-:W-:Y:S02]  /*17630*/  VIADD R3, R10, UR5 ;  /* 0x000000050a037c36 */ /* 0x000fe40008000000 */
[----:B------:R-:W2:Y:S02]  /*17640*/  LDL R10, [R1+0x22c] ;  /* 0x00022c00010a7983 */ /* 0x000ea40000100800 */
        /* <DEDUP_REMOVED lines=273> */
[----:B------:R-:W4:Y:S01]  /*18760*/  LDL R9, [R1+0x4bc] ;  /* 0x0004bc0001097983 */ /* 0x000f220000100800 */
[----:B------:R-:W-:Y:S01]  /*18770*/  UIADD3 UR4, UR4, 0x1, URZ ;  /* 0x0000000104047890 */ /* 0x000fe2000fffe03f */
[----:B------:R-:W-:Y:S01]  /*18780*/  LEA R5, P2, R13, R5, 0x2 ;  /* 0x000000050d057211 */ /* 0x000fe200078410ff */
[----:B------:R-:W-:Y:S01]  /*18790*/  UIADD3 UR24, UR24, -0x20, URZ ;  /* 0xffffffe018187890 */ /* 0x000fe2000fffe03f */
[----:B----4-:R-:W-:-:S05]  /*187a0*/  IMAD.X R9, R0, 0x1, R9, P1 ;  /* 0x0000000100097824 */ /* 0x010fca00008e0609 */
[----:B------:R3:W-:Y:S02]  /*187b0*/  LDGSTS.E [R3+0xfa00], desc[UR28][R8.64], P0 ;  /* 0x0fa0000008037fae */ /* 0x0007e4000812185c */
[----:B---3--:R-:W-:-:S05]  /*187c0*/  IADD3 R8, P1, R2, R11, RZ ;  /* 0x0000000b02087210 */ /* 0x008fca0007f3e0ff */
[----:B--2---:R-:W-:-:S05]  /*187d0*/  IMAD.X R9, R0, 0x1, R10, P1 ;  /* 0x0000000100097824 */ /* 0x004fca00008e060a */
[----:B------:R1:W-:Y:S01]  /*187e0*/  LDGSTS.E [R3+0xfe00], desc[UR28][R8.64], P0 ;  /* 0x0fe0000008037fae */ /* 0x0003e2000812185c */
[----:B------:R-:W-:Y:S02]  /*187f0*/  ISETP.NE.U32.AND P0, PT, R16, UR4, PT ;  /* 0x0000000410007c0c */ /* 0x000fe4000bf05070 */
[----:B------:R-:W-:Y:S01]  /*18800*/  SHF.R.S32.HI R10, RZ, 0x1f, R13 ;  /* 0x0000001fff0a7819 */ /* 0x000fe2000001140d */
[----:B------:R-:W0:Y:S01]  /*18810*/  LDGDEPBAR ;  /* 0x00000000000079af */ /* 0x000e220000000000 */
[----:B------:R-:W-:Y:S02]  /*18820*/  SHF.R.S32.HI R11, RZ, 0x1f, R6 ;  /* 0x0000001fff0b7819 */ /* 0x000fe40000011406 */
[C---:B------:R-:W-:Y:S02]  /*18830*/  LEA R2, P1, R6.reuse, R2, 0x2 ;  /* 0x0000000206027211 */ /* 0x040fe400078210ff */
[----:B------:R-:W-:Y:S02]  /*18840*/  SHF.L.U64.HI R11, R6, 0x2, R11 ;  /* 0x00000002060b7819 */ /* 0x000fe4000001020b */
[----:B------:R-:W-:-:S03]  /*18850*/  SHF.L.U64.HI R10, R13, 0x2, R10 ;  /* 0x000000020d0a7819 */ /* 0x000fc6000001020a */
[----:B------:R-:W-:Y:S02]  /*18860*/  IMAD.X R0, R0, 0x1, R11, P1 ;  /* 0x0000000100007824 */ /* 0x000fe400008e060b */
[----:B------:R-:W-:Y:S01]  /*18870*/  IMAD.X R4, R4, 0x1, R10, P2 ;  /* 0x0000000104047824 */ /* 0x000fe200010e060a */
[----:B-1----:R-:W-:Y:S06]  /*18880*/  @P0 BRA `(.L_x_1) ;  /* 0xffffffbc00800947 */ /* 0x002fec000383ffff */
.L_x_0:
[----:B------:R-:W2:Y:S01]  /*18890*/  LDL.LU R10, [R1+0x4d8] ;  /* 0x0004d800010a7983 */ /* 0x000ea20000300800 */
[----:B------:R-:W-:-:S04]  /*188a0*/  DEPBAR.LE SB0, 0x0 ;  /* 0x000080000000791a */ /* 0x000fc80000000000 */
[----:B------:R-:W3:Y:S01]  /*188b0*/  LDL.LU R9, [R1+0x4dc] ;  /* 0x0004dc0001097983 */ /* 0x000ee20000300800 */
[----:B-----5:R-:W1:Y:S01]  /*188c0*/  S2R R0, SR_TID.X ;  /* 0x0000000000007919 */ /* 0x020e620000002100 */
[----:B------:R-:W4:Y:S01]  /*188d0*/  S2R R6, SR_TID.X ;  /* 0x0000000000067919 */ /* 0x000f220000002100 */
[----:B------:R-:W-:Y:S01]  /*188e0*/  LOP3.LUT R15, R7, R14, RZ, 0xfc, !PT ;  /* 0x0000000e070f7212 */ /* 0x000fe200078efcff */
[----:B------:R-:W-:Y:S01]  /*188f0*/  ULDC UR4, c[0x0][0x244] ;  /* 0x0000910000047ab9 */ /* 0x000fe20000000800 */
[----:B------:R-:W-:Y:S01]  /*18900*/  ULDC UR6, c[0x0][0x248] ;  /* 0x0000920000067ab9 */ /* 0x000fe20000000800 */
[----:B------:R-:W2:Y:S04]  /*18910*/  LDL.LU R8, [R1+0x5e8] ;  /* 0x0005e80001087983 */ /* 0x000ea80000300800 */
        /* <DEDUP_REMOVED lines=64> */
[----:B-1----:R-:W3:Y:S04]  /*18d20*/  LDL.LU R24, [R1] ;  /* 0x0000000001187983 */ /* 0x002ee80000300800 */
[----:B------:R-:W3:Y:S04]  /*18d30*/  LDL.LU R25, [R1+0x4] ;  /* 0x0000040001197983 */ /* 0x000ee80000300800 */
[----:B------:R-:W3:Y:S04]  /*18d40*/  LDL.LU R26, [R1+0x8] ;  /* 0x00000800011a7983 */ /* 0x000ee80000300800 */
[----:B------:R-:W3:Y:S04]  /*18d50*/  LDL.LU R27, [R1+0xc] ;  /* 0x00000c00011b7983 */ /* 0x000ee80000300800 */
[----:B------:R-:W2:Y:S04]  /*18d60*/  LDL.LU R28, [R1+0x10] ;  /* 0x00001000011c7983 */ /* 0x000ea80000300800 */
        /* <DEDUP_REMOVED lines=25> */
[----:B------:R-:W2:Y:S01]  /*18f00*/  LDL.LU R54, [R1+0x78] ;  /* 0x0000780001367983 */ /* 0x000ea20000300800 */
[----:B------:R-:W-:-:S03]  /*18f10*/  IMAD.SHL.U32 R2, R0, 0x8, RZ ;  /* 0x0000000800027824 */ /* 0x000fc600078e00ff */
[----:B------:R-:W2:Y:S01]  /*18f20*/  LDL.LU R55, [R1+0x7c] ;  /* 0x00007c0001377983 */ /* 0x000ea20000300800 */
[----:B------:R-:W-:-:S03]  /*18f30*/  IMAD.SHL.U32 R0, R0, 0x80, RZ ;  /* 0x0000008000007824 */ /* 0x000fc600078e00ff */
[----:B------:R-:W2:Y:S04]  /*18f40*/  LDL.LU R56, [R1+0x80] ;  /* 0x0000800001387983 */ /* 0x000ea80000300800 */
[----:B------:R-:W2:Y:S04]  /*18f50*/  LDL.LU R57, [R1+0x84] ;  /* 0x0000840001397983 */ /* 0x000ea80000300800 */
[----:B------:R-:W2:Y:S04]  /*18f60*/  LDL.LU R58, [R1+0x88] ;  /* 0x00008800013a7983 */ /* 0x000ea80000300800 */
[----:B------:R-:W2:Y:S04]  /*18f70*/  LDL.LU R59, [R1+0x8c] ;  /* 0x00008c00013b7983 */ /* 0x000ea80000300800 */
[----:B------:R-:W2:Y:S01]  /*18f80*/  LDL.LU R60, [R1+0x90] ;  /* 0x00009000013c7983 */ /* 0x000ea20000300800 */
[----:B------:R-:W-:-:S03]  /*18f90*/  LOP3.LUT R2, R2, 0x380, RZ, 0xc0, !PT ;  /* 0x0000038002027812 */ /* 0x000fc600078ec0ff */
[----:B------:R-:W2:Y:S01]  /*18fa0*/  LDL.LU R61, [R1+0x94] ;  /* 0x00009400013d7983 */ /* 0x000ea20000300800 */
[----:B------:R-:W-:Y:S01]  /*18fb0*/  LOP3.LUT R0, R0, 0x400, RZ, 0xc0, !PT ;  /* 0x0000040000007812 */ /* 0x000fe200078ec0ff */
[----:B----4-:R-:W-:Y:S02]  /*18fc0*/  IMAD.SHL.U32 R3, R6, 0x10, RZ ;  /* 0x0000001006037824 */ /* 0x010fe400078e00ff */
[----:B------:R-:W4:Y:S04]  /*18fd0*/  LDL.LU R62, [R1+0x98] ;  /* 0x00009800013e7983 */ /* 0x000f280000300800 */
[----:B------:R-:W4:Y:S04]  /*18fe0*/  LDL.LU R63, [R1+0x9c] ;  /* 0x00009c00013f7983 */ /* 0x000f280000300800 */
[----:B------:R-:W4:Y:S01]  /*18ff0*/  LDL.LU R64, [R1+0xa0] ;  /* 0x0000a00001407983 */ /* 0x000f220000300800 */
[----:B------:R-:W-:-:S03]  /*19000*/  IADD3 R0, R2, UR7, R0 ;  /* 0x0000000702007c10 */ /* 0x000fc6000fffe000 */
[----:B------:R-:W4:Y:S01]  /*19010*/  LDL.LU R65, [R1+0xa4] ;  /* 0x0000a40001417983 */ /* 0x000f220000300800 */
[----:B------:R-:W-:-:S03]  /*19020*/  LOP3.LUT R2, R3, 0x70, RZ, 0xc0, !PT ;  /* 0x0000007003027812 */ /* 0x000fc600078ec0ff */
[----:B------:R-:W4:Y:S04]  /*19030*/  LDL.LU R66, [R1+0xa8] ;  /* 0x0000a80001427983 */ /* 0x000f280000300800 */
[----:B------:R-:W4:Y:S04]  /*19040*/  LDL.LU R67, [R1+0xac] ;  /* 0x0000ac0001437983 */ /* 0x000f280000300800 */
[----:B------:R-:W4:Y:S04]  /*19050*/  LDL.LU R68, [R1+0xb0] ;  /* 0x0000b00001447983 */ /* 0x000f280000300800 */
[----:B------:R-:W4:Y:S04]  /*19060*/  LDL.LU R69, [R1+0xb4] ;  /* 0x0000b40001457983 */ /* 0x000f280000300800 */
[----:B------:R-:W4:Y:S01]  /*19070*/  LDL.LU R70, [R1+0xb8] ;  /* 0x0000b80001467983 */ /* 0x000f220000300800 */
[----:B------:R-:W-:Y:S01]  /*19080*/  IMAD.IADD R0, R2, 0x1, R0 ;  /* 0x0000000102007824 */ /* 0x000fe200078e0200 */
[----:B------:R-:W-:Y:S06]  /*19090*/  BAR.SYNC.DEFER_BLOCKING 0x0 ;  /* 0x0000000000007b1d */ /* 0x000fec0000010000 */
        /* <DEDUP_REMOVED lines=21> */
[----:B------:R-:W-:-:S03]  /*191f0*/  LOP3.LUT R6, R6, 0x7f, RZ, 0xc0, !PT ;  /* 0x0000007f06067812 */ /* 0x000fc600078ec0ff */
[----:B------:R-:W4:Y:S04]  /*19200*/  LDL.LU R92, [R1+0x110] ;  /* 0x00011000015c7983 */ /* 0x000f280000300800 */
[----:B------:R-:W4:Y:S04]  /*19210*/  LDL.LU R93, [R1+0x114] ;  /* 0x00011400015d7983 */ /* 0x000f280000300800 */
[----:B------:R-:W4:Y:S04]  /*19220*/  LDL.LU R94, [R1+0x118] ;  /* 0x00011800015e7983 */ /* 0x000f280000300800 */
[----:B------:R-:W4:Y:S04]  /*19230*/  LDL.LU R95, [R1+0x11c] ;  /* 0x00011c00015f7983 */ /* 0x000f280000300800 */
[----:B---3--:R-:W-:Y:S01]  /*19240*/  STSM.16.M88.4 [R0], R24 ;  /* 0x0000001800007844 */ /* 0x008fe20000000200 */
[----:B------:R-:W-:Y:S01]  /*19250*/  BAR.SYNC.DEFER_BLOCKING 0x0 ;  /* 0x0000000000007b1d */ /* 0x000fe20000010000 */
[----:B--2---:R-:W-:-:S02]  /*19260*/  ISETP.GE.AND P0, PT, R8, R10, PT ;  /* 0x0000000a0800720c */ /* 0x004fc40003f06270 */
[----:B------:R-:W-:-:S03]  /*19270*/  LEA R6, R6, UR7, 0x4 ;  /* 0x0000000706067c11 */ /* 0x000fc6000f8e20ff */
[----:B------:R-:W2:Y:S01]  /*19280*/  LDL.LU R96, [R1+0x120] ;  /* 0x0001200001607983 */ /* 0x000ea20000300800 */
[----:B------:R-:W-:Y:S01]  /*19290*/  ISETP.LT.AND P1, PT, R15, R9, !P0 ;  /* 0x000000090f00720c */ /* 0x000fe20004721270 */
[----:B------:R-:W-:Y:S01]  /*192a0*/  IMAD R3, R8, UR4, RZ ;  /* 0x0000000408037c24 */ /* 0x000fe2000f8e02ff */
[----:B------:R-:W-:Y:S01]  /*192b0*/  LOP3.LUT R4, R7, 0x2, R14, 0xfe, !PT ;  /* 0x0000000207047812 */ /* 0x000fe200078efe0e */
[----:B------:R-:W2:Y:S01]  /*192c0*/  LDL.LU R97, [R1+0x124] ;  /* 0x0001240001617983 */ /* 0x000ea20000300800 */
[----:B------:R-:W-:Y:S01]  /*192d0*/  ULDC.64 UR4, c[0x0][0x220] ;  /* 0x0000880000047ab9 */ /* 0x000fe20000000a00 */
[----:B------:R-:W-:Y:S02]  /*192e0*/  ULDC UR7, c[0x0][0x22c] ;  /* 0x00008b0000077ab9 */ /* 0x000fe40000000800 */
[----:B------:R-:W2:Y:S04]  /*192f0*/  LDL.LU R98, [R1+0x128] ;  /* 0x0001280001627983 */ /* 0x000ea80000300800 */
[----:B------:R-:W2:Y:S04]  /*19300*/  LDL.LU R99, [R1+0x12c] ;  /* 0x00012c0001637983 */ /* 0x000ea80000300800 */
[----:B------:R-:W3:Y:S04]  /*19310*/  LDL.LU R100, [R1+0x130] ;  /* 0x0001300001647983 */ /* 0x000ee80000300800 */
[----:B------:R-:W3:Y:S04]  /*19320*/  LDL.LU R101, [R1+0x134] ;  /* 0x0001340001657983 */ /* 0x000ee80000300800 */
[----:B------:R-:W3:Y:S04]  /*19330*/  LDL.LU R102, [R1+0x138] ;  /* 0x0001380001667983 */ /* 0x000ee80000300800 */
[----:B------:R-:W3:Y:S04]  /*19340*/  LDL.LU R103, [R1+0x13c] ;  /* 0x00013c0001677983 */ /* 0x000ee80000300800 */
[----:B------:R-:W3:Y:S04]  /*19350*/  LDL.LU R104, [R1+0x140] ;  /* 0x0001400001687983 */ /* 0x000ee80000300800 */
[----:B------:R-:W1:Y:S04]  /*19360*/  LDS.128 R8, [R6] ;  /* 0x0000000006087984 */ /* 0x000e680000000c00 */
[----:B------:R-:W3:Y:S01]  /*19370*/  LDL.LU R105, [R1+0x144] ;  /* 0x0001440001697983 */ /* 0x000ee20000300800 */
[----:B------:R-:W-:Y:S06]  /*19380*/  BAR.SYNC.DEFER_BLOCKING 0x0 ;  /* 0x0000000000007b1d */ /* 0x000fec0000010000 */
        /* <DEDUP_REMOVED lines=24> */
[----:B------:R-:W-:Y:S04]  /*19510*/  STSM.16.M88.4 [R0], R28 ;  /* 0x0000001c00007844 */ /* 0x000fe80000000200 */
[----:B------:R-:W3:Y:S04]  /*19520*/  LDL.LU R130, [R1+0x1a8] ;  /* 0x0001a80001827983 */ /* 0x000ee80000300800 */
        /* <DEDUP_REMOVED lines=22> */
[----:B-1----:R-:W-:Y:S04]  /*19690*/  STL.64 [R1+0x210], R8 ;  /* 0x0002100801007387 */ /* 0x002fe80000100a00 */
[----:B------:R-:W-:Y:S04]  /*196a0*/  STL.64 [R1+0x218], R10 ;  /* 0x0002180a01007387 */ /* 0x000fe80000100a00 */
[----:B------:R-:W1:Y:S01]  /*196b0*/  LDS.128 R8, [R6] ;  /* 0x0000000006087984 */ /* 0x000e620000000c00 */
[----:B------:R-:W-:Y:S06]  /*196c0*/  BAR.SYNC.DEFER_BLOCKING 0x0 ;  /* 0x0000000000007b1d */ /* 0x000fec0000010000 */
[----:B------:R-:W-:Y:S04]  /*196d0*/  STSM.16.M88.4 [R0], R32 ;  /* 0x0000002000007844 */ /* 0x000fe80000000200 */
[----:B-1----:R-:W-:Y:S04]  /*196e0*/  STL.64 [R1+0x200], R8 ;  /* 0x0002000801007387 */ /* 0x002fe80000100a00 */
[----:B------:R-:W-:Y:S01]  /*196f0*/  STL.64 [R1+0x208], R10 ;  /* 0x0002080a01007387 */ /* 0x000fe20000100a00 */
[----:B------:R-:W-:Y:S06]  /*19700*/  BAR.SYNC.DEFER_BLOCKING 0x0 ;  /* 0x0000000000007b1d */ /* 0x000fec0000010000 */
[----:B------:R-:W1:Y:S02]  /*19710*/  LDS.128 R8, [R6] ;  /* 0x0000000006087984 */ /* 0x000e640000000c00 */
[----:B------:R-:W-:Y:S06]  /*19720*/  BAR.SYNC.DEFER_BLOCKING 0x0 ;  /* 0x0000000000007b1d */ /* 0x000fec0000010000 */
[----:B------:R-:W-:Y:S04]  /*19730*/  STSM.16.M88.4 [R0], R36 ;  /* 0x0000002400007844 */ /* 0x000fe80000000200 */
[----:B-1----:R-:W-:Y:S04]  /*19740*/  STL.64 [R1+0x10], R8 ;  /* 0x0000100801007387 */ /* 0x002fe80000100a00 */
[----:B------:R-:W-:Y:S01]  /*19750*/  STL.64 [R1+0x18], R10 ;  /* 0x0000180a01007387 */ /* 0x000fe20000100a00 */
[----:B------:R-:W-:Y:S06]  /*19760*/  BAR.SYNC.DEFER_BLOCKING 0x0 ;  /* 0x0000000000007b1d */ /* 0x000fec0000010000 */
[----:B------:R-:W1:Y:S02]  /*19770*/  LDS.128 R8, [R6] ;  /* 0x0000000006087984 */ /* 0x000e640000000c00 */
[----:B------:R-:W-:Y:S06]  /*19780*/  BAR.SYNC.DEFER_BLOCKING 0x0 ;  /* 0x0000000000007b1d */ /* 0x000fec0000010000 */
[----:B------:R-:W-:Y:S02]  /*19790*/  STSM.16.M88.4 [R0], R40 ;  /* 0x0000002800007844 */ /* 0x000fe40000000200 */
[----:B------:R-:W-:Y:S06]  /*197a0*/  BAR.SYNC.DEFER_BLOCKING 0x0 ;  /* 0x0000000000007b1d */ /* 0x000fec0000010000 */
[----:B-1----:R-:W-:Y:S01]  /*197b0*/  STL.64 [R1], R8 ;  /* 0x0000000801007387 */ /* 0x002fe20000100a00 */
[----:B------:R-:W-:-:S03]  /*197c0*/  IMAD.MOV.U32 R252, RZ, RZ, R11 ;  /* 0x000000fffffc7224 */ /* 0x000fc600078e000b */
[----:B------:R-:W-:Y:S04]  /*197d0*/  STL [R1+0x8], R10 ;  /* 0x0000080a01007387 */ /* 0x000fe80000100800 */
[----:B------:R-:W-:Y:S01]  /*197e0*/  LDS.128 R248, [R6] ;  /* 0x0000000006f87984 */ /* 0x000fe20000000c00 */
[----:B------:R-:W-:Y:S06]  /*197f0*/  BAR.SYNC.DEFER_BLOCKING 0x0 ;  /* 0x0000000000007b1d */ /* 0x000fec0000010000 */
[----:B------:R-:W-:Y:S02]  /*19800*/  STSM.16.M88.4 [R0], R44 ;  /* 0x0000002c00007844 */ /* 0x000fe40000000200 */
[----:B------:R-:W-:Y:S06]  /*19810*/  BAR.SYNC.DEFER_BLOCKING 0x0 ;  /* 0x0000000000007b1d */ /* 0x000fec0000010000 */
[----:B------:R-:W-:Y:S02]  /*19820*/  LDS.128 R8, [R6] ;  /* 0x0000000006087984 */ /* 0x000fe40000000c00 */
        /* <DEDUP_REMOVED lines=13> */
[----:B----4-:R-:W-:Y:S02]  /*19900*/  STSM.16.M88.4 [R0], R60 ;  /* 0x0000003c00007844 */ /* 0x010fe40000000200 */
        /* <DEDUP_REMOVED lines=25> */
[----:B------:R-:W1:Y:S02]  /*19aa0*/  LDS.128 R180, [R6] ;  /* 0x0000000006b47984 */ /* 0x000e640000000c00 */
[----:B------:R-:W-:Y:S06]  /*19ab0*/  BAR.SYNC.DEFER_BLOCKING 0x0 ;  /* 0x0000000000007b1d */ /* 0x000fec0000010000 */
[----:B------:R-:W-:Y:S02]  /*19ac0*/  STSM.16.M88.4 [R0], R88 ;  /* 0x0000005800007844 */ /* 0x000fe40000000200 */
[----:B------:R-:W-:Y:S06]  /*19ad0*/  BAR.SYNC.DEFER_BLOCKING 0x0 ;  /* 0x0000000000007b1d */ /* 0x000fec0000010000 */
[----:B-1----:R-:W-:Y:S04]  /*19ae0*/  STL [R1+0x9c0], R180 ;  /* 0x0009c0b401007387 */ /* 0x002fe80000100800 */
[----:B------:R-:W-:Y:S04]  /*19af0*/  STL [R1+0x9bc], R181 ;  /* 0x0009bcb501007387 */ /* 0x000fe80000100800 */
[----:B------:R-:W-:Y:S04]  /*19b00*/  STL [R1+0x9b8], R182 ;  /* 0x0009b8b601007387 */ /* 0x000fe80000100800 */
[----:B------:R-:W-:Y:S04]  /*19b10*/  STL [R1+0x9b4], R183 ;  /* 0x0009b4b701007387 */ /* 0x000fe80000100800 */
[----:B------:R-:W1:Y:S01]  /*19b20*/  LDS.128 R184, [R6] ;  /* 0x0000000006b87984 */ /* 0x000e620000000c00 */
        /* <DEDUP_REMOVED lines=9> */
[----:B--2---:R-:W-:Y:S02]  /*19bc0*/  STSM.16.M88.4 [R0], R96 ;  /* 0x0000006000007844 */ /* 0x004fe40000000200 */
[----:B------:R-:W-:Y:S06]  /*19bd0*/  BAR.SYNC.DEFER_BLOCKING 0x0 ;  /* 0x0000000000007b1d */ /* 0x000fec0000010000 */
[----:B-1----:R-:W-:Y:S04]  /*19be0*/  STL [R1+0x9a4], R188 ;  /* 0x0009a4bc01007387 */ /* 0x002fe80000100800 */
[----:B------:R-:W-:Y:S04]  /*19bf0*/  STL [R1+0x99c], R189 ;  /* 0x00099cbd01007387 */ /* 0x000fe80000100800 */
[----:B------:R-:W-:Y:S04]  /*19c00*/  STL [R1+0x998], R190 ;  /* 0x000998be01007387 */ /* 0x000fe80000100800 */
[----:B------:R-:W-:Y:S04]  /*19c10*/  STL [R1+0x994], R191 ;  /* 0x000994bf01007387 */ /* 0x000fe80000100800 */
[----:B------:R-:W1:Y:S01]  /*19c20*/  LDS.128 R192, [R6] ;  /* 0x0000000006c07984 */ /* 0x000e620000000c00 */
[----:B------:R-:W-:Y:S06]  /*19c30*/  BAR.SYNC.DEFER_BLOCKING 0x0 ;  /* 0x0000000000007b1d */ /* 0x000fec0000010000 */
[----:B---3--:R-:W-:Y:S02]  /*19c40*/  STSM.16.M88.4 [R0], R100 ;  /* 0x0000006400007844 */ /* 0x008fe40000000200 */
        /* <DEDUP_REMOVED lines=95> */
[----:B------:R2:W-:Y:S02]  /*1a240*/  STSM.16.M88.4 [R0], R148 ;  /* 0x0000009400007844 */ /* 0x0005e40000000200 */
[----:B------:R-:W-:Y:S06]  /*1a250*/  BAR.SYNC.DEFER_BLOCKING 0x0 ;  /* 0x0000000000007b1d */ /* 0x000fec0000010000 */
[----:B-1----:R-:W-:Y:S04]  /*1a260*/  STL [R1+0x8d0], R240 ;  /* 0x0008d0f001007387 */ /* 0x002fe80000100800 */
[----:B------:R-:W-:Y:S04]  /*1a270*/  STL [R1+0x8cc], R241 ;  /* 0x0008ccf101007387 */ /* 0x000fe80000100800 */
[----:B------:R-:W-:Y:S04]  /*1a280*/  STL [R1+0x8c8], R242 ;  /* 0x0008c8f201007387 */ /* 0x000fe80000100800 */
[----:B------:R-:W-:Y:S04]  /*1a290*/  STL [R1+0x8c4], R243 ;  /* 0x0008c4f301007387 */ /* 0x000fe80000100800 */
[----:B--2---:R-:W2:Y:S04]  /*1a2a0*/  LDL.LU.64 R150, [R1+0xbc0] ;  /* 0x000bc00001967983 */ /* 0x004ea80000300a00 */
[----:B------:R-:W2:Y:S04]  /*1a2b0*/  LDL.LU.64 R148, [R1+0xbb8] ;  /* 0x000bb80001947983 */ /* 0x000ea80000300a00 */
[----:B------:R-:W3:Y:S04]  /*1a2c0*/  LDL.LU.64 R146, [R1+0xbb0] ;  /* 0x000bb00001927983 */ /* 0x000ee80000300a00 */
[----:B------:R-:W3:Y:S04]  /*1a2d0*/  LDL.LU.64 R144, [R1+0xba8] ;  /* 0x000ba80001907983 */ /* 0x000ee80000300a00 */
[----:B------:R-:W4:Y:S04]  /*1a2e0*/  LDL.LU.64 R142, [R1+0xba0] ;  /* 0x000ba000018e7983 */ /* 0x000f280000300a00 */
[----:B------:R-:W4:Y:S04]  /*1a2f0*/  LDL.LU.64 R140, [R1+0xb98] ;  /* 0x000b9800018c7983 */ /* 0x000f280000300a00 */
[----:B------:R-:W2:Y:S04]  /*1a300*/  LDL.LU.64 R138, [R1+0xb90] ;  /* 0x000b9000018a7983 */ /* 0x000ea80000300a00 */
        /* <DEDUP_REMOVED lines=57> */
[----:B------:R-:W1:Y:S01]  /*1a6a0*/  LDS.128 R244, [R6] ;  /* 0x0000000006f47984 */ /* 0x000e620000000c00 */
        /* <DEDUP_REMOVED lines=9> */
[----:B------:R-:W-:Y:S01]  /*1a740*/  LEA R2, P2, R3, UR4, 0x2 ;  /* 0x0000000403027c11 */ /* 0x000fe2000f8410ff */
[----:B------:R-:W-:Y:S01]  /*1a750*/  IMAD R15, R15, UR6, RZ ;  /* 0x000000060f0f7c24 */ /* 0x000fe2000f8e02ff */
[----:B------:R-:W-:Y:S01]  /*1a760*/  ULDC UR4, c[0x0][0x22c] ;  /* 0x00008b0000047ab9 */ /* 0x000fe20000000800 */
[----:B-1----:R-:W-:Y:S01]  /*1a770*/  STL [R1+0x8c0], R244 ;  /* 0x0008c0f401007387 */ /* 0x002fe20000100800 */
[C---:B------:R-:W-:Y:S01]  /*1a780*/  IMAD R5, R4.reuse, UR6, RZ ;  /* 0x0000000604057c24 */ /* 0x040fe2000f8e02ff */
[----:B------:R-:W-:Y:S01]  /*1a790*/  ISETP.LT.AND P4, PT, R4, UR4, !P0 ;  /* 0x0000000404007c0c */ /* 0x000fe2000c781270 */
[----:B------:R-:W-:Y:S01]  /*1a7a0*/  ULDC UR4, c[0x0][0x22c] ;  /* 0x00008b0000047ab9 */ /* 0x000fe20000000800 */
[----:B------:R-:W-:Y:S01]  /*1a7b0*/  STL [R1+0x8bc], R245 ;  /* 0x0008bcf501007387 */ /* 0x000fe20000100800 */
[----:B------:R-:W-:Y:S01]  /*1a7c0*/  LEA.HI.X.SX32 R3, R3, UR5, 0x2, P2 ;  /* 0x0000000503037c11 */ /* 0x000fe200090f16ff */
[----:B------:R-:W-:Y:S01]  /*1a7d0*/  ULDC UR5, c[0x0][0x22c] ;  /* 0x00008b0000057ab9 */ /* 0x000fe20000000800 */
[-C--:B------:R-:W-:Y:S01]  /*1a7e0*/  LEA R12, P2, R15, R2.reuse, 0x2 ;  /* 0x000000020f0c7211 */ /* 0x080fe200078410ff */
[----:B------:R-:W-:Y:S01]  /*1a7f0*/  STL [R1+0x8b8], R246 ;  /* 0x0008b8f601007387 */ /* 0x000fe20000100800 */
[----:B------:R-:W-:-:S02]  /*1a800*/  LEA R4, P3, R5, R2, 0x2 ;  /* 0x0000000205047211 */ /* 0x000fc400078610ff */
[-C--:B------:R-:W-:Y:S01]  /*1a810*/  LEA.HI.X.SX32 R13, R15, R3.reuse, 0x2, P2 ;  /* 0x000000030f0d7211 */ /* 0x080fe200010f16ff */
[----:B------:R-:W-:Y:S01]  /*1a820*/  STL [R1+0x8b0], R247 ;  /* 0x0008b0f701007387 */ /* 0x000fe20000100800 */
[----:B------:R-:W-:-:S03]  /*1a830*/  LEA.HI.X.SX32 R5, R5, R3, 0x2, P3 ;  /* 0x0000000305057211 */ /* 0x000fc600018f16ff */
[----:B---3--:R-:W-:Y:S01]  /*1a840*/  STSM.16.M88.4 [R0], R24 ;  /* 0x0000001800007844 */ /* 0x008fe20000000200 */
[----:B------:R-:W-:Y:S06]  /*1a850*/  BAR.SYNC.DEFER_BLOCKING 0x0 ;  /* 0x0000000000007b1d */ /* 0x000fec0000010000 */
[----:B------:R-:W1:Y:S02]  /*1a860*/  LDS.128 R24, [R6] ;  /* 0x0000000006187984 */ /* 0x000e640000000c00 */
        /* <DEDUP_REMOVED lines=9> */
[----:B----4-:R-:W-:Y:S02]  /*1a900*/  STSM.16.M88.4 [R0], R32 ;  /* 0x0000002000007844 */ /* 0x010fe40000000200 */
        /* <DEDUP_REMOVED lines=232> */
[----:B-1----:R-:W-:Y:S01]  /*1b790*/  STL [R1+0x6dc], R144 ;  /* 0x0006dc9001007387 */ /* 0x002fe20000100800 */
[----:B--2---:R-:W-:-:S03]  /*1b7a0*/  LOP3.LUT R0, R7, 0x4, R14, 0xfe, !PT ;  /* 0x0000000407007812 */ /* 0x004fc600078efe0e */
[----:B------:R-:W-:Y:S01]  /*1b7b0*/  STL [R1+0x6d8], R6 ;  /* 0x0006d80601007387 */ /* 0x000fe20000100800 */
[----:B------:R-:W-:Y:S02]  /*1b7c0*/  LOP3.LUT R148, R7, 0x6, R14, 0xfe, !PT ;  /* 0x0000000607947812 */ /* 0x000fe400078efe0e */
[C---:B------:R-:W-:Y:S01]  /*1b7d0*/  ISETP.LT.AND P5, PT, R0.reuse, UR4, !P0 ;  /* 0x0000000400007c0c */ /* 0x040fe2000c7a1270 */
[----:B------:R-:W-:Y:S01]  /*1b7e0*/  IMAD R0, R0, UR6, RZ ;  /* 0x0000000600007c24 */ /* 0x000fe2000f8e02ff */
[----:B------:R-:W-:Y:S01]  /*1b7f0*/  ULDC UR4, c[0x0][0x22c] ;  /* 0x00008b0000047ab9 */ /* 0x000fe20000000800 */
[C---:B------:R-:W-:Y:S01]  /*1b800*/  IMAD R149, R148.reuse, UR6, RZ ;  /* 0x0000000694957c24 */ /* 0x040fe2000f8e02ff */
[----:B------:R-:W-:Y:S04]  /*1b810*/  STL [R1+0x6cc], R145 ;  /* 0x0006cc9101007387 */ /* 0x000fe80000100800 */
[----:B------:R1:W-:Y:S01]  /*1b820*/  @P1 STG.E desc[UR28][R12.64], R187 ;  /* 0x000000bb0c001986 */ /* 0x0003e2000c10191c */
[----:B------:R-:W-:Y:S01]  /*1b830*/  ISETP.LT.AND P1, PT, R148, UR4, !P0 ;  /* 0x0000000494007c0c */ /* 0x000fe2000c721270 */
[----:B------:R-:W-:-:S02]  /*1b840*/  ULDC UR4, c[0x0][0x22c] ;  /* 0x00008b0000047ab9 */ /* 0x000fc40000000800 */
[----:B------:R2:W-:Y:S04]  /*1b850*/  @P4 STG.E desc[UR28][R4.64], R186 ;  /* 0x000000ba04004986 */ /* 0x0005e8000c10191c */
[----:B------:R-:W-:Y:S01]  /*1b860*/  STL [R1+0x6c8], R146 ;  /* 0x0006c89201007387 */ /* 0x000fe20000100800 */
[----:B-1----:R-:W-:-:S03]  /*1b870*/  LOP3.LUT R12, R7, 0x8, R14, 0xfe, !PT ;  /* 0x00000008070c7812 */ /* 0x002fc600078efe0e */
[----:B------:R-:W-:Y:S01]  /*1b880*/  STL [R1+0x6c4], R147 ;  /* 0x0006c49301007387 */ /* 0x000fe20000100800 */
[----:B------:R-:W-:Y:S02]  /*1b890*/  LOP3.LUT R13, R7, 0xa, R14, 0xfe, !PT ;  /* 0x0000000a070d7812 */ /* 0x000fe400078efe0e */
[-C--:B--2---:R-:W-:Y:S01]  /*1b8a0*/  LEA R4, P2, R0, R2.reuse, 0x2 ;  /* 0x0000000200047211 */ /* 0x084fe200078410ff */
[----:B------:R-:W2:Y:S01]  /*1b8b0*/  LDL.LU R186, [R1+0x10] ;  /* 0x0000100001ba7983 */ /* 0x000ea20000300800 */
[C---:B------:R-:W-:Y:S01]  /*1b8c0*/  IMAD R150, R12.reuse, UR6, RZ ;  /* 0x000000060c967c24 */ /* 0x040fe2000f8e02ff */
[----:B------:R-:W-:Y:S01]  /*1b8d0*/  ISETP.LT.AND P4, PT, R12, UR5, !P0 ;  /* 0x000000050c007c0c */ /* 0x000fe2000c781270 */
[----:B------:R-:W-:Y:S01]  /*1b8e0*/  ULDC UR5, c[0x0][0x22c] ;  /* 0x00008b0000057ab9 */ /* 0x000fe20000000800 */
[----:B------:R-:W-:Y:S01]  /*1b8f0*/  LEA.HI.X.SX32 R5, R0, R3, 0x2, P2 ;  /* 0x0000000300057211 */ /* 0x000fe200010f16ff */
[----:B------:R-:W-:Y:S01]  /*1b900*/  IMAD R0, R13, UR6, RZ ;  /* 0x000000060d007c24 */ /* 0x000fe2000f8e02ff */
[----:B------:R-:W-:-:S02]  /*1b910*/  LEA R148, P2, R149, R2, 0x2 ;  /* 0x0000000295947211 */ /* 0x000fc400078410ff */
[C---:B------:R-:W-:Y:S01]  /*1b920*/  LEA R12, P6, R150.reuse, R2, 0x2 ;  /* 0x00000002960c7211 */ /* 0x040fe200078c10ff */
[----:B------:R1:W-:Y:S01]  /*1b930*/  @P5 STG.E desc[UR28][R4.64], R185 ;  /* 0x000000b904005986 */ /* 0x0003e2000c10191c */
[-C--:B------:R-:W-:Y:S02]  /*1b940*/  LEA.HI.X.SX32 R149, R149, R3.reuse, 0x2, P2 ;  /* 0x0000000395957211 */ /* 0x080fe400010f16ff */
[----:B------:R-:W-:Y:S02]  /*1b950*/  ISETP.LT.AND P3, PT, R13, UR7, !P0 ;  /* 0x000000070d007c0c */ /* 0x000fe4000c761270 */
[----:B------:R-:W-:Y:S01]  /*1b960*/  LEA.HI.X.SX32 R13, R150, R3, 0x2, P6 ;  /* 0x00000003960d7211 */ /* 0x000fe200030f16ff */
[----:B------:R3:W-:Y:S04]  /*1b970*/  @P1 STG.E desc[UR28][R148.64], R184 ;  /* 0x000000b894001986 */ /* 0x0007e8000c10191c */
[----:B-1----:R-:W4:Y:S01]  /*1b980*/  LDL.LU R185, [R1+0x14] ;  /* 0x0000140001b97983 */ /* 0x002f220000300800 */
[----:B------:R-:W-:-:S02]  /*1b990*/  LOP3.LUT R5, R7, 0x20, R14, 0xfe, !PT ;  /* 0x0000002007057812 */ /* 0x000fc400078efe0e */
[C---:B------:R-:W-:Y:S01]  /*1b9a0*/  LEA R4, P5, R0.reuse, R2, 0x2 ;  /* 0x0000000200047211 */ /* 0x040fe200078a10ff */
[----:B------:R1:W-:Y:S01]  /*1b9b0*/  @P4 STG.E desc[UR28][R12.64], R183 ;  /* 0x000000b70c004986 */ /* 0x0003e2000c10191c */
[----:B------:R-:W-:Y:S01]  /*1b9c0*/  ISETP.LT.AND P2, PT, R5, UR4, !P0 ;  /* 0x0000000405007c0c */ /* 0x000fe2000c741270 */
[----:B------:R-:W-:Y:S01]  /*1b9d0*/  ULDC UR4, c[0x0][0x22c] ;  /* 0x00008b0000047ab9 */ /* 0x000fe20000000800 */
[----:B------:R-:W-:Y:S01]  /*1b9e0*/  LEA.HI.X.SX32 R5, R0, R3, 0x2, P5 ;  /* 0x0000000300057211 */ /* 0x000fe200028f16ff */
[----:B---3--:R-:W3:Y:S01]  /*1b9f0*/  LDL.LU R184, [R1+0x18] ;  /* 0x0000180001b87983 */ /* 0x008ee20000300800 */
[----:B-1----:R-:W-:-:S03]  /*1ba00*/  LOP3.LUT R12, R7, 0xc, R14, 0xfe, !PT ;  /* 0x0000000c070c7812 */ /* 0x002fc600078efe0e */
[----:B------:R-:W3:Y:S01]  /*1ba10*/  LDL.LU R183, [R1+0x1c] ;  /* 0x00001c0001b77983 */ /* 0x000ee20000300800 */
[C---:B------:R-:W-:Y:S01]  /*1ba20*/  ISETP.LT.AND P4, PT, R12.reuse, UR4, !P0 ;  /* 0x000000040c007c0c */ /* 0x040fe2000c781270 */
[----:B------:R-:W-:Y:S02]  /*1ba30*/  IMAD R12, R12, UR6, RZ ;  /* 0x000000060c0c7c24 */ /* 0x000fe4000f8e02ff */
[----:B------:R1:W-:Y:S01]  /*1ba40*/  @P3 STG.E desc[UR28][R4.64], R182 ;  /* 0x000000b604003986 */ /* 0x0003e2000c10191c */
[----:B------:R-:W-:Y:S01]  /*1ba50*/  LOP3.LUT R0, R7, 0xe, R14, 0xfe, !PT ;  /* 0x0000000e07007812 */ /* 0x000fe200078efe0e */
[----:B------:R-:W-:Y:S01]  /*1ba60*/  ULDC UR4, c[0x0][0x22c] ;  /* 0x00008b0000047ab9 */ /* 0x000fe20000000800 */
[C---:B-1----:R-:W-:Y:S01]  /*1ba70*/  LEA R4, P1, R12.reuse, R2, 0x2 ;  /* 0x000000020c047211 */ /* 0x042fe200078210ff */
[----:B------:R-:W3:Y:S03]  /*1ba80*/  LDL.LU R182, [R1] ;  /* 0x0000000001b67983 */ /* 0x000ee60000300800 */
[----:B------:R-:W-:-:S02]  /*1ba90*/  LEA.HI.X.SX32 R5, R12, R3, 0x2, P1 ;  /* 0x000000030c057211 */ /* 0x000fc400008f16ff */
[C---:B------:R-:W-:Y:S01]  /*1baa0*/  ISETP.LT.AND P5, PT, R0.reuse, UR5, !P0 ;  /* 0x0000000500007c0c */ /* 0x040fe2000c7a1270 */
[----:B------:R-:W-:Y:S01]  /*1bab0*/  IMAD R0, R0, UR6, RZ ;  /* 0x0000000600007c24 */ /* 0x000fe2000f8e02ff */
[C-C-:B------:R-:W-:Y:S01]  /*1bac0*/  LOP3.LUT R149, R7.reuse, 0x10, R14.reuse, 0xfe, !PT ;  /* 0x0000001007957812 */ /* 0x140fe200078efe0e */
[----:B------:R1:W-:Y:S01]  /*1bad0*/  @P4 STG.E desc[UR28][R4.64], R181 ;  /* 0x000000b504004986 */ /* 0x0003e2000c10191c */
[--C-:B------:R-:W-:Y:S01]  /*1bae0*/  LOP3.LUT R13, R7, 0x12, R14.reuse, 0xfe, !PT ;  /* 0x00000012070d7812 */ /* 0x100fe200078efe0e */
[----:B------:R-:W-:Y:S01]  /*1baf0*/  ULDC UR5, c[0x0][0x22c] ;  /* 0x00008b0000057ab9 */ /* 0x000fe20000000800 */
[CC--:B------:R-:W-:Y:S01]  /*1bb00*/  LEA R148, P6, R0.reuse, R2.reuse, 0x2 ;  /* 0x0000000200947211 */ /* 0x0c0fe200078c10ff */
[C---:B------:R-:W-:Y:S01]  /*1bb10*/  IMAD R151, R149.reuse, UR6, RZ ;  /* 0x0000000695977c24 */ /* 0x040fe2000f8e02ff */
[----:B------:R-:W-:Y:S01]  /*1bb20*/  ISETP.LT.AND P3, PT, R149, UR4, !P0 ;  /* 0x0000000495007c0c */ /* 0x000fe2000c761270 */
[----:B-1----:R-:W3:Y:S01]  /*1bb30*/  LDL.LU R181, [R1+0x4] ;  /* 0x0000040001b57983 */ /* 0x002ee20000300800 */
[----:B------:R-:W-:Y:S01]  /*1bb40*/  LEA.HI.X.SX32 R149, R0, R3, 0x2, P6 ;  /* 0x0000000300957211 */ /* 0x000fe200030f16ff */
[C---:B------:R-:W-:Y:S01]  /*1bb50*/  IMAD R150, R13.reuse, UR6, RZ ;  /* 0x000000060d967c24 */ /* 0x040fe2000f8e02ff */
[----:B------:R-:W-:Y:S01]  /*1bb60*/  ISETP.LT.AND P1, PT, R13, UR5, !P0 ;  /* 0x000000050d007c0c */ /* 0x000fe2000c721270 */
[----:B------:R-:W-:Y:S01]  /*1bb70*/  ULDC UR4, c[0x0][0x22c] ;  /* 0x00008b0000047ab9 */ /* 0x000fe20000000800 */
[----:B------:R-:W-:Y:S01]  /*1bb80*/  LEA R12, P4, R151, R2, 0x2 ;  /* 0x00000002970c7211 */ /* 0x000fe200078810ff */
[----:B------:R1:W-:Y:S01]  /*1bb90*/  @P5 STG.E desc[UR28][R148.64], R180 ;  /* 0x000000b494005986 */ /* 0x0003e2000c10191c */
[----:B------:R-:W-:Y:S01]  /*1bba0*/  LOP3.LUT R0, R7, 0x14, R14, 0xfe, !PT ;  /* 0x0000001407007812 */ /* 0x000fe200078efe0e */
[----:B------:R-:W-:-:S02]  /*1bbb0*/  ULDC UR5, c[0x0][0x22c] ;  /* 0x00008b0000057ab9 */ /* 0x000fc40000000800 */
[----:B-1----:R-:W3:Y:S01]  /*1bbc0*/  LDL.LU R180, [R1+0x8] ;  /* 0x0000080001b47983 */ /* 0x002ee20000300800 */
[----:B------:R-:W-:Y:S02]  /*1bbd0*/  LEA R4, P5, R150, R2, 0x2 ;  /* 0x0000000296047211 */ /* 0x000fe400078a10ff */
[-C--:B------:R-:W-:Y:S01]  /*1bbe0*/  LEA.HI.X.SX32 R13, R151, R3.reuse, 0x2, P4 ;  /* 0x00000003970d7211 */ /* 0x080fe200020f16ff */
[----:B------:R-:W-:Y:S01]  /*1bbf0*/  IMAD R149, R0, UR6, RZ ;  /* 0x0000000600957c24 */ /* 0x000fe2000f8e02ff */
[----:B------:R-:W-:Y:S01]  /*1bc00*/  LEA.HI.X.SX32 R5, R150, R3, 0x2, P5 ;  /* 0x0000000396057211 */ /* 0x000fe200028f16ff */
[----:B------:R-:W1:Y:S01]  /*1bc10*/  LDC R151, c[0x0][0x248] ;  /* 0x00009200ff977b82 */ /* 0x000e620000000800 */
[----:B------:R-:W-:Y:S01]  /*1bc20*/  ISETP.LT.AND P4, PT, R0, UR4, !P0 ;  /* 0x0000000400007c0c */ /* 0x000fe2000c781270 */
[----:B------:R-:W-:Y:S01]  /*1bc30*/  ULDC UR4, c[0x0][0x22c] ;  /* 0x00008b0000047ab9 */ /* 0x000fe20000000800 */
[C-C-:B------:R-:W-:Y:S02]  /*1bc40*/  LOP3.LUT R0, R7.reuse, 0x16, R14.reuse, 0xfe, !PT ;  /* 0x0000001607007812 */ /* 0x140fe400078efe0e */
[----:B------:R-:W-:-:S02]  /*1bc50*/  LOP3.LUT R148, R7, 0x18, R14, 0xfe, !PT ;  /* 0x0000001807947812 */ /* 0x000fc400078efe0e */
[C-C-:B------:R-:W-:Y:S02]  /*1bc60*/  LOP3.LUT R150, R7.reuse, 0x1c, R14.reuse, 0xfe, !PT ;  /* 0x0000001c07967812 */ /* 0x140fe400078efe0e */
[----:B------:R-:W-:Y:S01]  /*1bc70*/  LOP3.LUT R147, R7, 0x1f8, R14, 0xfe, !PT ;  /* 0x000001f807937812 */ /* 0x000fe200078efe0e */
[----:B--2---:R-:W-:Y:S01]  /*1bc80*/  @P3 STG.E desc[UR28][R12.64], R186 ;  /* 0x000000ba0c003986 */ /* 0x004fe2000c10191c */
[C---:B------:R-:W-:Y:S01]  /*1bc90*/  ISETP.LT.AND P3, PT, R0.reuse, UR4, !P0 ;  /* 0x0000000400007c0c */ /* 0x040fe2000c761270 */
[----:B------:R-:W-:Y:S01]  /*1bca0*/  IMAD R0, R0, UR6, RZ ;  /* 0x0000000600007c24 */ /* 0x000fe2000f8e02ff */
[----:B------:R-:W-:Y:S01]  /*1bcb0*/  ULDC UR4, c[0x0][0x22c] ;  /* 0x00008b0000047ab9 */ /* 0x000fe20000000800 */
[----:B----4-:R2:W-:Y:S02]  /*1bcc0*/  @P1 STG.E desc[UR28][R4.64], R185 ;  /* 0x000000b904001986 */ /* 0x0105e4000c10191c */
[----:B--2---:R-:W-:-:S04]  /*1bcd0*/  LEA R4, P1, R149, R2, 0x2 ;  /* 0x0000000295047211 */ /* 0x004fc800078210ff */
[----:B------:R-:W-:Y:S02]  /*1bce0*/  LEA.HI.X.SX32 R5, R149, R3, 0x2, P1 ;  /* 0x0000000395057211 */ /* 0x000fe400008f16ff */
[C---:B------:R-:W-:Y:S01]  /*1bcf0*/  ISETP.LT.AND P1, PT, R148.reuse, UR5, !P0 ;  /* 0x0000000594007c0c */ /* 0x040fe2000c721270 */
[----:B------:R-:W-:Y:S01]  /*1bd00*/  IMAD R148, R148, UR6, RZ ;  /* 0x0000000694947c24 */ /* 0x000fe2000f8e02ff */
[----:B------:R-:W2:Y:S01]  /*1bd10*/  LDC R149, c[0x0][0x248] ;  /* 0x00009200ff957b82 */ /* 0x000ea20000000800 */
[----:B---3--:R3:W-:Y:S01]  /*1bd20*/  @P4 STG.E desc[UR28][R4.64], R184 ;  /* 0x000000b804004986 */ /* 0x0087e2000c10191c */
[----:B------:R-:W-:Y:S01]  /*1bd30*/  LEA R12, P4, R0, R2, 0x2 ;  /* 0x00000002000c7211 */ /* 0x000fe200078810ff */
[----:B------:R-:W-:-:S03]  /*1bd40*/  ULDC UR5, c[0x0][0x22c] ;  /* 0x00008b0000057ab9 */ /* 0x000fc60000000800 */
[-C--:B------:R-:W-:Y:S02]  /*1bd50*/  LEA.HI.X.SX32 R13, R0, R3.reuse, 0x2, P4 ;  /* 0x00000003000d7211 */ /* 0x080fe400020f16ff */
[C-C-:B------:R-:W-:Y:S02]  /*1bd60*/  LOP3.LUT R0, R7.reuse, 0x1a, R14.reuse, 0xfe, !PT ;  /* 0x0000001a07007812 */ /* 0x140fe400078efe0e */
[----:B---3--:R-:W-:Y:S02]  /*1bd70*/  LOP3.LUT R5, R7, 0x22, R14, 0xfe, !PT ;  /* 0x0000002207057812 */ /* 0x008fe400078efe0e */
[C---:B------:R-:W-:Y:S01]  /*1bd80*/  LEA R4, P5, R148.reuse, R2, 0x2 ;  /* 0x0000000294047211 */ /* 0x040fe200078a10ff */
[----:B------:R3:W-:Y:S01]  /*1bd90*/  @P3 STG.E desc[UR28][R12.64], R183 ;  /* 0x000000b70c003986 */ /* 0x0007e2000c10191c */
[----:B------:R-:W-:Y:S01]  /*1bda0*/  ISETP.LT.AND P6, PT, R5, UR4, !P0 ;  /* 0x0000000405007c0c */ /* 0x000fe2000c7c1270 */
[----:B------:R-:W-:Y:S01]  /*1bdb0*/  ULDC UR4, c[0x0][0x22c] ;  /* 0x00008b0000047ab9 */ /* 0x000fe20000000800 */
[----:B------:R-:W-:-:S02]  /*1bdc0*/  LEA.HI.X.SX32 R5, R148, R3, 0x2, P5 ;  /* 0x0000000394057211 */ /* 0x000fc400028f16ff */
[C---:B------:R-:W-:Y:S01]  /*1bdd0*/  ISETP.LT.AND P3, PT, R0.reuse, UR4, !P0 ;  /* 0x0000000400007c0c */ /* 0x040fe2000c761270 */
[----:B------:R-:W-:Y:S02]  /*1bde0*/  ULDC UR4, c[0x0][0x22c] ;  /* 0x00008b0000047ab9 */ /* 0x000fe40000000800 */
[----:B------:R4:W-:Y:S01]  /*1bdf0*/  @P1 STG.E desc[UR28][R4.64], R182 ;  /* 0x000000b604001986 */ /* 0x0009e2000c10191c */
[----:B---3--:R-:W-:Y:S02]  /*1be00*/  IMAD R12, R0, UR6, RZ ;  /* 0x00000006000c7c24 */ /* 0x008fe4000f8e02ff */
[----:B------:R-:W3:Y:S01]  /*1be10*/  LDC R0, c[0x0][0x248] ;  /* 0x00009200ff007b82 */ /* 0x000ee20000000800 */
[----:B------:R-:W-:Y:S02]  /*1be20*/  LOP3.LUT R148, R7, 0x24, R14, 0xfe, !PT ;  /* 0x0000002407947812 */ /* 0x000fe400078efe0e */
[----:B----4-:R-:W-:-:S04]  /*1be30*/  LEA R4, P1, R12, R2, 0x2 ;  /* 0x000000020c047211 */ /* 0x010fc800078210ff */
[----:B------:R-:W-:Y:S01]  /*1be40*/  LEA.HI.X.SX32 R5, R12, R3, 0x2, P1 ;  /* 0x000000030c057211 */ /* 0x000fe200008f16ff */
[----:B------:R-:W-:Y:S01]  /*1be50*/  IMAD R12, R150, UR6, RZ ;  /* 0x00000006960c7c24 */ /* 0x000fe2000f8e02ff */
[----:B------:R-:W-:Y:S01]  /*1be60*/  ISETP.LT.AND P4, PT, R148, UR5, !P0 ;  /* 0x0000000594007c0c */ /* 0x000fe2000c781270 */
[----:B------:R-:W-:Y:S01]  /*1be70*/  ULDC UR5, c[0x0][0x22c] ;  /* 0x00008b0000057ab9 */ /* 0x000fe20000000800 */
[----:B------:R-:W-:Y:S01]  /*1be80*/  ISETP.LT.AND P1, PT, R150, UR4, !P0 ;  /* 0x0000000496007c0c */ /* 0x000fe2000c721270 */
[----:B------:R4:W-:Y:S01]  /*1be90*/  @P3 STG.E desc[UR28][R4.64], R181 ;  /* 0x000000b504003986 */ /* 0x0009e2000c10191c */
[C-C-:B------:R-:W-:Y:S01]  /*1bea0*/  LOP3.LUT R148, R7.reuse, 0x1e, R14.reuse, 0xfe, !PT ;  /* 0x0000001e07947812 */ /* 0x140fe200078efe0e */
[----:B------:R-:W-:Y:S01]  /*1beb0*/  ULDC UR4, c[0x0][0x22c] ;  /* 0x00008b0000047ab9 */ /* 0x000fe20000000800 */
[----:B------:R-:W-:Y:S02]  /*1bec0*/  LOP3.LUT R13, R7, 0x26, R14, 0xfe, !PT ;  /* 0x00000026070d7812 */ /* 0x000fe400078efe0e */
[----:B----4-:R-:W-:-:S04]  /*1bed0*/  LEA R4, P3, R12, R2, 0x2 ;  /* 0x000000020c047211 */ /* 0x010fc800078610ff */
[----:B------:R-:W-:Y:S01]  /*1bee0*/  LEA.HI.X.SX32 R5, R12, R3, 0x2, P3 ;  /* 0x000000030c057211 */ /* 0x000fe200018f16ff */
[C---:B------:R-:W-:Y:S01]  /*1bef0*/  IMAD R12, R148.reuse, UR6, RZ ;  /* 0x00000006940c7c24 */ /* 0x040fe2000f8e02ff */
[----:B------:R-:W-:Y:S01]  /*1bf00*/  ISETP.LT.AND P3, PT, R148, UR4, !P0 ;  /* 0x0000000494007c0c */ /* 0x000fe2000c761270 */
[----:B------:R-:W-:Y:S01]  /*1bf10*/  ULDC UR4, c[0x0][0x22c] ;  /* 0x00008b0000047ab9 */ /* 0x000fe20000000800 */
[----:B------:R-:W4:Y:S01]  /*1bf20*/  LDC R148, c[0x0][0x248] ;  /* 0x00009200ff947b82 */ /* 0x000f220000000800 */
[----:B------:R-:W-:Y:S01]  /*1bf30*/  ISETP.LT.AND P5, PT, R13, UR5, !P0 ;  /* 0x000000050d007c0c */ /* 0x000fe2000c7a1270 */
[----:B---3--:R-:W-:Y:S01]  /*1bf40*/  IMAD R13, R0, 0x20, R15 ;  /* 0x00000020000d7824 */ /* 0x008fe200078e020f */
[----:B------:R3:W-:Y:S01]  /*1bf50*/  @P1 STG.E desc[UR28][R4.64], R180 ;  /* 0x000000b404001986 */ /* 0x0007e2000c10191c */
[----:B------:R-:W-:Y:S01]  /*1bf60*/  LOP3.LUT R150, R7, 0x28, R14, 0xfe, !PT ;  /* 0x0000002807967812 */ /* 0x000fe200078efe0e */
[----:B------:R-:W-:-:S03]  /*1bf70*/  ULDC UR5, c[0x0][0x22c] ;  /* 0x00008b0000057ab9 */ /* 0x000fc60000000800 */
[----:B------:R-:W1:Y:S01]  /*1bf80*/  LDC R15, c[0x0][0x248] ;  /* 0x00009200ff0f7b82 */ /* 0x000e620000000800 */
[----:B--2---:R-:W-:Y:S01]  /*1bf90*/  IMAD R149, R149, 0x2, R13 ;  /* 0x0000000295957824 */ /* 0x004fe200078e020d */
[----:B---3--:R-:W-:-:S06]  /*1bfa0*/  LEA R4, P1, R12, R2, 0x2 ;  /* 0x000000020c047211 */ /* 0x008fcc00078210ff */
[----:B------:R-:W2:Y:S01]  /*1bfb0*/  LDC R0, c[0x0][0x248] ;  /* 0x00009200ff007b82 */ /* 0x000ea20000000800 */
[----:B------:R-:W-:Y:S02]  /*1bfc0*/  LEA.HI.X.SX32 R5, R12, R3, 0x2, P1 ;  /* 0x000000030c057211 */ /* 0x000fe400008f16ff */
[----:B------:R-:W-:-:S03]  /*1bfd0*/  LEA R12, P1, R13, R2, 0x2 ;  /* 0x000000020d0c7211 */ /* 0x000fc600078210ff */
[----:B------:R3:W-:Y:S01]  /*1bfe0*/  @P3 STG.E desc[UR28][R4.64], R252 ;  /* 0x000000fc04003986 */ /* 0x0007e2000c10191c */
[----:B------:R-:W-:Y:S02]  /*1bff0*/  LEA.HI.X.SX32 R13, R13, R3, 0x2, P1 ;  /* 0x000000030d0d7211 */ /* 0x000fe400008f16ff */
[----:B------:R-:W-:Y:S01]  /*1c000*/  ISETP.LT.AND P1, PT, R150, UR4, !P0 ;  /* 0x0000000496007c0c */ /* 0x000fe2000c721270 */
[----:B------:R-:W-:Y:S01]  /*1c010*/  ULDC UR4, c[0x0][0x22c] ;  /* 0x00008b0000047ab9 */ /* 0x000fe20000000800 */
[----:B------:R-:W-:Y:S02]  /*1c020*/  LOP3.LUT R150, R7, 0x2a, R14, 0xfe, !PT ;  /* 0x0000002a07967812 */ /* 0x000fe400078efe0e */
[----:B---3--:R-:W-:Y:S01]  /*1c030*/  LEA R4, P3, R149, R2, 0x2 ;  /* 0x0000000295047211 */ /* 0x008fe200078610ff */
[----:B----4-:R-:W-:-:S03]  /*1c040*/  IMAD R252, R148, 0x2, R149 ;  /* 0x0000000294fc7824 */ /* 0x010fc600078e0295 */
[-C--:B------:R-:W-:Y:S02]  /*1c050*/  LEA.HI.X.SX32 R5, R149, R3.reuse, 0x2, P3 ;  /* 0x0000000395057211 */ /* 0x080fe400018f16ff */
[----:B------:R-:W-:Y:S01]  /*1c060*/  ISETP.LT.AND P3, PT, R150, UR4, !P0 ;  /* 0x0000000496007c0c */ /* 0x000fe2000c761270 */
[----:B------:R3:W-:Y:S01]  /*1c070*/  @P2 STG.E desc[UR28][R12.64], R248 ;  /* 0x000000f80c002986 */ /* 0x0007e2000c10191c */
[----:B------:R-:W4:Y:S01]  /*1c080*/  LDC R150, c[0x0][0x248] ;  /* 0x00009200ff967b82 */ /* 0x000f220000000800 */
[----:B------:R-:W-:Y:S01]  /*1c090*/  LOP3.LUT R149, R7, 0x2c, R14, 0xfe, !PT ;  /* 0x0000002c07957812 */ /* 0x000fe200078efe0e */
[----:B------:R-:W-:Y:S01]  /*1c0a0*/  ULDC UR4, c[0x0][0x22c] ;  /* 0x00008b0000047ab9 */ /* 0x000fe20000000800 */
[----:B------:R2:W-:Y:S01]  /*1c0b0*/  @P6 STG.E desc[UR28][R4.64], R249 ;  /* 0x000000f904006986 */ /* 0x0005e2000c10191c */
[C---:B------:R-:W-:Y:S01]  /*1c0c0*/  LEA R148, P6, R252.reuse, R2, 0x2 ;  /* 0x00000002fc947211 */ /* 0x040fe200078c10ff */
[----:B-1----:R-:W-:Y:S01]  /*1c0d0*/  IMAD R15, R15, 0x2, R252 ;  /* 0x000000020f0f7824 */ /* 0x002fe200078e02fc */
[----:B------:R-:W-:Y:S01]  /*1c0e0*/  ISETP.LT.AND P2, PT, R149, UR4, !P0 ;  /* 0x0000000495007c0c */ /* 0x000fe2000c741270 */
[----:B------:R-:W-:Y:S01]  /*1c0f0*/  ULDC UR4, c[0x0][0x22c] ;  /* 0x00008b0000047ab9 */ /* 0x000fe20000000800 */
[----:B------:R-:W-:-:S02]  /*1c100*/  LEA.HI.X.SX32 R149, R252, R3, 0x2, P6 ;  /* 0x00000003fc957211 */ /* 0x000fc400030f16ff */
[----:B---3--:R-:W-:Y:S02]  /*1c110*/  LOP3.LUT R13, R7, 0x2e, R14, 0xfe, !PT ;  /* 0x0000002e070d7812 */ /* 0x008fe400078efe0e */
[-C--:B------:R-:W-:Y:S01]  /*1c120*/  LEA R12, P6, R15, R2.reuse, 0x2 ;  /* 0x000000020f0c7211 */ /* 0x080fe200078c10ff */
[----:B------:R1:W-:Y:S01]  /*1c130*/  @P4 STG.E desc[UR28][R148.64], R250 ;  /* 0x000000fa94004986 */ /* 0x0003e2000c10191c */
[----:B------:R-:W-:Y:S01]  /*1c140*/  ISETP.LT.AND P4, PT, R13, UR4, !P0 ;  /* 0x000000040d007c0c */ /* 0x000fe2000c781270 */
[----:B--2---:R-:W-:Y:S01]  /*1c150*/  IMAD R248, R0, 0x2, R15 ;  /* 0x0000000200f87824 */ /* 0x004fe200078e020f */
[----:B------:R-:W-:Y:S01]  /*1c160*/  LEA.HI.X.SX32 R13, R15, R3, 0x2, P6 ;  /* 0x000000030f0d7211 */ /* 0x000fe200030f16ff */
[----:B------:R-:W-:Y:S01]  /*1c170*/  ULDC UR4, c[0x0][0x22c] ;  /* 0x00008b0000047ab9 */ /* 0x000fe20000000800 */
[----:B------:R-:W2:Y:S02]  /*1c180*/  LDC R15, c[0x0][0x248] ;  /* 0x00009200ff0f7b82 */ /* 0x000ea40000000800 */
[----:B------:R-:W-:-:S02]  /*1c190*/  LEA R4, P6, R248, R2, 0x2 ;  /* 0x00000002f8047211 */ /* 0x000fc400078c10ff */
[----:B------:R-:W-:Y:S01]  /*1c1a0*/  LOP3.LUT R0, R7, 0x30, R14, 0xfe, !PT ;  /* 0x0000003007007812 */ /* 0x000fe200078efe0e */
[----:B----4-:R-:W-:Y:S01]  /*1c1b0*/  IMAD R150, R150, 0x2, R248 ;  /* 0x0000000296967824 */ /* 0x010fe200078e02f8 */
[-C--:B------:R-:W-:Y:S02]  /*1c1c0*/  LEA.HI.X.SX32 R5, R248, R3.reuse, 0x2, P6 ;  /* 0x00000003f8057211 */ /* 0x080fe400030f16ff */
[----:B------:R-:W3:Y:S01]  /*1c1d0*/  LDC R248, c[0x0][0x248] ;  /* 0x00009200fff87b82 */ /* 0x000ee20000000800 */
[----:B------:R4:W-:Y:S01]  /*1c1e0*/  @P5 STG.E desc[UR28][R12.64], R251 ;  /* 0x000000fb0c005986 */ /* 0x0009e2000c10191c */
[----:B------:R-:W-:Y:S01]  /*1c1f0*/  ISETP.LT.AND P5, PT, R0, UR4, !P0 ;  /* 0x0000000400007c0c */ /* 0x000fe2000c7a1270 */
[----:B-1----:R-:W-:Y:S01]  /*1c200*/  IMAD R250, R151, 0x2, R150 ;  /* 0x0000000297fa7824 */ /* 0x002fe200078e0296 */
[C-C-:B------:R-:W-:Y:S01]  /*1c210*/  LOP3.LUT R0, R7.reuse, 0x32, R14.reuse, 0xfe, !PT ;  /* 0x0000003207007812 */ /* 0x140fe200078efe0e */
[----:B------:R-:W-:Y:S01]  /*1c220*/  ULDC UR4, c[0x0][0x22c] ;  /* 0x00008b0000047ab9 */ /* 0x000fe20000000800 */
[----:B------:R-:W-:Y:S01]  /*1c230*/  LEA R148, P6, R150, R2, 0x2 ;  /* 0x0000000296947211 */ /* 0x000fe200078c10ff */
[----:B------:R1:W-:Y:S01]  /*1c240*/  @P1 STG.E desc[UR28][R4.64], R8 ;  /* 0x0000000804001986 */ /* 0x0003e2000c10191c */
[----:B------:R-:W-:Y:S01]  /*1c250*/  ISETP.LT.AND P1, PT, R0, UR4, !P0 ;  /* 0x0000000400007c0c */ /* 0x000fe2000c721270 */
[----:B------:R-:W3:Y:S01]  /*1c260*/  LDC R249, c[0x0][0x248] ;  /* 0x00009200fff97b82 */ /* 0x000ee20000000800 */
[----:B------:R-:W-:Y:S01]  /*1c270*/  LEA.HI.X.SX32 R149, R150, R3, 0x2, P6 ;  /* 0x0000000396957211 */ /* 0x000fe200030f16ff */
[----:B------:R-:W-:Y:S01]  /*1c280*/  ULDC UR4, c[0x0][0x22c] ;  /* 0x00008b0000047ab9 */ /* 0x000fe20000000800 */
[----:B------:R-:W-:-:S02]  /*1c290*/  LOP3.LUT R0, R7, 0x34, R14, 0xfe, !PT ;  /* 0x0000003407007812 */ /* 0x000fc400078efe0e */
[-C--:B----4-:R-:W-:Y:S01]  /*1c2a0*/  LEA R12, P6, R250, R2.reuse, 0x2 ;  /* 0x00000002fa0c7211 */ /* 0x090fe200078c10ff */
[----:B------:R4:W-:Y:S01]  /*1c2b0*/  @P3 STG.E desc[UR28][R148.64], R9 ;  /* 0x0000000994003986 */ /* 0x0009e2000c10191c */
[----:B------:R-:W-:Y:S01]  /*1c2c0*/  ISETP.LT.AND P3, PT, R0, UR4, !P0 ;  /* 0x0000000400007c0c */ /* 0x000fe2000c761270 */
[----:B--2---:R-:W-:Y:S01]  /*1c2d0*/  IMAD R15, R15, 0x2, R250 ;  /* 0x000000020f0f7824 */ /* 0x004fe200078e02fa */
[-C--:B------:R-:W-:Y:S01]  /*1c2e0*/  LEA.HI.X.SX32 R13, R250, R3.reuse, 0x2, P6 ;  /* 0x00000003fa0d7211 */ /* 0x080fe200030f16ff */
[----:B------:R-:W2:Y:S01]  /*1c2f0*/  LDC R0, c[0x0][0x248] ;  /* 0x00009200ff007b82 */ /* 0x000ea20000000800 */
[--C-:B-1----:R-:W-:Y:S01]  /*1c300*/  LOP3.LUT R4, R7, 0x38, R14.reuse, 0xfe, !PT ;  /* 0x0000003807047812 */ /* 0x102fe200078efe0e */
[----:B------:R-:W-:Y:S02]  /*1c310*/  ULDC UR4, c[0x0][0x22c] ;  /* 0x00008b0000047ab9 */ /* 0x000fe40000000800 */
[----:B------:R1:W-:Y:S01]  /*1c320*/  @P2 STG.E desc[UR28][R12.64], R10 ;  /* 0x0000000a0c002986 */ /* 0x0003e2000c10191c */
[----:B------:R-:W-:Y:S01]  /*1c330*/  LEA R150, P2, R15, R2, 0x2 ;  /* 0x000000020f967211 */ /* 0x000fe200078410ff */
[----:B---3--:R-:W-:Y:S01]  /*1c340*/  IMAD R248, R248, 0x2, R15 ;  /* 0x00000002f8f87824 */ /* 0x008fe200078e020f */
[----:B------:R-:W-:Y:S01]  /*1c350*/  LOP3.LUT R5, R7, 0x36, R14, 0xfe, !PT ;  /* 0x0000003607057812 */ /* 0x000fe200078efe0e */
[----:B----4-:R-:W3:Y:S01]  /*1c360*/  LDC R148, c[0x0][0x248] ;  /* 0x00009200ff947b82 */ /* 0x010ee20000000800 */
[----:B------:R-:W-:-:S07]  /*1c370*/  LEA.HI.X.SX32 R151, R15, R3, 0x2, P2 ;  /* 0x000000030f977211 */ /* 0x000fce00010f16ff */
[----:B------:R-:W4:Y:S01]  /*1c380*/  LDC R15, c[0x0][0x248] ;  /* 0x00009200ff0f7b82 */ /* 0x000f220000000800 */
[----:B------:R-:W-:Y:S01]  /*1c390*/  ISETP.LT.AND P6, PT, R4, UR5, !P0 ;  /* 0x0000000504007c0c */ /* 0x000fe2000c7c1270 */
[----:B------:R2:W-:Y:S01]  /*1c3a0*/  @P4 STG.E desc[UR28][R150.64], R11 ;  /* 0x0000000b96004986 */ /* 0x0005e2000c10191c */
[CC--:B------:R-:W-:Y:S01]  /*1c3b0*/  LEA R4, P4, R248.reuse, R2.reuse, 0x2 ;  /* 0x00000002f8047211 */ /* 0x0c0fe200078810ff */
[----:B------:R-:W-:Y:S01]  /*1c3c0*/  IMAD R249, R249, 0x2, R248 ;  /* 0x00000002f9f97824 */ /* 0x000fe200078e02f8 */
[----:B------:R-:W-:Y:S01]  /*1c3d0*/  ISETP.LT.AND P2, PT, R5, UR4, !P0 ;  /* 0x0000000405007c0c */ /* 0x000fe2000c741270 */
[----:B------:R-:W-:Y:S01]  /*1c3e0*/  ULDC UR4, c[0x0][0x22c] ;  /* 0x00008b0000047ab9 */ /* 0x000fe20000000800 */
[-C--:B------:R-:W-:Y:S01]  /*1c3f0*/  LEA.HI.X.SX32 R5, R248, R3.reuse, 0x2, P4 ;  /* 0x00000003f8057211 */ /* 0x080fe200020f16ff */
[----:B-1----:R-:W1:Y:S01]  /*1c400*/  LDC R13, c[0x0][0x248] ;  /* 0x00009200ff0d7b82 */ /* 0x002e620000000800 */
[----:B------:R-:W-:Y:S01]  /*1c410*/  LEA R8, P4, R249, R2, 0x2 ;  /* 0x00000002f9087211 */ /* 0x000fe200078810ff */
[----:B--2---:R-:W-:Y:S01]  /*1c420*/  IMAD R248, R0, 0x2, R249 ;  /* 0x0000000200f87824 */ /* 0x004fe200078e02f9 */
[----:B------:R-:W-:Y:S01]  /*1c430*/  LOP3.LUT R10, R7, 0x3a, R14, 0xfe, !PT ;  /* 0x0000003a070a7812 */ /* 0x000fe200078efe0e */
[----:B------:R2:W-:Y:S01]  /*1c440*/  @P5 STG.E desc[UR28][R4.64], R16 ;  /* 0x0000001004005986 */ /* 0x0005e2000c10191c */
[----:B------:R-:W-:Y:S01]  /*1c450*/  LEA.HI.X.SX32 R9, R249, R3, 0x2, P4 ;  /* 0x00000003f9097211 */ /* 0x000fe200020f16ff */
[----:B------:R-:W-:-:S02]  /*1c460*/  ULDC UR5, c[0x0][0x22c] ;  /* 0x00008b0000057ab9 */ /* 0x000fc40000000800 */
[----:B------:R-:W3:Y:S01]  /*1c470*/  LDC R12, c[0x0][0x248] ;  /* 0x00009200ff0c7b82 */ /* 0x000ee20000000800 */
[----:B------:R-:W-:Y:S01]  /*1c480*/  ISETP.LT.AND P4, PT, R10, UR4, !P0 ;  /* 0x000000040a007c0c */ /* 0x000fe2000c781270 */
[----:B------:R-:W-:Y:S01]  /*1c490*/  ULDC UR4, c[0x0][0x22c] ;  /* 0x00008b0000047ab9 */ /* 0x000fe20000000800 */
[CC--:B------:R-:W-:Y:S02]  /*1c4a0*/  LEA R10, P5, R248.reuse, R2.reuse, 0x2 ;  /* 0x00000002f80a7211 */ /* 0x0c0fe400078a10ff */
[----:B------:R-:W-:Y:S02]  /*1c4b0*/  LOP3.LUT R0, R7, 0x3c, R14, 0xfe, !PT ;  /* 0x0000003c07007812 */ /* 0x000fe400078efe0e */
[----:B------:R-:W-:Y:S01]  /*1c4c0*/  LEA.HI.X.SX32 R11, R248, R3, 0x2, P5 ;  /* 0x00000003f80b7211 */ /* 0x000fe200028f16ff */
[----:B----4-:R-:W-:Y:S01]  /*1c4d0*/  IMAD R248, R15, 0x2, R248 ;  /* 0x000000020ff87824 */ /* 0x010fe200078e02f8 */
[----:B------:R4:W-:Y:S01]  /*1c4e0*/  @P1 STG.E desc[UR28][R8.64], R17 ;  /* 0x0000001108001986 */ /* 0x0009e2000c10191c */
[----:B------:R-:W4:Y:S01]  /*1c4f0*/  LDC R149, c[0x0][0x248] ;  /* 0x00009200ff957b82 */ /* 0x000f220000000800 */
[----:B------:R-:W-:Y:S01]  /*1c500*/  ISETP.LT.AND P1, PT, R0, UR4, !P0 ;  /* 0x0000000400007c0c */ /* 0x000fe2000c721270 */
[----:B------:R-:W-:Y:S01]  /*1c510*/  ULDC UR4, c[0x0][0x22c] ;  /* 0x00008b0000047ab9 */ /* 0x000fe20000000800 */
[----:B------:R4:W-:Y:S01]  /*1c520*/  @P3 STG.E desc[UR28][R10.64], R18 ;  /* 0x000000120a003986 */ /* 0x0009e2000c10191c */
[----:B--2---:R-:W-:-:S02]  /*1c530*/  LEA R4, P3, R248, R2, 0x2 ;  /* 0x00000002f8047211 */ /* 0x004fc400078610ff */
[----:B------:R-:W-:Y:S02]  /*1c540*/  LOP3.LUT R0, R7, 0x3e, R14, 0xfe, !PT ;  /* 0x0000003e07007812 */ /* 0x000fe400078efe0e */
[----:B------:R-:W2:Y:S01]  /*1c550*/  LDC R16, c[0x0][0x248] ;  /* 0x00009200ff107b82 */ /* 0x000ea20000000800 */
[----:B------:R-:W-:Y:S02]  /*1c560*/  LEA.HI.X.SX32 R5, R248, R3, 0x2, P3 ;  /* 0x00000003f8057211 */ /* 0x000fe400018f16ff */
[----:B------:R-:W-:Y:S01]  /*1c570*/  ISETP.LT.AND P3, PT, R0, UR4, !P0 ;  /* 0x0000000400007c0c */ /* 0x000fe2000c761270 */
[----:B-1----:R-:W-:Y:S01]  /*1c580*/  IMAD R13, R13, 0x2, R248 ;  /* 0x000000020d0d7824 */ /* 0x002fe200078e02f8 */
[----:B------:R-:W-:-:S03]  /*1c590*/  ULDC UR4, c[0x0][0x22c] ;  /* 0x00008b0000047ab9 */ /* 0x000fc60000000800 */
[----:B------:R-:W1:Y:S01]  /*1c5a0*/  LDC R0, c[0x0][0x248] ;  /* 0x00009200ff007b82 */ /* 0x000e620000000800 */
[----:B---3--:R-:W-:Y:S01]  /*1c5b0*/  IMAD R15, R12, 0x2, R13 ;  /* 0x000000020c0f7824 */ /* 0x008fe200078e020d */
[-C--:B----4-:R-:W-:Y:S01]  /*1c5c0*/  LEA R8, P5, R13, R2.reuse, 0x2 ;  /* 0x000000020d087211 */ /* 0x090fe200078a10ff */
[----:B------:R3:W-:Y:S03]  /*1c5d0*/  @P2 STG.E desc[UR28][R4.64], R19 ;  /* 0x0000001304002986 */ /* 0x0007e6000c10191c */
[----:B------:R-:W-:Y:S01]  /*1c5e0*/  LEA R10, P2, R15, R2, 0x2 ;  /* 0x000000020f0a7211 */ /* 0x000fe200078410ff */
[----:B------:R-:W-:Y:S01]  /*1c5f0*/  IMAD R148, R148, 0x2, R15 ;  /* 0x0000000294947824 */ /* 0x000fe200078e020f */
[-C--:B------:R-:W-:Y:S02]  /*1c600*/  LEA.HI.X.SX32 R9, R13, R3.reuse, 0x2, P5 ;  /* 0x000000030d097211 */ /* 0x080fe400028f16ff */
[----:B------:R-:W-:Y:S01]  /*1c610*/  LEA.HI.X.SX32 R11, R15, R3, 0x2, P2 ;  /* 0x000000030f0b7211 */ /* 0x000fe200010f16ff */
[----:B------:R-:W-:Y:S01]  /*1c620*/  IMAD R15, R149, 0x2, R148 ;  /* 0x00000002950f7824 */ /* 0x000fe200078e0294 */
[C-C-:B------:R-:W-:Y:S01]  /*1c630*/  LOP3.LUT R12, R7.reuse, 0x40, R14.reuse, 0xfe, !PT ;  /* 0x00000040070c7812 */ /* 0x140fe200078efe0e */
[----:B------:R4:W-:Y:S01]  /*1c640*/  @P6 STG.E desc[UR28][R8.64], R20 ;  /* 0x0000001408006986 */ /* 0x0009e2000c10191c */
[----:B------:R-:W-:Y:S01]  /*1c650*/  LOP3.LUT R13, R7, 0x42, R14, 0xfe, !PT ;  /* 0x00000042070d7812 */ /* 0x000fe200078efe0e */
[----:B--2---:R-:W-:-:S02]  /*1c660*/  IMAD R17, R16, 0x2, R15 ;  /* 0x0000000210117824 */ /* 0x004fc400078e020f */
[----:B------:R2:W-:Y:S01]  /*1c670*/  @P4 STG.E desc[UR28][R10.64], R21 ;  /* 0x000000150a004986 */ /* 0x0005e2000c10191c */
[-C--:B---3--:R-:W-:Y:S02]  /*1c680*/  LEA R4, P4, R148, R2.reuse, 0x2 ;  /* 0x0000000294047211 */ /* 0x088fe400078810ff */
[----:B------:R-:W-:Y:S01]  /*1c690*/  ISETP.LT.AND P2, PT, R12, UR4, !P0 ;  /* 0x000000040c007c0c */ /* 0x000fe2000c741270 */
[----:B------:R-:W-:Y:S01]  /*1c6a0*/  ULDC UR4, c[0x0][0x22c] ;  /* 0x00008b0000047ab9 */ /* 0x000fe20000000800 */
[-C--:B------:R-:W-:Y:S02]  /*1c6b0*/  LEA.HI.X.SX32 R5, R148, R3.reuse, 0x2, P4 ;  /* 0x0000000394057211 */ /* 0x080fe400020f16ff */
[-C--:B------:R-:W-:Y:S01]  /*1c6c0*/  LEA R12, P5, R15, R2.reuse, 0x2 ;  /* 0x000000020f0c7211 */ /* 0x080fe200078a10ff */
[----:B-1----:R-:W-:Y:S01]  /*1c6d0*/  IMAD R18, R0, 0x2, R17 ;  /* 0x0000000200127824 */ /* 0x002fe200078e0211 */
[----:B------:R-:W-:Y:S02]  /*1c6e0*/  ISETP.LT.AND P4, PT, R13, UR4, !P0 ;  /* 0x000000040d007c0c */ /* 0x000fe4000c781270 */
[-C--:B------:R-:W-:Y:S01]  /*1c6f0*/  LEA R16, P6, R17, R2.reuse, 0x2 ;  /* 0x0000000211107211 */ /* 0x080fe200078c10ff */
[----:B------:R-:W-:Y:S01]  /*1c700*/  @P1 STG.E desc[UR28][R4.64], R22 ;  /* 0x0000001604001986 */ /* 0x000fe2000c10191c */
[----:B------:R-:W-:Y:S01]  /*1c710*/  LEA.HI.X.SX32 R13, R15, R3, 0x2, P5 ;  /* 0x000000030f0d7211 */ /* 0x000fe200028f16ff */
[----:B------:R-:W-:Y:S01]  /*1c720*/  ULDC UR4, c[0x0][0x22c] ;  /* 0x00008b0000047ab9 */ /* 0x000fe20000000800 */
[----:B----4-:R-:W-:-:S02]  /*1c730*/  LEA R8, P5, R18, R2, 0x2 ;  /* 0x0000000212087211 */ /* 0x010fc400078a10ff */
[-C--:B------:R-:W-:Y:S02]  /*1c740*/  LEA.HI.X.SX32 R17, R17, R3.reuse, 0x2, P6 ;  /* 0x0000000311117211 */ /* 0x080fe400030f16ff */
[----:B------:R-:W-:Y:S01]  /*1c750*/  LEA.HI.X.SX32 R9, R18, R3, 0x2, P5 ;  /* 0x0000000312097211 */ /* 0x000fe200028f16ff */
[----:B------:R-:W-:Y:S01]  /*1c760*/  @P3 STG.E desc[UR28][R12.64], R23 ;  /* 0x000000170c003986 */ /* 0x000fe2000c10191c */
[----:B------:R-:W-:-:S03]  /*1c770*/  LOP3.LUT R250, R7, 0x1fe, R14, 0xfe, !PT ;  /* 0x000001fe07fa7812 */ /* 0x000fc600078efe0e */
[----:B------:R-:W-:Y:S01]  /*1c780*/  @P2 STG.E desc[UR28][R16.64], R152 ;  /* 0x0000009810002986 */ /* 0x000fe2000c10191c */
[C-C-:B------:R-:W-:Y:S02]  /*1c790*/  LOP3.LUT R249, R7.reuse, 0x44, R14.reuse, 0xfe, !PT ;  /* 0x0000004407f97812 */ /* 0x140fe400078efe0e */
[C-C-:B------:R-:W-:Y:S01]  /*1c7a0*/  LOP3.LUT R251, R7.reuse, 0x46, R14.reuse, 0xfe, !PT ;  /* 0x0000004607fb7812 */ /* 0x140fe200078efe0e */
[----:B------:R1:W-:Y:S01]  /*1c7b0*/  @P4 STG.E desc[UR28][R8.64], R153 ;  /* 0x0000009908004986 */ /* 0x0003e2000c10191c */
[C-C-:B------:R-:W-:Y:S02]  /*1c7c0*/  LOP3.LUT R19, R7.reuse, 0x48, R14.reuse, 0xfe, !PT ;  /* 0x0000004807137812 */ /* 0x140fe400078efe0e */
[C-C-:B------:R-:W-:Y:S01]  /*1c7d0*/  LOP3.LUT R20, R7.reuse, 0x4a, R14.reuse, 0xfe, !PT ;  /* 0x0000004a07147812 */ /* 0x140fe200078efe0e */
[----:B------:R3:W-:Y:S01]  /*1c7e0*/  STL [R1+0x2fc], R147 ;  /* 0x0002fc9301007387 */ /* 0x0007e20000100800 */
[C-C-:B--2---:R-:W-:Y:S02]  /*1c7f0*/  LOP3.LUT R21, R7.reuse, 0x4c, R14.reuse, 0xfe, !PT ;  /* 0x0000004c07157812 */ /* 0x144fe400078efe0e */
[----:B------:R-:W-:-:S02]  /*1c800*/  LOP3.LUT R248, R7, 0x4e, R14, 0xfe, !PT ;  /* 0x0000004e07f87812 */ /* 0x000fc400078efe0e */
[C-C-:B------:R-:W-:Y:S02]  /*1c810*/  LOP3.LUT R149, R7.reuse, 0x52, R14.reuse, 0xfe, !PT ;  /* 0x0000005207957812 */ /* 0x140fe400078efe0e */
[C-C-:B------:R-:W-:Y:S02]  /*1c820*/  LOP3.LUT R148, R7.reuse, 0x54, R14.reuse, 0xfe, !PT ;  /* 0x0000005407947812 */ /* 0x140fe400078efe0e */
[C-C-:B-1----:R-:W-:Y:S02]  /*1c830*/  LOP3.LUT R153, R7.reuse, 0x50, R14.reuse, 0xfe, !PT ;  /* 0x0000005007997812 */ /* 0x142fe400078efe0e */
[C-C-:B------:R-:W-:Y:S02]  /*1c840*/  LOP3.LUT R23, R7.reuse, 0x56, R14.reuse, 0xfe, !PT ;  /* 0x0000005607177812 */ /* 0x140fe400078efe0e */
[C-C-:B------:R-:W-:Y:S02]  /*1c850*/  LOP3.LUT R22, R7.reuse, 0x58, R14.reuse, 0xfe, !PT ;  /* 0x0000005807167812 */ /* 0x140fe400078efe0e */
[----:B------:R-:W-:-:S02]  /*1c860*/  LOP3.LUT R16, R7, 0x5a, R14, 0xfe, !PT ;  /* 0x0000005a07107812 */ /* 0x000fc400078efe0e */
[C-C-:B------:R-:W-:Y:S02]  /*1c870*/  LOP3.LUT R17, R7.reuse, 0x5c, R14.reuse, 0xfe, !PT ;  /* 0x0000005c07117812 */ /* 0x140fe400078efe0e */
[C-C-:B------:R-:W-:Y:S02]  /*1c880*/  LOP3.LUT R9, R7.reuse, 0x5e, R14.reuse, 0xfe, !PT ;  /* 0x0000005e07097812 */ /* 0x140fe400078efe0e */
[C-C-:B------:R-:W-:Y:S02]  /*1c890*/  LOP3.LUT R13, R7.reuse, 0x60, R14.reuse, 0xfe, !PT ;  /* 0x00000060070d7812 */ /* 0x140fe400078efe0e */
        /* <DEDUP_REMOVED lines=203> */
[C-C-:B---3--:R-:W-:Y:S02]  /*1d550*/  LOP3.LUT R147, R7.reuse, 0x1fa, R14.reuse, 0xfe, !PT ;  /* 0x000001fa07937812 */ /* 0x148fe400078efe0e */
[----:B------:R-:W-:Y:S02]  /*1d560*/  LOP3.LUT R7, R7, 0x1fc, R14, 0xfe, !PT ;  /* 0x000001fc07077812 */ /* 0x000fe400078efe0e */
[----:B------:R-:W1:Y:S01]  /*1d570*/  LDC R14, c[0x0][0x248] ;  /* 0x00009200ff0e7b82 */ /* 0x000e620000000800 */
[----:B------:R-:W-:Y:S01]  /*1d580*/  ISETP.LT.AND P5, PT, R249, UR4, !P0 ;  /* 0x00000004f9007c0c */ /* 0x000fe2000c7a1270 */
[----:B------:R-:W-:-:S02]  /*1d590*/  ULDC UR4, c[0x0][0x22c] ;  /* 0x00008b0000047ab9 */ /* 0x000fc40000000800 */
[----:B------:R-:W-:Y:S01]  /*1d5a0*/  ISETP.LT.AND P3, PT, R251, UR4, !P0 ;  /* 0x00000004fb007c0c */ /* 0x000fe2000c761270 */
[----:B------:R-:W-:-:S03]  /*1d5b0*/  ULDC UR4, c[0x0][0x22c] ;  /* 0x00008b0000047ab9 */ /* 0x000fc60000000800 */
[----:B------:R-:W2:Y:S08]  /*1d5c0*/  LDC R251, c[0x0][0x248] ;  /* 0x00009200fffb7b82 */ /* 0x000eb00000000800 */
[----:B------:R-:W3:Y:S01]  /*1d5d0*/  LDC R249, c[0x0][0x248] ;  /* 0x00009200fff97b82 */ /* 0x000ee20000000800 */
[----:B------:R-:W-:Y:S01]  /*1d5e0*/  ISETP.LT.AND P1, PT, R250, UR5, !P0 ;  /* 0x00000005fa007c0c */ /* 0x000fe2000c721270 */
[----:B------:R-:W-:Y:S01]  /*1d5f0*/  ULDC UR5, c[0x0][0x22c] ;  /* 0x00008b0000057ab9 */ /* 0x000fe20000000800 */
[----:B-1----:R-:W-:-:S05]  /*1d600*/  IMAD R14, R14, 0x2, R18 ;  /* 0x000000020e0e7824 */ /* 0x002fca00078e0212 */
[----:B------:R-:W1:Y:S01]  /*1d610*/  LDC R250, c[0x0][0x248] ;  /* 0x00009200fffa7b82 */ /* 0x000e620000000800 */
[----:B------:R-:W-:Y:S01]  /*1d620*/  ISETP.LT.AND P2, PT, R19, UR4, !P0 ;  /* 0x0000000413007c0c */ /* 0x000fe2000c741270 */
[----:B------:R-:W-:Y:S01]  /*1d630*/  ULDC UR4, c[0x0][0x22c] ;  /* 0x00008b0000047ab9 */ /* 0x000fe20000000800 */
[----:B------:R-:W-:-:S04]  /*1d640*/  LEA R18, P4, R14, R2, 0x2 ;  /* 0x000000020e127211 */ /* 0x000fc800078810ff */
[----:B------:R-:W-:Y:S01]  /*1d650*/  LEA.HI.X.SX32 R19, R14, R3, 0x2, P4 ;  /* 0x000000030e137211 */ /* 0x000fe200020f16ff */
[----:B--2---:R-:W-:Y:S02]  /*1d660*/  IMAD R14, R251, 0x2, R14 ;  /* 0x00000002fb0e7824 */ /* 0x004fe400078e020e */
[----:B------:R-:W2:Y:S02]  /*1d670*/  LDC R251, c[0x0][0x248] ;  /* 0x00009200fffb7b82 */ /* 0x000ea40000000800 */
[----:B------:R3:W-:Y:S01]  /*1d680*/  @P5 STG.E desc[UR28][R18.64], R154 ;  /* 0x0000009a12005986 */ /* 0x0007e2000c10191c */
[----:B------:R-:W-:Y:S01]  /*1d690*/  ISETP.LT.AND P5, PT, R20, UR4, !P0 ;  /* 0x0000000414007c0c */ /* 0x000fe2000c7a1270 */
[----:B------:R-:W-:Y:S01]  /*1d6a0*/  ULDC UR4, c[0x0][0x22c] ;  /* 0x00008b0000047ab9 */ /* 0x000fe20000000800 */
[----:B---3--:R-:W-:Y:S01]  /*1d6b0*/  IMAD R154, R249, 0x2, R14 ;  /* 0x00000002f99a7824 */ /* 0x008fe200078e020e */
[-C--:B------:R-:W-:Y:S02]  /*1d6c0*/  LEA R18, P4, R14, R2.reuse, 0x2 ;  /* 0x000000020e127211 */ /* 0x080fe400078810ff */
[----:B------:R-:W3:Y:S02]  /*1d6d0*/  LDC R249, c[0x0][0x248] ;  /* 0x00009200fff97b82 */ /* 0x000ee40000000800 */
[----:B------:R-:W-:-:S02]  /*1d6e0*/  LEA R20, P6, R154, R2, 0x2 ;  /* 0x000000029a147211 */ /* 0x000fc400078c10ff */
[-C--:B------:R-:W-:Y:S02]  /*1d6f0*/  LEA.HI.X.SX32 R19, R14, R3.reuse, 0x2, P4 ;  /* 0x000000030e137211 */ /* 0x080fe400020f16ff */
[----:B------:R-:W-:Y:S01]  /*1d700*/  ISETP.LT.AND P4, PT, R21, UR4, !P0 ;  /* 0x0000000415007c0c */ /* 0x000fe2000c781270 */
[----:B------:R-:W-:Y:S01]  /*1d710*/  ULDC UR4, c[0x0][0x22c] ;  /* 0x00008b0000047ab9 */ /* 0x000fe20000000800 */
[----:B------:R-:W-:Y:S01]  /*1d720*/  LEA.HI.X.SX32 R21, R154, R3, 0x2, P6 ;  /* 0x000000039a157211 */ /* 0x000fe200030f16ff */
[----:B-1----:R-:W-:Y:S02]  /*1d730*/  IMAD R154, R250, 0x2, R154 ;  /* 0x00000002fa9a7824 */ /* 0x002fe400078e029a */
[----:B------:R-:W1:Y:S01]  /*1d740*/  LDC R250, c[0x0][0x248] ;  /* 0x00009200fffa7b82 */ /* 0x000e620000000800 */
[----:B------:R4:W-:Y:S01]  /*1d750*/  @P3 STG.E desc[UR28][R18.64], R155 ;  /* 0x0000009b12003986 */ /* 0x0009e2000c10191c */
[----:B--2---:R-:W-:-:S03]  /*1d760*/  IMAD R14, R251, 0x2, R154 ;  /* 0x00000002fb0e7824 */ /* 0x004fc600078e029a */
[----:B------:R2:W-:Y:S01]  /*1d770*/  @P2 STG.E desc[UR28][R20.64], R156 ;  /* 0x0000009c14002986 */ /* 0x0005e2000c10191c */
[----:B------:R-:W-:Y:S01]  /*1d780*/  ISETP.LT.AND P3, PT, R248, UR4, !P0 ;  /* 0x00000004f8007c0c */ /* 0x000fe2000c761270 */
[----:B------:R-:W-:Y:S01]  /*1d790*/  ULDC UR4, c[0x0][0x22c] ;  /* 0x00008b0000047ab9 */ /* 0x000fe20000000800 */
[----:B----4-:R-:W4:Y:S01]  /*1d7a0*/  LDC R155, c[0x0][0x248] ;  /* 0x00009200ff9b7b82 */ /* 0x010f220000000800 */
[----:B------:R-:W-:-:S04]  /*1d7b0*/  LEA R18, P2, R154, R2, 0x2 ;  /* 0x000000029a127211 */ /* 0x000fc800078410ff */
[-C--:B------:R-:W-:Y:S02]  /*1d7c0*/  LEA.HI.X.SX32 R19, R154, R3.reuse, 0x2, P2 ;  /* 0x000000039a137211 */ /* 0x080fe400010f16ff */
[----:B------:R-:W-:Y:S01]  /*1d7d0*/  ISETP.LT.AND P2, PT, R153, UR4, !P0 ;  /* 0x0000000499007c0c */ /* 0x000fe2000c741270 */
[----:B------:R-:W4:Y:S01]  /*1d7e0*/  LDC R154, c[0x0][0x248] ;  /* 0x00009200ff9a7b82 */ /* 0x000f220000000800 */
[-C--:B--2---:R-:W-:Y:S01]  /*1d7f0*/  LEA R20, P6, R14, R2.reuse, 0x2 ;  /* 0x000000020e147211 */ /* 0x084fe200078c10ff */
[----:B------:R2:W-:Y:S01]  /*1d800*/  @P5 STG.E desc[UR28][R18.64], R157 ;  /* 0x0000009d12005986 */ /* 0x0005e2000c10191c */
[----:B-1----:R-:W-:Y:S01]  /*1d810*/  IMAD R153, R250, 0x2, R14 ;  /* 0x00000002fa997824 */ /* 0x002fe200078e020e */
[----:B------:R-:W-:Y:S01]  /*1d820*/  ULDC UR4, c[0x0][0x22c] ;  /* 0x00008b0000047ab9 */ /* 0x000fe20000000800 */
[----:B------:R-:W-:Y:S02]  /*1d830*/  LEA.HI.X.SX32 R21, R14, R3, 0x2, P6 ;  /* 0x000000030e157211 */ /* 0x000fe400030f16ff */
[----:B------:R-:W-:Y:S01]  /*1d840*/  ISETP.LT.AND P5, PT, R149, UR4, !P0 ;  /* 0x0000000495007c0c */ /* 0x000fe2000c7a1270 */
[----:B------:R-:W-:Y:S01]  /*1d850*/  ULDC UR4, c[0x0][0x22c] ;  /* 0x00008b0000047ab9 */ /* 0x000fe20000000800 */
[----:B------:R-:W1:Y:S01]  /*1d860*/  LDC R149, c[0x0][0x248] ;  /* 0x00009200ff957b82 */ /* 0x000e620000000800 */
[----:B--2---:R-:W-:-:S04]  /*1d870*/  LEA R18, P6, R153, R2, 0x2 ;  /* 0x0000000299127211 */ /* 0x004fc800078c10ff */
[----:B------:R-:W-:Y:S01]  /*1d880*/  LEA.HI.X.SX32 R19, R153, R3, 0x2, P6 ;  /* 0x0000000399137211 */ /* 0x000fe200030f16ff */
[----:B---3--:R-:W-:Y:S01]  /*1d890*/  IMAD R153, R249, 0x2, R153 ;  /* 0x00000002f9997824 */ /* 0x008fe200078e0299 */
[----:B------:R-:W-:Y:S01]  /*1d8a0*/  @P4 STG.E desc[UR28][R20.64], R158 ;  /* 0x0000009e14004986 */ /* 0x000fe2000c10191c */
[----:B------:R-:W-:Y:S01]  /*1d8b0*/  ISETP.LT.AND P4, PT, R148, UR4, !P0 ;  /* 0x0000000494007c0c */ /* 0x000fe2000c781270 */
[----:B------:R-:W-:Y:S01]  /*1d8c0*/  ULDC UR4, c[0x0][0x22c] ;  /* 0x00008b0000047ab9 */ /* 0x000fe20000000800 */
[----:B------:R-:W2:Y:S01]  /*1d8d0*/  LDC R148, c[0x0][0x248] ;  /* 0x00009200ff947b82 */ /* 0x000ea20000000800 */
[----:B------:R3:W-:Y:S01]  /*1d8e0*/  @P3 STG.E desc[UR28][R18.64], R159 ;  /* 0x0000009f12003986 */ /* 0x0007e2000c10191c */
[----:B----4-:R-:W-:Y:S01]  /*1d8f0*/  IMAD R14, R155, 0x2, R153 ;  /* 0x000000029b0e7824 */ /* 0x010fe200078e0299 */
[----:B---3--:R-:W-:-:S04]  /*1d900*/  LEA R18, P3, R153, R2, 0x2 ;  /* 0x0000000299127211 */ /* 0x008fc800078610ff */
[----:B------:R-:W-:Y:S02]  /*1d910*/  LEA R20, P6, R14, R2, 0x2 ;  /* 0x000000020e147211 */ /* 0x000fe400078c10ff */
[-C--:B------:R-:W-:Y:S02]  /*1d920*/  LEA.HI.X.SX32 R19, R153, R3.reuse, 0x2, P3 ;  /* 0x0000000399137211 */ /* 0x080fe400018f16ff */
[----:B------:R-:W3:Y:S01]  /*1d930*/  LDC R153, c[0x0][0x248] ;  /* 0x00009200ff997b82 */ /* 0x000ee20000000800 */
[----:B------:R-:W-:Y:S01]  /*1d940*/  ISETP.LT.AND P3, PT, R23, UR4, !P0 ;  /* 0x0000000417007c0c */ /* 0x000fe2000c761270 */
[----:B------:R-:W-:Y:S01]  /*1d950*/  IMAD R23, R154, 0x2, R14 ;  /* 0x000000029a177824 */ /* 0x000fe200078e020e */
[----:B------:R-:W-:Y:S01]  /*1d960*/  LEA.HI.X.SX32 R21, R14, R3, 0x2, P6 ;  /* 0x000000030e157211 */ /* 0x000fe200030f16ff */
[----:B------:R4:W-:Y:S01]  /*1d970*/  @P2 STG.E desc[UR28][R18.64], R160 ;  /* 0x000000a012002986 */ /* 0x0009e2000c10191c */
[----:B------:R-:W-:-:S03]  /*1d980*/  ULDC UR4, c[0x0][0x22c] ;  /* 0x00008b0000047ab9 */ /* 0x000fc60000000800 */
[----:B------:R1:W-:Y:S01]  /*1d990*/  @P5 STG.E desc[UR28][R20.64], R161 ;  /* 0x000000a114005986 */ /* 0x0003e2000c10191c */
[CC--:B----4-:R-:W-:Y:S01]  /*1d9a0*/  LEA R18, P6, R23.reuse, R2.reuse, 0x2 ;  /* 0x0000000217127211 */ /* 0x0d0fe200078c10ff */
[----:B-1----:R-:W1:Y:S03]  /*1d9b0*/  LDC R21, c[0x0][0x248] ;  /* 0x00009200ff157b82 */ /* 0x002e660000000800 */
[----:B------:R-:W-:Y:S01]  /*1d9c0*/  LEA.HI.X.SX32 R19, R23, R3, 0x2, P6 ;  /* 0x0000000317137211 */ /* 0x000fe200030f16ff */
[----:B------:R-:W-:Y:S01]  /*1d9d0*/  IMAD R23, R149, 0x2, R23 ;  /* 0x0000000295177824 */ /* 0x000fe200078e0217 */
[----:B------:R-:W-:Y:S01]  /*1d9e0*/  ISETP.LT.AND P2, PT, R22, UR4, !P0 ;  /* 0x0000000416007c0c */ /* 0x000fe2000c741270 */
[----:B------:R-:W-:Y:S02]  /*1d9f0*/  ULDC UR4, c[0x0][0x22c] ;  /* 0x00008b0000047ab9 */ /* 0x000fe40000000800 */
[----:B------:R4:W-:Y:S01]  /*1da00*/  @P4 STG.E desc[UR28][R18.64], R162 ;  /* 0x000000a212004986 */ /* 0x0009e2000c10191c */
[----:B------:R-:W1:Y:S01]  /*1da10*/  LDC R22, c[0x0][0x248] ;  /* 0x00009200ff167b82 */ /* 0x000e620000000800 */
[----:B--2---:R-:W-:Y:S01]  /*1da20*/  IMAD R14, R148, 0x2, R23 ;  /* 0x00000002940e7824 */ /* 0x004fe200078e0217 */
[----:B------:R-:W-:Y:S01]  /*1da30*/  ISETP.LT.AND P5, PT, R16, UR4, !P0 ;  /* 0x0000000410007c0c */ /* 0x000fe2000c7a1270 */
[----:B------:R-:W-:Y:S01]  /*1da40*/  ULDC UR4, c[0x0][0x22c] ;  /* 0x00008b0000047ab9 */ /* 0x000fe20000000800 */
[----:B----4-:R-:W-:Y:S01]  /*1da50*/  LEA R18, P4, R23, R2, 0x2 ;  /* 0x0000000217127211 */ /* 0x010fe200078810ff */
[----:B---3--:R-:W-:-:S03]  /*1da60*/  IMAD R20, R153, 0x2, R14 ;  /* 0x0000000299147824 */ /* 0x008fc600078e020e */
[-C--:B------:R-:W-:Y:S02]  /*1da70*/  LEA.HI.X.SX32 R19, R23, R3.reuse, 0x2, P4 ;  /* 0x0000000317137211 */ /* 0x080fe400020f16ff */
[----:B------:R-:W2:Y:S01]  /*1da80*/  LDC R23, c[0x0][0x248] ;  /* 0x00009200ff177b82 */ /* 0x000ea20000000800 */
[CC--:B------:R-:W-:Y:S02]  /*1da90*/  LEA R16, P6, R14.reuse, R2.reuse, 0x2 ;  /* 0x000000020e107211 */ /* 0x0c0fe400078c10ff */
[----:B------:R-:W-:Y:S01]  /*1daa0*/  ISETP.LT.AND P4, PT, R17, UR4, !P0 ;  /* 0x0000000411007c0c */ /* 0x000fe2000c781270 */
[----:B------:R3:W-:Y:S01]  /*1dab0*/  @P3 STG.E desc[UR28][R18.64], R163 ;  /* 0x000000a312003986 */ /* 0x0007e2000c10191c */
[----:B------:R-:W-:Y:S01]  /*1dac0*/  LEA.HI.X.SX32 R17, R14, R3, 0x2, P6 ;  /* 0x000000030e117211 */ /* 0x000fe200030f16ff */
[----:B------:R-:W-:Y:S01]  /*1dad0*/  ULDC UR4, c[0x0][0x22c] ;  /* 0x00008b0000047ab9 */ /* 0x000fe20000000800 */
[----:B---3--:R-:W-:-:S04]  /*1dae0*/  LEA R18, P6, R20, R2, 0x2 ;  /* 0x0000000214127211 */ /* 0x008fc800078c10ff */
[----:B------:R-:W-:Y:S01]  /*1daf0*/  LEA.HI.X.SX32 R19, R20, R3, 0x2, P6 ;  /* 0x0000000314137211 */ /* 0x000fe200030f16ff */
[----:B-1----:R-:W-:Y:S02]  /*1db00*/  IMAD R20, R21, 0x2, R20 ;  /* 0x0000000215147824 */ /* 0x002fe400078e0214 */
[----:B------:R-:W1:Y:S01]  /*1db10*/  LDC R21, c[0x0][0x248] ;  /* 0x00009200ff157b82 */ /* 0x000e620000000800 */
[----:B------:R3:W-:Y:S01]  /*1db20*/  @P2 STG.E desc[UR28][R16.64], R164 ;  /* 0x000000a410002986 */ /* 0x0007e2000c10191c */
[----:B------:R-:W-:Y:S01]  /*1db30*/  ISETP.LT.AND P3, PT, R9, UR4, !P0 ;  /* 0x0000000409007c0c */ /* 0x000fe2000c761270 */
[----:B------:R-:W-:Y:S01]  /*1db40*/  IMAD R9, R22, 0x2, R20 ;  /* 0x0000000216097824 */ /* 0x000fe200078e0214 */
[----:B------:R-:W-:Y:S01]  /*1db50*/  ULDC UR4, c[0x0][0x22c] ;  /* 0x00008b0000047ab9 */ /* 0x000fe20000000800 */
[----:B------:R4:W-:Y:S01]  /*1db60*/  @P5 STG.E desc[UR28][R18.64], R165 ;  /* 0x000000a512005986 */ /* 0x0009e2000c10191c */
[----:B------:R-:W-:Y:S01]  /*1db70*/  ISETP.LT.AND P2, PT, R13, UR4, !P0 ;  /* 0x000000040d007c0c */ /* 0x000fe2000c741270 */
[----:B------:R-:W-:Y:S01]  /*1db80*/  ULDC UR4, c[0x0][0x22c] ;  /* 0x00008b0000047ab9 */ /* 0x000fe20000000800 */
[----:B------:R-:W-:-:S02]  /*1db90*/  LEA R14, P6, R9, R2, 0x2 ;  /* 0x00000002090e7211 */ /* 0x000fc400078c10ff */
[CC--:B---3--:R-:W-:Y:S01]  /*1dba0*/  LEA R16, P5, R20.reuse, R2.reuse, 0x2 ;  /* 0x0000000214107211 */ /* 0x0c8fe200078a10ff */
[----:B----4-:R-:W3:Y:S03]  /*1dbb0*/  LDC R18, c[0x0][0x248] ;  /* 0x00009200ff127b82 */ /* 0x010ee60000000800 */
[-C--:B------:R-:W-:Y:S01]  /*1dbc0*/  LEA.HI.X.SX32 R17, R20, R3.reuse, 0x2, P5 ;  /* 0x0000000314117211 */ /* 0x080fe200028f16ff */
[----:B--2---:R-:W-:Y:S01]  /*1dbd0*/  IMAD R13, R23, 0x2, R9 ;  /* 0x00000002170d7824 */ /* 0x004fe200078e0209 */
[----:B------:R-:W-:Y:S01]  /*1dbe0*/  ISETP.LT.AND P5, PT, R15, UR4, !P0 ;  /* 0x000000040f007c0c */ /* 0x000fe2000c7a1270 */
[----:B------:R-:W-:Y:S02]  /*1dbf0*/  ULDC UR4, c[0x0][0x22c] ;  /* 0x00008b0000047ab9 */ /* 0x000fe40000000800 */
[----:B------:R-:W2:Y:S01]  /*1dc00*/  LDC R19, c[0x0][0x248] ;  /* 0x00009200ff137b82 */ /* 0x000ea20000000800 */
[----:B------:R-:W-:Y:S01]  /*1dc10*/  LEA.HI.X.SX32 R15, R9, R3, 0x2, P6 ;  /* 0x00000003090f7211 */ /* 0x000fe200030f16ff */
[----:B------:R4:W-:Y:S04]  /*1dc20*/  @P4 STG.E desc[UR28][R16.64], R166 ;  /* 0x000000a610004986 */ /* 0x0009e8000c10191c */
[----:B------:R1:W-:Y:S02]  /*1dc30*/  @P3 STG.E desc[UR28][R14.64], R167 ;  /* 0x000000a70e003986 */ /* 0x0003e4000c10191c */
[----:B------:R-:W2:Y:S01]  /*1dc40*/  LDC R23, c[0x0][0x248] ;  /* 0x00009200ff177b82 */ /* 0x000ea20000000800 */
[----:B----4-:R-:W-:-:S07]  /*1dc50*/  LEA R16, P6, R13, R2, 0x2 ;  /* 0x000000020d107211 */ /* 0x010fce00078c10ff */
[----:B------:R-:W4:Y:S01]  /*1dc60*/  LDC R20, c[0x0][0x248] ;  /* 0x00009200ff147b82 */ /* 0x000f220000000800 */
[----:B------:R-:W-:Y:S01]  /*1dc70*/  LEA.HI.X.SX32 R17, R13, R3, 0x2, P6 ;  /* 0x000000030d117211 */ /* 0x000fe200030f16ff */
[----:B-1----:R-:W-:-:S06]  /*1dc80*/  IMAD R13, R21, 0x2, R13 ;  /* 0x00000002150d7824 */ /* 0x002fcc00078e020d */
[----:B------:R-:W1:Y:S01]  /*1dc90*/  LDC R15, c[0x0][0x248] ;  /* 0x00009200ff0f7b82 */ /* 0x000e620000000800 */
[----:B------:R2:W-:Y:S01]  /*1dca0*/  @P2 STG.E desc[UR28][R16.64], R168 ;  /* 0x000000a810002986 */ /* 0x0005e2000c10191c */
[----:B------:R-:W-:Y:S01]  /*1dcb0*/  ISETP.LT.AND P4, PT, R12, UR4, !P0 ;  /* 0x000000040c007c0c */ /* 0x000fe2000c781270 */
[----:B---3--:R-:W-:Y:S01]  /*1dcc0*/  IMAD R9, R18, 0x2, R13 ;  /* 0x0000000212097824 */ /* 0x008fe200078e020d */
[----:B------:R-:W-:Y:S01]  /*1dcd0*/  LEA R12, P2, R13, R2, 0x2 ;  /* 0x000000020d0c7211 */ /* 0x000fe200078410ff */
[----:B------:R-:W-:-:S03]  /*1dce0*/  ULDC UR4, c[0x0][0x22c] ;  /* 0x00008b0000047ab9 */ /* 0x000fc60000000800 */
[----:B------:R-:W3:Y:S01]  /*1dcf0*/  LDC R18, c[0x0][0x248] ;  /* 0x00009200ff127b82 */ /* 0x000ee20000000800 */
[----:B------:R-:W-:-:S07]  /*1dd00*/  ISETP.LT.AND P3, PT, R10, UR4, !P0 ;  /* 0x000000040a007c0c */ /* 0x000fce000c761270 */
[----:B--2---:R-:W2:Y:S01]  /*1dd10*/  LDC R17, c[0x0][0x248] ;  /* 0x00009200ff117b82 */ /* 0x004ea20000000800 */
[-C--:B------:R-:W-:Y:S01]  /*1dd20*/  LEA.HI.X.SX32 R13, R13, R3.reuse, 0x2, P2 ;  /* 0x000000030d0d7211 */ /* 0x080fe200010f16ff */
[----:B------:R-:W-:Y:S01]  /*1dd30*/  IMAD R14, R19, 0x2, R9 ;  /* 0x00000002130e7824 */ /* 0x000fe200078e0209 */
[----:B------:R-:W-:Y:S01]  /*1dd40*/  LEA R10, P6, R9, R2, 0x2 ;  /* 0x00000002090a7211 */ /* 0x000fe200078c10ff */
[----:B------:R-:W-:Y:S02]  /*1dd50*/  ULDC UR4, c[0x0][0x22c] ;  /* 0x00008b0000047ab9 */ /* 0x000fe40000000800 */
[----:B------:R-:W-:Y:S01]  /*1dd60*/  ISETP.LT.AND P2, PT, R11, UR4, !P0 ;  /* 0x000000040b007c0c */ /* 0x000fe2000c741270 */
[----:B------:R4:W-:Y:S01]  /*1dd70*/  @P5 STG.E desc[UR28][R12.64], R169 ;  /* 0x000000a90c005986 */ /* 0x0009e2000c10191c */
[----:B------:R-:W-:Y:S01]  /*1dd80*/  LEA.HI.X.SX32 R11, R9, R3, 0x2, P6 ;  /* 0x00000003090b7211 */ /* 0x000fe200030f16ff */
[----:B------:R-:W3:Y:S01]  /*1dd90*/  LDC R16, c[0x0][0x248] ;  /* 0x00009200ff107b82 */ /* 0x000ee20000000800 */
[----:B------:R-:W-:-:S07]  /*1dda0*/  ULDC UR4, c[0x0][0x22c] ;  /* 0x00008b0000047ab9 */ /* 0x000fce0000000800 */
[----:B------:R-:W3:Y:S01]  /*1ddb0*/  LDC R19, c[0x0][0x248] ;  /* 0x00009200ff137b82 */ /* 0x000ee20000000800 */
[----:B----4-:R-:W-:-:S04]  /*1ddc0*/  LEA R12, P6, R14, R2, 0x2 ;  /* 0x000000020e0c7211 */ /* 0x010fc800078c10ff */
[----:B------:R-:W-:Y:S01]  /*1ddd0*/  LEA.HI.X.SX32 R13, R14, R3, 0x2, P6 ;  /* 0x000000030e0d7211 */ /* 0x000fe200030f16ff */
[----:B-1----:R-:W-:Y:S01]  /*1dde0*/  IMAD R14, R15, 0x2, R14 ;  /* 0x000000020f0e7824 */ /* 0x002fe200078e020e */
[----:B------:R1:W-:Y:S01]  /*1ddf0*/  @P4 STG.E desc[UR28][R10.64], R170 ;  /* 0x000000aa0a004986 */ /* 0x0003e2000c10191c */
[----:B------:R-:W4:Y:S01]  /*1de00*/  LDC R15, c[0x0][0x248] ;  /* 0x00009200ff0f7b82 */ /* 0x000f220000000800 */
[----:B------:R-:W-:Y:S01]  /*1de10*/  ISETP.LT.AND P5, PT, R0, UR4, !P0 ;  /* 0x0000000400007c0c */ /* 0x000fe2000c7a1270 */
[----:B------:R-:W-:Y:S01]  /*1de20*/  ULDC UR4, c[0x0][0x22c] ;  /* 0x00008b0000047ab9 */ /* 0x000fe20000000800 */
[----:B------:R3:W-:Y:S01]  /*1de30*/  @P3 STG.E desc[UR28][R12.64], R171 ;  /* 0x000000ab0c003986 */ /* 0x0007e2000c10191c */
[----:B--2---:R-:W-:Y:S01]  /*1de40*/  IMAD R0, R17, 0x2, R14 ;  /* 0x0000000211007824 */ /* 0x004fe200078e020e */
[----:B------:R-:W-:Y:S01]  /*1de50*/  ISETP.LT.AND P4, PT, R5, UR4, !P0 ;  /* 0x0000000405007c0c */ /* 0x000fe2000c781270 */
[----:B------:R-:W-:Y:S02]  /*1de60*/  ULDC UR4, c[0x0][0x22c] ;  /* 0x00008b0000047ab9 */ /* 0x000fe40000000800 */
[----:B------:R-:W2:Y:S01]  /*1de70*/  LDC R17, c[0x0][0x248] ;  /* 0x00009200ff117b82 */ /* 0x000ea20000000800 */
[----:B-1----:R-:W-:Y:S01]  /*1de80*/  LEA R10, P3, R14, R2, 0x2 ;  /* 0x000000020e0a7211 */ /* 0x002fe200078610ff */
[----:B---3--:R-:W-:-:S03]  /*1de90*/  IMAD R5, R18, 0x2, R0 ;  /* 0x0000000212057824 */ /* 0x008fc600078e0200 */
[----:B------:R-:W-:-:S03]  /*1dea0*/  LEA.HI.X.SX32 R11, R14, R3, 0x2, P3 ;  /* 0x000000030e0b7211 */ /* 0x000fc600018f16ff */
[----:B------:R-:W1:Y:S01]  /*1deb0*/  LDC R13, c[0x0][0x248] ;  /* 0x00009200ff0d7b82 */ /* 0x000e620000000800 */
[----:B------:R-:W-:Y:S01]  /*1dec0*/  ISETP.LT.AND P3, PT, R8, UR4, !P0 ;  /* 0x0000000408007c0c */ /* 0x000fe2000c761270 */
[----:B------:R-:W-:Y:S01]  /*1ded0*/  ULDC UR4, c[0x0][0x22c] ;  /* 0x00008b0000047ab9 */ /* 0x000fe20000000800 */
[CC--:B------:R-:W-:Y:S01]  /*1dee0*/  LEA R8, P6, R0.reuse, R2.reuse, 0x2 ;  /* 0x0000000200087211 */ /* 0x0c0fe200078c10ff */
[----:B------:R3:W-:Y:S03]  /*1def0*/  @P2 STG.E desc[UR28][R10.64], R172 ;  /* 0x000000ac0a002986 */ /* 0x0007e6000c10191c */
[----:B------:R-:W-:Y:S01]  /*1df00*/  LEA.HI.X.SX32 R9, R0, R3, 0x2, P6 ;  /* 0x0000000300097211 */ /* 0x000fe200030f16ff */
[----:B------:R-:W1:Y:S01]  /*1df10*/  LDC R12, c[0x0][0x248] ;  /* 0x00009200ff0c7b82 */ /* 0x000e620000000800 */
[----:B---3--:R-:W-:-:S07]  /*1df20*/  LEA R10, P6, R5, R2, 0x2 ;  /* 0x00000002050a7211 */ /* 0x008fce00078c10ff */
[----:B------:R-:W3:Y:S01]  /*1df30*/  LDC R14, c[0x0][0x248] ;  /* 0x00009200ff0e7b82 */ /* 0x000ee20000000800 */
[-C--:B------:R-:W-:Y:S01]  /*1df40*/  LEA.HI.X.SX32 R11, R5, R3.reuse, 0x2, P6 ;  /* 0x00000003050b7211 */ /* 0x080fe200030f16ff */
[----:B------:R-:W-:Y:S01]  /*1df50*/  IMAD R5, R16, 0x2, R5 ;  /* 0x0000000210057824 */ /* 0x000fe200078e0205 */
[----:B------:R2:W-:Y:S01]  /*1df60*/  @P5 STG.E desc[UR28][R8.64], R173 ;  /* 0x000000ad08005986 */ /* 0x0005e2000c10191c */
[----:B------:R-:W-:Y:S01]  /*1df70*/  ISETP.LT.AND P2, PT, R4, UR4, !P0 ;  /* 0x0000000404007c0c */ /* 0x000fe2000c741270 */
[----:B------:R-:W-:Y:S01]  /*1df80*/  ULDC UR4, c[0x0][0x22c] ;  /* 0x00008b0000047ab9 */ /* 0x000fe20000000800 */
[----:B----4-:R-:W-:Y:S01]  /*1df90*/  IMAD R0, R15, 0x2, R5 ;  /* 0x000000020f007824 */ /* 0x010fe200078e0205 */
[----:B------:R4:W-:Y:S01]  /*1dfa0*/  @P4 STG.E desc[UR28][R10.64], R174 ;  /* 0x000000ae0a004986 */ /* 0x0009e2000c10191c */
[C---:B------:R-:W-:Y:S01]  /*1dfb0*/  LEA R4, P4, R5.reuse, R2, 0x2 ;  /* 0x0000000205047211 */ /* 0x040fe200078810ff */
[----:B------:R-:W3:Y:S01]  /*1dfc0*/  LDC R15, c[0x0][0x248] ;  /* 0x00009200ff0f7b82 */ /* 0x000ee20000000800 */
[----:B------:R-:W-:Y:S01]  /*1dfd0*/  ISETP.LT.AND P5, PT, R150, UR4, !P0 ;  /* 0x0000000496007c0c */ /* 0x000fe2000c7a1270 */
[----:B------:R-:W-:Y:S01]  /*1dfe0*/  ULDC UR4, c[0x0][0x22c] ;  /* 0x00008b0000047ab9 */ /* 0x000fe20000000800 */
[----:B------:R-:W-:-:S02]  /*1dff0*/  LEA.HI.X.SX32 R5, R5, R3, 0x2, P4 ;  /* 0x0000000305057211 */ /* 0x000fc400020f16ff */
[----:B--2---:R-:W-:-:S03]  /*1e000*/  LEA R8, P6, R0, R2, 0x2 ;  /* 0x0000000200087211 */ /* 0x004fc600078c10ff */
[----:B------:R-:W2:Y:S01]  /*1e010*/  LDC R16, c[0x0][0x248] ;  /* 0x00009200ff107b82 */ /* 0x000ea20000000800 */
[----:B----4-:R-:W-:Y:S01]  /*1e020*/  IMAD R10, R17, 0x2, R0 ;  /* 0x00000002110a7824 */ /* 0x010fe200078e0200 */
[----:B------:R-:W-:Y:S01]  /*1e030*/  LEA.HI.X.SX32 R9, R0, R3, 0x2, P6 ;  /* 0x0000000300097211 */ /* 0x000fe200030f16ff */
[----:B------:R4:W-:Y:S01]  /*1e040*/  @P3 STG.E desc[UR28][R4.64], R175 ;  /* 0x000000af04003986 */ /* 0x0009e2000c10191c */
[----:B------:R-:W-:Y:S01]  /*1e050*/  ISETP.LT.AND P4, PT, R151, UR4, !P0 ;  /* 0x0000000497007c0c */ /* 0x000fe2000c781270 */
[----:B------:R-:W-:Y:S02]  /*1e060*/  ULDC UR4, c[0x0][0x22c] ;  /* 0x00008b0000047ab9 */ /* 0x000fe40000000800 */
[----:B------:R-:W-:Y:S01]  /*1e070*/  @P2 STG.E desc[UR28][R8.64], R176 ;  /* 0x000000b008002986 */ /* 0x000fe2000c10191c */
[----:B------:R-:W2:Y:S01]  /*1e080*/  LDC R11, c[0x0][0x248] ;  /* 0x00009200ff0b7b82 */ /* 0x000ea20000000800 */
[----:B----4-:R-:W-:-:S07]  /*1e090*/  LEA R4, P6, R10, R2, 0x2 ;  /* 0x000000020a047211 */ /* 0x010fce00078c10ff */
[----:B------:R-:W4:Y:S01]  /*1e0a0*/  LDC R17, c[0x0][0x248] ;  /* 0x00009200ff117b82 */ /* 0x000f220000000800 */
[----:B------:R-:W-:Y:S01]  /*1e0b0*/  LEA.HI.X.SX32 R5, R10, R3, 0x2, P6 ;  /* 0x000000030a057211 */ /* 0x000fe200030f16ff */
[----:B-1----:R-:W-:Y:S01]  /*1e0c0*/  IMAD R10, R13, 0x2, R10 ;  /* 0x000000020d0a7824 */ /* 0x002fe200078e020a */
[----:B------:R-:W-:Y:S01]  /*1e0d0*/  ISETP.LT.AND P3, PT, R152, UR4, !P0 ;  /* 0x0000000498007c0c */ /* 0x000fe2000c761270 */
[----:B------:R-:W-:Y:S02]  /*1e0e0*/  ULDC UR4, c[0x0][0x22c] ;  /* 0x00008b0000047ab9 */ /* 0x000fe40000000800 */
[----:B------:R1:W-:Y:S01]  /*1e0f0*/  @P5 STG.E desc[UR28][R4.64], R177 ;  /* 0x000000b104005986 */ /* 0x0003e2000c10191c */
[----:B------:R-:W-:Y:S01]  /*1e100*/  ISETP.LT.AND P2, PT, R252, UR4, !P0 ;  /* 0x00000004fc007c0c */ /* 0x000fe2000c741270 */
[----:B------:R-:W-:Y:S01]  /*1e110*/  ULDC UR4, c[0x0][0x22c] ;  /* 0x00008b0000047ab9 */ /* 0x000fe20000000800 */
[----:B------:R-:W4:Y:S08]  /*1e120*/  LDC R13, c[0x0][0x248] ;  /* 0x00009200ff0d7b82 */ /* 0x000f300000000800 */
[----:B------:R-:W4:Y:S01]  /*1e130*/  LDC R21, c[0x0][0x248] ;  /* 0x00009200ff157b82 */ /* 0x000f220000000800 */
[----:B-1----:R-:W-:-:S04]  /*1e140*/  LEA R4, P5, R10, R2, 0x2 ;  /* 0x000000020a047211 */ /* 0x002fc800078a10ff */
[-C--:B------:R-:W-:Y:S02]  /*1e150*/  LEA.HI.X.SX32 R5, R10, R3.reuse, 0x2, P5 ;  /* 0x000000030a057211 */ /* 0x080fe400028f16ff */
[----:B------:R-:W-:Y:S01]  /*1e160*/  ISETP.LT.AND P5, PT, R180, UR4, !P0 ;  /* 0x00000004b4007c0c */ /* 0x000fe2000c7a1270 */
[----:B------:R-:W-:Y:S01]  /*1e170*/  IMAD R0, R12, 0x2, R10 ;  /* 0x000000020c007824 */ /* 0x000fe200078e020a */
[----:B------:R-:W4:Y:S01]  /*1e180*/  LDL.LU R180, [R1+0x9c0] ;  /* 0x0009c00001b47983 */ /* 0x000f220000300800 */
[----:B------:R-:W-:Y:S01]  /*1e190*/  ULDC UR4, c[0x0][0x22c] ;  /* 0x00008b0000047ab9 */ /* 0x000fe20000000800 */
[----:B------:R-:W1:Y:S02]  /*1e1a0*/  LDC R12, c[0x0][0x248] ;  /* 0x00009200ff0c7b82 */ /* 0x000e640000000800 */
[C---:B------:R-:W-:Y:S01]  /*1e1b0*/  LEA R8, P6, R0.reuse, R2, 0x2 ;  /* 0x0000000200087211 */ /* 0x040fe200078c10ff */
[----:B------:R2:W-:Y:S03]  /*1e1c0*/  @P4 STG.E desc[UR28][R4.64], R178 ;  /* 0x000000b204004986 */ /* 0x0005e6000c10191c */
[----:B------:R-:W-:-:S02]  /*1e1d0*/  LEA.HI.X.SX32 R9, R0, R3, 0x2, P6 ;  /* 0x0000000300097211 */ /* 0x000fc400030f16ff */
[----:B------:R-:W-:Y:S01]  /*1e1e0*/  ISETP.LT.AND P4, PT, R181, UR4, !P0 ;  /* 0x00000004b5007c0c */ /* 0x000fe2000c781270 */
[----:B------:R-:W-:Y:S01]  /*1e1f0*/  ULDC UR4, c[0x0][0x22c] ;  /* 0x00008b0000047ab9 */ /* 0x000fe20000000800 */
[----:B------:R-:W4:Y:S04]  /*1e200*/  LDL.LU R181, [R1+0x9bc] ;  /* 0x0009bc0001b57983 */ /* 0x000f280000300800 */
[----:B------:R4:W-:Y:S01]  /*1e210*/  @P3 STG.E desc[UR28][R8.64], R179 ;  /* 0x000000b308003986 */ /* 0x0009e2000c10191c */
[----:B------:R-:W-:Y:S01]  /*1e220*/  ISETP.LT.AND P3, PT, R182, UR4, !P0 ;  /* 0x00000004b6007c0c */ /* 0x000fe2000c761270 */
[----:B---3--:R-:W-:Y:S01]  /*1e230*/  IMAD R10, R14, 0x2, R0 ;  /* 0x000000020e0a7824 */ /* 0x008fe200078e0200 */
[----:B------:R-:W-:Y:S01]  /*1e240*/  ULDC UR4, c[0x0][0x22c] ;  /* 0x00008b0000047ab9 */ /* 0x000fe20000000800 */
[----:B------:R-:W3:Y:S01]  /*1e250*/  LDL.LU R182, [R1+0x9b8] ;  /* 0x0009b80001b67983 */ /* 0x000ee20000300800 */
[----:B------:R-:W1:Y:S02]  /*1e260*/  LDC R14, c[0x0][0x248] ;  /* 0x00009200ff0e7b82 */ /* 0x000e640000000800 */
[----:B--2---:R-:W-:-:S04]  /*1e270*/  LEA R4, P6, R10, R2, 0x2 ;  /* 0x000000020a047211 */ /* 0x004fc800078c10ff */
[----:B------:R-:W-:Y:S01]  /*1e280*/  LEA.HI.X.SX32 R5, R10, R3, 0x2, P6 ;  /* 0x000000030a057211 */ /* 0x000fe200030f16ff */
[----:B------:R-:W-:Y:S02]  /*1e290*/  IMAD R10, R11, 0x2, R10 ;  /* 0x000000020b0a7824 */ /* 0x000fe400078e020a */
[----:B------:R-:W2:Y:S02]  /*1e2a0*/  LDC R11, c[0x0][0x248] ;  /* 0x00009200ff0b7b82 */ /* 0x000ea40000000800 */
[----:B----4-:R-:W-:-:S05]  /*1e2b0*/  IMAD R0, R13, 0x2, R10 ;  /* 0x000000020d007824 */ /* 0x010fca00078e020a */
[CC--:B------:R-:W-:Y:S01]  /*1e2c0*/  LEA R8, P6, R0.reuse, R2.reuse, 0x2 ;  /* 0x0000000200087211 */ /* 0x0c0fe200078c10ff */
[----:B------:R-:W4:Y:S03]  /*1e2d0*/  LDC R13, c[0x0][0x248] ;  /* 0x00009200ff0d7b82 */ /* 0x000f260000000800 */
[----:B------:R-:W-:Y:S01]  /*1e2e0*/  LEA.HI.X.SX32 R9, R0, R3, 0x2, P6 ;  /* 0x0000000300097211 */ /* 0x000fe200030f16ff */
[----:B------:R1:W-:Y:S02]  /*1e2f0*/  @P2 STG.E desc[UR28][R4.64], R180 ;  /* 0x000000b404002986 */ /* 0x0003e4000c10191c */
[----:B-1----:R-:W-:-:S04]  /*1e300*/  LEA R4, P2, R10, R2, 0x2 ;  /* 0x000000020a047211 */ /* 0x002fc800078410ff */
[----:B------:R-:W-:Y:S02]  /*1e310*/  LEA.HI.X.SX32 R5, R10, R3, 0x2, P2 ;  /* 0x000000030a057211 */ /* 0x000fe400010f16ff */
[----:B------:R-:W-:Y:S01]  /*1e320*/  ISETP.LT.AND P2, PT, R183, UR4, !P0 ;  /* 0x00000004b7007c0c */ /* 0x000fe2000c741270 */
[----:B------:R-:W-:Y:S01]  /*1e330*/  ULDC UR4, c[0x0][0x22c] ;  /* 0x00008b0000047ab9 */ /* 0x000fe20000000800 */
[----:B------:R-:W4:Y:S04]  /*1e340*/  LDL.LU R183, [R1+0x9b4] ;  /* 0x0009b40001b77983 */ /* 0x000f280000300800 */
[----:B------:R1:W-:Y:S01]  /*1e350*/  @P5 STG.E desc[UR28][R4.64], R181 ;  /* 0x000000b504005986 */ /* 0x0003e2000c10191c */
[----:B------:R-:W-:Y:S01]  /*1e360*/  ISETP.LT.AND P5, PT, R184, UR4, !P0 ;  /* 0x00000004b8007c0c */ /* 0x000fe2000c7a1270 */
[----:B------:R-:W-:-:S02]  /*1e370*/  ULDC UR4, c[0x0][0x22c] ;  /* 0x00008b0000047ab9 */ /* 0x000fc40000000800 */
[----:B------:R-:W4:Y:S04]  /*1e380*/  LDL.LU R184, [R1+0x9b0] ;  /* 0x0009b00001b87983 */ /* 0x000f280000300800 */
[----:B---3--:R3:W-:Y:S01]  /*1e390*/  @P4 STG.E desc[UR28][R8.64], R182 ;  /* 0x000000b608004986 */ /* 0x0087e2000c10191c */
[----:B------:R-:W-:Y:S01]  /*1e3a0*/  ISETP.LT.AND P4, PT, R185, UR4, !P0 ;  /* 0x00000004b9007c0c */ /* 0x000fe2000c781270 */
[----:B------:R-:W-:Y:S01]  /*1e3b0*/  IMAD R10, R15, 0x2, R0 ;  /* 0x000000020f0a7824 */ /* 0x000fe200078e0200 */
[----:B------:R-:W-:Y:S01]  /*1e3c0*/  ULDC UR4, c[0x0][0x22c] ;  /* 0x00008b0000047ab9 */ /* 0x000fe20000000800 */
[----:B------:R-:W4:Y:S01]  /*1e3d0*/  LDL.LU R185, [R1+0x9ac] ;  /* 0x0009ac0001b97983 */ /* 0x000f220000300800 */
[----:B------:R-:W4:Y:S02]  /*1e3e0*/  LDC R15, c[0x0][0x248] ;  /* 0x00009200ff0f7b82 */ /* 0x000f240000000800 */
[----:B-1----:R-:W-:-:S04]  /*1e3f0*/  LEA R4, P6, R10, R2, 0x2 ;  /* 0x000000020a047211 */ /* 0x002fc800078c10ff */
[----:B------:R-:W-:Y:S01]  /*1e400*/  LEA.HI.X.SX32 R5, R10, R3, 0x2, P6 ;  /* 0x000000030a057211 */ /* 0x000fe200030f16ff */
[----:B------:R-:W-:Y:S02]  /*1e410*/  IMAD R10, R12, 0x2, R10 ;  /* 0x000000020c0a7824 */ /* 0x000fe400078e020a */
[----:B------:R-:W1:Y:S02]  /*1e420*/  LDC R12, c[0x0][0x248] ;  /* 0x00009200ff0c7b82 */ /* 0x000e640000000800 */
[----:B--2---:R-:W-:-:S05]  /*1e430*/  IMAD R0, R11, 0x2, R10 ;  /* 0x000000020b007824 */ /* 0x004fca00078e020a */
[CC--:B---3--:R-:W-:Y:S01]  /*1e440*/  LEA R8, P6, R0.reuse, R2.reuse, 0x2 ;  /* 0x0000000200087211 */ /* 0x0c8fe200078c10ff */
[----:B------:R-:W2:Y:S03]  /*1e450*/  LDC R11, c[0x0][0x248] ;  /* 0x00009200ff0b7b82 */ /* 0x000ea60000000800 */
[----:B------:R-:W-:Y:S01]  /*1e460*/  LEA.HI.X.SX32 R9, R0, R3, 0x2, P6 ;  /* 0x0000000300097211 */ /* 0x000fe200030f16ff */
[----:B----4-:R3:W-:Y:S02]  /*1e470*/  @P3 STG.E desc[UR28][R4.64], R183 ;  /* 0x000000b704003986 */ /* 0x0107e4000c10191c */
[----:B---3--:R-:W-:-:S04]  /*1e480*/  LEA R4, P3, R10, R2, 0x2 ;  /* 0x000000020a047211 */ /* 0x008fc800078610ff */
[----:B------:R-:W-:Y:S02]  /*1e490*/  LEA.HI.X.SX32 R5, R10, R3, 0x2, P3 ;  /* 0x000000030a057211 */ /* 0x000fe400018f16ff */
[----:B------:R-:W-:Y:S01]  /*1e4a0*/  ISETP.LT.AND P3, PT, R186, UR4, !P0 ;  /* 0x00000004ba007c0c */ /* 0x000fe2000c761270 */
[----:B------:R-:W-:Y:S01]  /*1e4b0*/  ULDC UR4, c[0x0][0x22c] ;  /* 0x00008b0000047ab9 */ /* 0x000fe20000000800 */
[----:B------:R-:W3:Y:S04]  /*1e4c0*/  LDL.LU R186, [R1+0x9a8] ;  /* 0x0009a80001ba7983 */ /* 0x000ee80000300800 */
[----:B------:R4:W-:Y:S01]  /*1e4d0*/  @P2 STG.E desc[UR28][R4.64], R184 ;  /* 0x000000b804002986 */ /* 0x0009e2000c10191c */
[----:B------:R-:W-:Y:S01]  /*1e4e0*/  ISETP.LT.AND P2, PT, R188, UR4, !P0 ;  /* 0x00000004bc007c0c */ /* 0x000fe2000c741270 */
[----:B------:R-:W-:-:S02]  /*1e4f0*/  ULDC UR4, c[0x0][0x22c] ;  /* 0x00008b0000047ab9 */ /* 0x000fc40000000800 */
[----:B------:R2:W-:Y:S01]  /*1e500*/  @P5 STG.E desc[UR28][R8.64], R185 ;  /* 0x000000b908005986 */ /* 0x0005e2000c10191c */
[----:B------:R-:W-:Y:S01]  /*1e510*/  ISETP.LT.AND P5, PT, R187, UR4, !P0 ;  /* 0x00000004bb007c0c */ /* 0x000fe2000c7a1270 */
[----:B------:R-:W-:Y:S01]  /*1e520*/  IMAD R10, R14, 0x2, R0 ;  /* 0x000000020e0a7824 */ /* 0x000fe200078e0200 */
[----:B------:R-:W-:Y:S01]  /*1e530*/  ULDC UR4, c[0x0][0x22c] ;  /* 0x00008b0000047ab9 */ /* 0x000fe20000000800 */
[----:B------:R-:W3:Y:S01]  /*1e540*/  LDL.LU R188, [R1+0x9a4] ;  /* 0x0009a40001bc7983 */ /* 0x000ee20000300800 */
[----:B------:R-:W3:Y:S03]  /*1e550*/  LDC R14, c[0x0][0x248] ;  /* 0x00009200ff0e7b82 */ /* 0x000ee60000000800 */
[----:B------:R-:W3:Y:S01]  /*1e560*/  LDL.LU R187, [R1+0x9a0] ;  /* 0x0009a00001bb7983 */ /* 0x000ee20000300800 */
[----:B----4-:R-:W-:-:S04]  /*1e570*/  LEA R4, P6, R10, R2, 0x2 ;  /* 0x000000020a047211 */ /* 0x010fc800078c10ff */
[----:B------:R-:W-:Y:S01]  /*1e580*/  LEA.HI.X.SX32 R5, R10, R3, 0x2, P6 ;  /* 0x000000030a057211 */ /* 0x000fe200030f16ff */
[----:B-1----:R-:W-:Y:S02]  /*1e590*/  IMAD R10, R12, 0x2, R10 ;  /* 0x000000020c0a7824 */ /* 0x002fe400078e020a */
[----:B------:R-:W1:Y:S02]  /*1e5a0*/  LDC R12, c[0x0][0x248] ;  /* 0x00009200ff0c7b82 */ /* 0x000e640000000800 */
[----:B------:R-:W-:-:S05]  /*1e5b0*/  IMAD R0, R13, 0x2, R10 ;  /* 0x000000020d007824 */ /* 0x000fca00078e020a */
[CC--:B--2---:R-:W-:Y:S01]  /*1e5c0*/  LEA R8, P6, R0.reuse, R2.reuse, 0x2 ;  /* 0x0000000200087211 */ /* 0x0c4fe200078c10ff */
[----:B------:R-:W2:Y:S03]  /*1e5d0*/  LDC R13, c[0x0][0x248] ;  /* 0x00009200ff0d7b82 */ /* 0x000ea60000000800 */
[----:B------:R-:W-:Y:S01]  /*1e5e0*/  LEA.HI.X.SX32 R9, R0, R3, 0x2, P6 ;  /* 0x0000000300097211 */ /* 0x000fe200030f16ff */
[----:B---3--:R3:W-:Y:S02]  /*1e5f0*/  @P4 STG.E desc[UR28][R4.64], R186 ;  /* 0x000000ba04004986 */ /* 0x0087e4000c10191c */
        /* <DEDUP_REMOVED lines=8> */
[----:B------:R-:W2:Y:S04]  /*1e680*/  LDL.LU R190, [R1+0x998] ;  /* 0x0009980001be7983 */ /* 0x000ea80000300800 */
[----:B------:R1:W-:Y:S01]  /*1e690*/  @P2 STG.E desc[UR28][R8.64], R188 ;  /* 0x000000bc08002986 */ /* 0x0003e2000c10191c */
[----:B------:R-:W-:Y:S01]  /*1e6a0*/  ISETP.LT.AND P2, PT, R191, UR4, !P0 ;  /* 0x00000004bf007c0c */ /* 0x000fe2000c741270 */
[----:B------:R-:W-:Y:S01]  /*1e6b0*/  IMAD R10, R15, 0x2, R0 ;  /* 0x000000020f0a7824 */ /* 0x000fe200078e0200 */
[----:B------:R-:W-:Y:S01]  /*1e6c0*/  ULDC UR4, c[0x0][0x22c] ;  /* 0x00008b0000047ab9 */ /* 0x000fe20000000800 */
[----:B------:R-:W2:Y:S01]  /*1e6d0*/  LDL.LU R191, [R1+0x994] ;  /* 0x0009940001bf7983 */ /* 0x000ea20000300800 */
[----:B------:R-:W2:Y:S02]  /*1e6e0*/  LDC R15, c[0x0][0x248] ;  /* 0x00009200ff0f7b82 */ /* 0x000ea40000000800 */
[----:B----4-:R-:W-:-:S04]  /*1e6f0*/  LEA R4, P6, R10, R2, 0x2 ;  /* 0x000000020a047211 */ /* 0x010fc800078c10ff */
[----:B------:R-:W-:Y:S01]  /*1e700*/  LEA.HI.X.SX32 R5, R10, R3, 0x2, P6 ;  /* 0x000000030a057211 */ /* 0x000fe200030f16ff */
[----:B------:R-:W-:Y:S02]  /*1e710*/  IMAD R10, R11, 0x2, R10 ;  /* 0x000000020b0a7824 */ /* 0x000fe400078e020a */
[----:B------:R-:W4:Y:S02]  /*1e720*/  LDC R11, c[0x0][0x248] ;  /* 0x00009200ff0b7b82 */ /* 0x000f240000000800 */
[----:B-1----:R-:W-:-:S05]  /*1e730*/  IMAD R0, R12, 0x2, R10 ;  /* 0x000000020c007824 */ /* 0x002fca00078e020a */
[CC--:B------:R-:W-:Y:S01]  /*1e740*/  LEA R8, P6, R0.reuse, R2.reuse, 0x2 ;  /* 0x0000000200087211 */ /* 0x0c0fe200078c10ff */
[----:B------:R-:W1:Y:S03]  /*1e750*/  LDC R12, c[0x0][0x248] ;  /* 0x00009200ff0c7b82 */ /* 0x000e660000000800 */
[----:B------:R-:W-:Y:S01]  /*1e760*/  LEA.HI.X.SX32 R9, R0, R3, 0x2, P6 ;  /* 0x0000000300097211 */ /* 0x000fe200030f16ff */
[----:B---3--:R3:W-:Y:S02]  /*1e770*/  @P5 STG.E desc[UR28][R4.64], R189 ;  /* 0x000000bd04005986 */ /* 0x0087e4000c10191c */
[----:B---3--:R-:W-:-:S04]  /*1e780*/  LEA R4, P5, R10, R2, 0x2 ;  /* 0x000000020a047211 */ /* 0x008fc800078a10ff */
[----:B------:R-:W-:Y:S02]  /*1e790*/  LEA.HI.X.SX32 R5, R10, R3, 0x2, P5 ;  /* 0x000000030a057211 */ /* 0x000fe400028f16ff */
[----:B------:R-:W-:Y:S01]  /*1e7a0*/  ISETP.LT.AND P5, PT, R192, UR4, !P0 ;  /* 0x00000004c0007c0c */ /* 0x000fe2000c7a1270 */
[----:B------:R-:W-:Y:S01]  /*1e7b0*/  ULDC UR4, c[0x0][0x22c] ;  /* 0x00008b0000047ab9 */ /* 0x000fe20000000800 */
[----:B------:R-:W3:Y:S04]  /*1e7c0*/  LDL.LU R192, [R1+0x990] ;  /* 0x0009900001c07983 */ /* 0x000ee80000300800 */
[----:B--2---:R2:W-:Y:S01]  /*1e7d0*/  @P4 STG.E desc[UR28][R4.64], R190 ;  /* 0x000000be04004986 */ /* 0x0045e2000c10191c */
[----:B------:R-:W-:Y:S01]  /*1e7e0*/  ISETP.LT.AND P4, PT, R193, UR4, !P0 ;  /* 0x00000004c1007c0c */ /* 0x000fe2000c781270 */
[----:B------:R-:W-:-:S02]  /*1e7f0*/  ULDC UR4, c[0x0][0x22c] ;  /* 0x00008b0000047ab9 */ /* 0x000fc40000000800 */
[----:B------:R-:W3:Y:S04]  /*1e800*/  LDL.LU R193, [R1+0x98c] ;  /* 0x00098c0001c17983 */ /* 0x000ee80000300800 */
[----:B------:R1:W-:Y:S01]  /*1e810*/  @P3 STG.E desc[UR28][R8.64], R191 ;  /* 0x000000bf08003986 */ /* 0x0003e2000c10191c */
[----:B------:R-:W-:Y:S01]  /*1e820*/  ISETP.LT.AND P3, PT, R194, UR4, !P0 ;  /* 0x00000004c2007c0c */ /* 0x000fe2000c761270 */
[----:B------:R-:W-:Y:S01]  /*1e830*/  IMAD R10, R14, 0x2, R0 ;  /* 0x000000020e0a7824 */ /* 0x000fe200078e0200 */
[----:B------:R-:W-:Y:S01]  /*1e840*/  ULDC UR4, c[0x0][0x22c] ;  /* 0x00008b0000047ab9 */ /* 0x000fe20000000800 */
[----:B------:R-:W3:Y:S01]  /*1e850*/  LDL.LU R194, [R1+0x988] ;  /* 0x0009880001c27983 */ /* 0x000ee20000300800 */
[----:B------:R-:W3:Y:S02]  /*1e860*/  LDC R14, c[0x0][0x248] ;  /* 0x00009200ff0e7b82 */ /* 0x000ee40000000800 */
[----:B--2---:R-:W-:-:S04]  /*1e870*/  LEA R4, P6, R10, R2, 0x2 ;  /* 0x000000020a047211 */ /* 0x004fc800078c10ff */
[----:B------:R-:W-:Y:S01]  /*1e880*/  LEA.HI.X.SX32 R5, R10, R3, 0x2, P6 ;  /* 0x000000030a057211 */ /* 0x000fe200030f16ff */
[----:B----4-:R-:W-:Y:S02]  /*1e890*/  IMAD R10, R11, 0x2, R10 ;  /* 0x000000020b0a7824 */ /* 0x010fe400078e020a */
[----:B------:R-:W2:Y:S02]  /*1e8a0*/  LDC R11, c[0x0][0x248] ;  /* 0x00009200ff0b7b82 */ /* 0x000ea40000000800 */
[----:B------:R-:W-:-:S05]  /*1e8b0*/  IMAD R0, R13, 0x2, R10 ;  /* 0x000000020d007824 */ /* 0x000fca00078e020a */
[CC--:B-1----:R-:W-:Y:S01]  /*1e8c0*/  LEA R8, P6, R0.reuse, R2.reuse, 0x2 ;  /* 0x0000000200087211 */ /* 0x0c2fe200078c10ff */
        /* <DEDUP_REMOVED lines=18> */
[----:B----4-:R-:W-:-:S04]  /*1e9f0*/  LEA R4, P6, R10, R2, 0x2 ;  /* 0x000000020a047211 */ /* 0x010fc800078c10ff */
[----:B------:R-:W-:Y:S01]  /*1ea00*/  LEA.HI.X.SX32 R5, R10, R3, 0x2, P6 ;  /* 0x000000030a057211 */ /* 0x000fe200030f16ff */
[----:B------:R-:W-:Y:S02]  /*1ea10*/  IMAD R10, R12, 0x2, R10 ;  /* 0x000000020c0a7824 */ /* 0x000fe400078e020a */
[----:B------:R-:W4:Y:S02]  /*1ea20*/  LDC R12, c[0x0][0x248] ;  /* 0x00009200ff0c7b82 */ /* 0x000f240000000800 */
[----:B--2---:R-:W-:-:S05]  /*1ea30*/  IMAD R0, R11, 0x2, R10 ;  /* 0x000000020b007824 */ /* 0x004fca00078e020a */
[CC--:B-1----:R-:W-:Y:S01]  /*1ea40*/  LEA R8, P6, R0.reuse, R2.reuse, 0x2 ;  /* 0x0000000200087211 */ /* 0x0c2fe200078c10ff */
[----:B------:R-:W1:Y:S03]  /*1ea50*/  LDC R11, c[0x0][0x248] ;  /* 0x00009200ff0b7b82 */ /* 0x000e660000000800 */
[----:B------:R-:W-:Y:S01]  /*1ea60*/  LEA.HI.X.SX32 R9, R0, R3, 0x2, P6 ;  /* 0x0000000300097211 */ /* 0x000fe200030f16ff */
[----:B---3--:R2:W-:Y:S02]  /*1ea70*/  @P3 STG.E desc[UR28][R4.64], R195 ;  /* 0x000000c304003986 */ /* 0x0085e4000c10191c */
[----:B--2---:R-:W-:-:S04]  /*1ea80*/  LEA R4, P3, R10, R2, 0x2 ;  /* 0x000000020a047211 */ /* 0x004fc800078610ff */
[----:B------:R-:W-:Y:S02]  /*1ea90*/  LEA.HI.X.SX32 R5, R10, R3, 0x2, P3 ;  /* 0x000000030a057211 */ /* 0x000fe400018f16ff */
[----:B------:R-:W-:Y:S01]  /*1eaa0*/  ISETP.LT.AND P3, PT, R198, UR4, !P0 ;  /* 0x00000004c6007c0c */ /* 0x000fe2000c761270 */
[----:B------:R-:W-:Y:S01]  /*1eab0*/  ULDC UR4, c[0x0][0x22c] ;  /* 0x00008b0000047ab9 */ /* 0x000fe20000000800 */
[----:B------:R-:W2:Y:S04]  /*1eac0*/  LDL.LU R198, [R1+0x978] ;  /* 0x0009780001c67983 */ /* 0x000ea80000300800 */
[----:B------:R3:W-:Y:S01]  /*1ead0*/  @P2 STG.E desc[UR28][R4.64], R196 ;  /* 0x000000c404002986 */ /* 0x0007e2000c10191c */
[----:B------:R-:W-:Y:S01]  /*1eae0*/  ISETP.LT.AND P2, PT, R200, UR4, !P0 ;  /* 0x00000004c8007c0c */ /* 0x000fe2000c741270 */
[----:B------:R-:W-:-:S02]  /*1eaf0*/  ULDC UR4, c[0x0][0x22c] ;  /* 0x00008b0000047ab9 */ /* 0x000fc40000000800 */
[----:B------:R1:W-:Y:S01]  /*1eb00*/  @P5 STG.E desc[UR28][R8.64], R197 ;  /* 0x000000c508005986 */ /* 0x0003e2000c10191c */
[----:B------:R-:W-:Y:S01]  /*1eb10*/  ISETP.LT.AND P5, PT, R199, UR4, !P0 ;  /* 0x00000004c7007c0c */ /* 0x000fe2000c7a1270 */
[----:B------:R-:W-:Y:S01]  /*1eb20*/  IMAD R10, R14, 0x2, R0 ;  /* 0x000000020e0a7824 */ /* 0x000fe200078e0200 */
[----:B------:R-:W-:Y:S01]  /*1eb30*/  ULDC UR4, c[0x0][0x22c] ;  /* 0x00008b0000047ab9 */ /* 0x000fe20000000800 */
[----:B------:R-:W2:Y:S01]  /*1eb40*/  LDL.LU R200, [R1+0x974] ;  /* 0x0009740001c87983 */ /* 0x000ea20000300800 */
[----:B------:R-:W2:Y:S03]  /*1eb50*/  LDC R14, c[0x0][0x248] ;  /* 0x00009200ff0e7b82 */ /* 0x000ea60000000800 */
[----:B------:R-:W2:Y:S01]  /*1eb60*/  LDL.LU R199, [R1+0x970] ;  /* 0x0009700001c77983 */ /* 0x000ea20000300800 */
[----:B---3--:R-:W-:-:S04]  /*1eb70*/  LEA R4, P6, R10, R2, 0x2 ;  /* 0x000000020a047211 */ /* 0x008fc800078c10ff */
[----:B------:R-:W-:Y:S01]  /*1eb80*/  LEA.HI.X.SX32 R5, R10, R3, 0x2, P6 ;  /* 0x000000030a057211 */ /* 0x000fe200030f16ff */
[----:B----4-:R-:W-:Y:S02]  /*1eb90*/  IMAD R10, R12, 0x2, R10 ;  /* 0x000000020c0a7824 */ /* 0x010fe400078e020a */
[----:B------:R-:W3:Y:S02]  /*1eba0*/  LDC R12, c[0x0][0x248] ;  /* 0x00009200ff0c7b82 */ /* 0x000ee40000000800 */
[----:B------:R-:W-:-:S05]  /*1ebb0*/  IMAD R0, R13, 0x2, R10 ;  /* 0x000000020d007824 */ /* 0x000fca00078e020a */
[CC--:B-1----:R-:W-:Y:S01]  /*1ebc0*/  LEA R8, P6, R0.reuse, R2.reuse, 0x2 ;  /* 0x0000000200087211 */ /* 0x0c2fe200078c10ff */
[----:B------:R-:W1:Y:S03]  /*1ebd0*/  LDC R13, c[0x0][0x248] ;  /* 0x00009200ff0d7b82 */ /* 0x000e660000000800 */
[----:B------:R-:W-:Y:S01]  /*1ebe0*/  LEA.HI.X.SX32 R9, R0, R3, 0x2, P6 ;  /* 0x0000000300097211 */ /* 0x000fe200030f16ff */
[----:B--2---:R2:W-:Y:S02]  /*1ebf0*/  @P4 STG.E desc[UR28][R4.64], R198 ;  /* 0x000000c604004986 */ /* 0x0045e4000c10191c */
        /* <DEDUP_REMOVED lines=19> */
[----:B---3--:R-:W-:-:S05]  /*1ed30*/  IMAD R0, R12, 0x2, R10 ;  /* 0x000000020c007824 */ /* 0x008fca00078e020a */
        /* <DEDUP_REMOVED lines=357> */
[----:B------:R-:W-:Y:S02]  /*20390*/  IMAD R10, R13, 0x2, R10 ;  /* 0x000000020d0a7824 */ /* 0x000fe400078e020a */
[----:B------:R-:W3:Y:S02]  /*203a0*/  LDC R13, c[0x0][0x248] ;  /* 0x00009200ff0d7b82 */ /* 0x000ee40000000800 */
[----:B----4-:R-:W-:-:S05]  /*203b0*/  IMAD R0, R12, 0x2, R10 ;  /* 0x000000020c007824 */ /* 0x010fca00078e020a */
        /* <DEDUP_REMOVED lines=17> */
[----:B------:R-:W2:Y:S03]  /*204d0*/  LDL.LU R27, [R1+0x8a4] ;  /* 0x0008a400011b7983 */ /* 0x000ea60000300800 */
        /* <DEDUP_REMOVED lines=24> */
[----:B---3--:R-:W-:Y:S01]  /*20660*/  LEA R4, P6, R10, R2, 0x2 ;  /* 0x000000020a047211 */ /* 0x008fe200078c10ff */
[----:B----4-:R-:W-:-:S03]  /*20670*/  IMAD R15, R11, 0x2, R10 ;  /* 0x000000020b0f7824 */ /* 0x010fc600078e020a */
[----:B------:R-:W-:Y:S01]  /*20680*/  LEA.HI.X.SX32 R5, R10, R3, 0x2, P6 ;  /* 0x000000030a057211 */ /* 0x000fe200030f16ff */
[----:B------:R-:W-:Y:S01]  /*20690*/  IMAD R12, R12, 0x2, R15 ;  /* 0x000000020c0c7824 */ /* 0x000fe200078e020f */
[----:B------:R-:W3:Y:S04]  /*206a0*/  LDC R11, c[0x0][0x248] ;  /* 0x00009200ff0b7b82 */ /* 0x000ee80000000800 */
[----:B-1----:R-:W-:-:S04]  /*206b0*/  LEA R8, P6, R12, R2, 0x2 ;  /* 0x000000020c087211 */ /* 0x002fc800078c10ff */
[----:B------:R-:W-:Y:S01]  /*206c0*/  LEA.HI.X.SX32 R9, R12, R3, 0x2, P6 ;  /* 0x000000030c097211 */ /* 0x000fe200030f16ff */
[----:B------:R-:W1:Y:S01]  /*206d0*/  LDC R10, c[0x0][0x248] ;  /* 0x00009200ff0a7b82 */ /* 0x000e620000000800 */
        /* <DEDUP_REMOVED lines=16> */
[----:B----4-:R-:W-:Y:S01]  /*207e0*/  LEA R4, P6, R13, R2, 0x2 ;  /* 0x000000020d047211 */ /* 0x010fe200078c10ff */
[----:B------:R-:W-:-:S03]  /*207f0*/  IMAD R14, R0, 0x2, R13 ;  /* 0x00000002000e7824 */ /* 0x000fc600078e020d */
[----:B------:R-:W-:Y:S01]  /*20800*/  LEA.HI.X.SX32 R5, R13, R3, 0x2, P6 ;  /* 0x000000030d057211 */ /* 0x000fe200030f16ff */
[----:B---3--:R-:W-:Y:S01]  /*20810*/  IMAD R13, R11, 0x2, R14 ;  /* 0x000000020b0d7824 */ /* 0x008fe200078e020e */
[----:B------:R-:W3:Y:S04]  /*20820*/  LDC R0, c[0x0][0x248] ;  /* 0x00009200ff007b82 */ /* 0x000ee80000000800 */
[----:B-1----:R-:W-:-:S04]  /*20830*/  LEA R8, P6, R13, R2, 0x2 ;  /* 0x000000020d087211 */ /* 0x002fc800078c10ff */
[----:B------:R-:W-:Y:S01]  /*20840*/  LEA.HI.X.SX32 R9, R13, R3, 0x2, P6 ;  /* 0x000000030d097211 */ /* 0x000fe200030f16ff */
[----:B--2---:R1:W-:Y:S01]  /*20850*/  @P3 STG.E desc[UR28][R4.64], R31 ;  /* 0x0000001f04003986 */ /* 0x0043e2000c10191c */
[----:B------:R-:W2:Y:S01]  /*20860*/  LDC R11, c[0x0][0x248] ;  /* 0x00009200ff0b7b82 */ /* 0x000ea20000000800 */
[----:B-1----:R-:W-:-:S04]  /*20870*/  LEA R4, P3, R14, R2, 0x2 ;  /* 0x000000020e047211 */ /* 0x002fc800078610ff */
[----:B------:R-:W-:Y:S02]  /*20880*/  LEA.HI.X.SX32 R5, R14, R3, 0x2, P3 ;  /* 0x000000030e057211 */ /* 0x000fe400018f16ff */
[----:B------:R-:W-:Y:S01]  /*20890*/  ISETP.LT.AND P3, PT, R34, UR4, !P0 ;  /* 0x0000000422007c0c */ /* 0x000fe2000c761270 */
[----:B------:R-:W-:Y:S01]  /*208a0*/  ULDC UR4, c[0x0][0x22c] ;  /* 0x00008b0000047ab9 */ /* 0x000fe20000000800 */
[----:B------:R-:W4:Y:S01]  /*208b0*/  LDL.LU R34, [R1+0x888] ;  /* 0x0008880001227983 */ /* 0x000f220000300800 */
[----:B------:R-:W-:Y:S01]  /*208c0*/  IMAD R15, R10, 0x2, R13 ;  /* 0x000000020a0f7824 */ /* 0x000fe200078e020d */
[----:B------:R-:W1:Y:S02]  /*208d0*/  LDC R14, c[0x0][0x248] ;  /* 0x00009200ff0e7b82 */ /* 0x000e640000000800 */
[----:B------:R3:W-:Y:S01]  /*208e0*/  @P2 STG.E desc[UR28][R4.64], R32 ;  /* 0x0000002004002986 */ /* 0x0007e2000c10191c */
[----:B------:R-:W-:Y:S01]  /*208f0*/  ISETP.LT.AND P2, PT, R36, UR4, !P0 ;  /* 0x0000000424007c0c */ /* 0x000fe2000c741270 */
[----:B------:R-:W-:-:S02]  /*20900*/  ULDC UR4, c[0x0][0x22c] ;  /* 0x00008b0000047ab9 */ /* 0x000fc40000000800 */
[----:B------:R2:W-:Y:S01]  /*20910*/  @P5 STG.E desc[UR28][R8.64], R33 ;  /* 0x0000002108005986 */ /* 0x0005e2000c10191c */
[----:B------:R-:W-:Y:S01]  /*20920*/  ISETP.LT.AND P5, PT, R35, UR4, !P0 ;  /* 0x0000000423007c0c */ /* 0x000fe2000c7a1270 */
[----:B------:R-:W-:Y:S01]  /*20930*/  ULDC UR4, c[0x0][0x22c] ;  /* 0x00008b0000047ab9 */ /* 0x000fe20000000800 */
[----:B------:R-:W1:Y:S01]  /*20940*/  LDC R10, c[0x0][0x248] ;  /* 0x00009200ff0a7b82 */ /* 0x000e620000000800 */
[----:B------:R-:W4:Y:S04]  /*20950*/  LDL.LU R36, [R1+0x884] ;  /* 0x0008840001247983 */ /* 0x000f280000300800 */
[----:B------:R-:W4:Y:S01]  /*20960*/  LDL.LU R35, [R1+0x880] ;  /* 0x0008800001237983 */ /* 0x000f220000300800 */
[C---:B---3--:R-:W-:Y:S02]  /*20970*/  LEA R4, P6, R15.reuse, R2, 0x2 ;  /* 0x000000020f047211 */ /* 0x048fe400078c10ff */
[----:B------:R-:W3:Y:S02]  /*20980*/  LDC R13, c[0x0][0x248] ;  /* 0x00009200ff0d7b82 */ /* 0x000ee40000000800 */
[----:B------:R-:W-:Y:S01]  /*20990*/  LEA.HI.X.SX32 R5, R15, R3, 0x2, P6 ;  /* 0x000000030f057211 */ /* 0x000fe200030f16ff */
[----:B------:R-:W-:-:S04]  /*209a0*/  IMAD R15, R0, 0x2, R15 ;  /* 0x00000002000f7824 */ /* 0x000fc800078e020f */
[----:B------:R-:W-:Y:S01]  /*209b0*/  IMAD R12, R12, 0x2, R15 ;  /* 0x000000020c0c7824 */ /* 0x000fe200078e020f */
[----:B------:R-:W3:Y:S04]  /*209c0*/  LDC R0, c[0x0][0x248] ;  /* 0x00009200ff007b82 */ /* 0x000ee80000000800 */
[----:B--2---:R-:W-:-:S04]  /*209d0*/  LEA R8, P6, R12, R2, 0x2 ;  /* 0x000000020c087211 */ /* 0x004fc800078c10ff */
[----:B------:R-:W-:Y:S01]  /*209e0*/  LEA.HI.X.SX32 R9, R12, R3, 0x2, P6 ;  /* 0x000000030c097211 */ /* 0x000fe200030f16ff */
[----:B----4-:R2:W-:Y:S02]  /*209f0*/  @P4 STG.E desc[UR28][R4.64], R34 ;  /* 0x0000002204004986 */ /* 0x0105e4000c10191c */
[----:B--2---:R-:W-:-:S04]  /*20a00*/  LEA R4, P4, R15, R2, 0x2 ;  /* 0x000000020f047211 */ /* 0x004fc800078810ff */
[----:B------:R-:W-:Y:S02]  /*20a10*/  LEA.HI.X.SX32 R5, R15, R3, 0x2, P4 ;  /* 0x000000030f057211 */ /* 0x000fe400020f16ff */
[----:B------:R-:W-:Y:S01]  /*20a20*/  ISETP.LT.AND P4, PT, R37, UR4, !P0 ;  /* 0x0000000425007c0c */ /* 0x000fe2000c781270 */
[----:B------:R-:W-:Y:S01]  /*20a30*/  ULDC UR4, c[0x0][0x22c] ;  /* 0x00008b0000047ab9 */ /* 0x000fe20000000800 */
[----:B------:R-:W2:Y:S01]  /*20a40*/  LDL.LU R37, [R1+0x87c] ;  /* 0x00087c0001257983 */ /* 0x000ea20000300800 */
[----:B------:R-:W-:Y:S01]  /*20a50*/  IMAD R11, R11, 0x2, R12 ;  /* 0x000000020b0b7824 */ /* 0x000fe200078e020c */
[----:B------:R-:W4:Y:S02]  /*20a60*/  LDC R15, c[0x0][0x248] ;  /* 0x00009200ff0f7b82 */ /* 0x000f240000000800 */
[----:B------:R1:W-:Y:S01]  /*20a70*/  @P3 STG.E desc[UR28][R4.64], R35 ;  /* 0x0000002304003986 */ /* 0x0003e2000c10191c */
[----:B------:R-:W-:Y:S01]  /*20a80*/  ISETP.LT.AND P3, PT, R38, UR4, !P0 ;  /* 0x0000000426007c0c */ /* 0x000fe2000c761270 */
[----:B------:R-:W-:-:S02]  /*20a90*/  ULDC UR4, c[0x0][0x22c] ;  /* 0x00008b0000047ab9 */ /* 0x000fc40000000800 */
[----:B------:R-:W4:Y:S04]  /*20aa0*/  LDL.LU R38, [R1+0x878] ;  /* 0x0008780001267983 */ /* 0x000f280000300800 */
[----:B------:R3:W-:Y:S01]  /*20ab0*/  @P2 STG.E desc[UR28][R8.64], R36 ;  /* 0x0000002408002986 */ /* 0x0007e2000c10191c */
[----:B------:R-:W-:Y:S01]  /*20ac0*/  ISETP.LT.AND P2, PT, R39, UR4, !P0 ;  /* 0x0000000427007c0c */ /* 0x000fe2000c741270 */
[----:B------:R-:W-:Y:S02]  /*20ad0*/  ULDC UR4, c[0x0][0x22c] ;  /* 0x00008b0000047ab9 */ /* 0x000fe40000000800 */
[----:B------:R-:W4:Y:S01]  /*20ae0*/  LDL.LU R39, [R1+0x874] ;  /* 0x0008740001277983 */ /* 0x000f220000300800 */
[----:B-1----:R-:W-:-:S04]  /*20af0*/  LEA R4, P6, R11, R2, 0x2 ;  /* 0x000000020b047211 */ /* 0x002fc800078c10ff */
[----:B------:R-:W-:Y:S01]  /*20b00*/  LEA.HI.X.SX32 R5, R11, R3, 0x2, P6 ;  /* 0x000000030b057211 */ /* 0x000fe200030f16ff */
[----:B------:R-:W-:-:S04]  /*20b10*/  IMAD R11, R10, 0x2, R11 ;  /* 0x000000020a0b7824 */ /* 0x000fc800078e020b */
[----:B---3--:R-:W-:-:S05]  /*20b20*/  IMAD R0, R0, 0x2, R11 ;  /* 0x0000000200007824 */ /* 0x008fca00078e020b */
[----:B------:R-:W-:-:S04]  /*20b30*/  LEA R8, P6, R0, R2, 0x2 ;  /* 0x0000000200087211 */ /* 0x000fc800078c10ff */
[----:B------:R-:W-:Y:S01]  /*20b40*/  LEA.HI.X.SX32 R9, R0, R3, 0x2, P6 ;  /* 0x0000000300097211 */ /* 0x000fe200030f16ff */
[----:B--2---:R1:W-:Y:S02]  /*20b50*/  @P5 STG.E desc[UR28][R4.64], R37 ;  /* 0x0000002504005986 */ /* 0x0043e4000c10191c */
[----:B-1----:R-:W-:-:S04]  /*20b60*/  LEA R4, P5, R11, R2, 0x2 ;  /* 0x000000020b047211 */ /* 0x002fc800078a10ff */
[----:B------:R-:W-:Y:S02]  /*20b70*/  LEA.HI.X.SX32 R5, R11, R3, 0x2, P5 ;  /* 0x000000030b057211 */ /* 0x000fe400028f16ff */
[----:B------:R-:W-:Y:S01]  /*20b80*/  ISETP.LT.AND P5, PT, R40, UR4, !P0 ;  /* 0x0000000428007c0c */ /* 0x000fe2000c7a1270 */
[----:B------:R-:W-:Y:S01]  /*20b90*/  ULDC UR4, c[0x0][0x22c] ;  /* 0x00008b0000047ab9 */ /* 0x000fe20000000800 */
[----:B------:R-:W2:Y:S01]  /*20ba0*/  LDL.LU R40, [R1+0x870] ;  /* 0x0008700001287983 */ /* 0x000ea20000300800 */
[----:B------:R-:W-:Y:S01]  /*20bb0*/  IMAD R10, R13, 0x2, R0 ;  /* 0x000000020d0a7824 */ /* 0x000fe200078e0200 */
[----:B------:R-:W1:Y:S02]  /*20bc0*/  LDC R11, c[0x0][0x248] ;  /* 0x00009200ff0b7b82 */ /* 0x000e640000000800 */
[----:B----4-:R3:W-:Y:S01]  /*20bd0*/  @P4 STG.E desc[UR28][R4.64], R38 ;  /* 0x0000002604004986 */ /* 0x0107e2000c10191c */
[----:B------:R-:W-:Y:S01]  /*20be0*/  ISETP.LT.AND P4, PT, R41, UR4, !P0 ;  /* 0x0000000429007c0c */ /* 0x000fe2000c781270 */
[----:B------:R-:W-:-:S02]  /*20bf0*/  ULDC UR4, c[0x0][0x22c] ;  /* 0x00008b0000047ab9 */ /* 0x000fc40000000800 */
[----:B------:R-:W4:Y:S02]  /*20c00*/  LDL.LU R41, [R1+0x86c] ;  /* 0x00086c0001297983 */ /* 0x000f240000300800 */
[----:B------:R-:W1:Y:S02]  /*20c10*/  LDC R13, c[0x0][0x248] ;  /* 0x00009200ff0d7b82 */ /* 0x000e640000000800 */
[----:B------:R3:W-:Y:S01]  /*20c20*/  @P3 STG.E desc[UR28][R8.64], R39 ;  /* 0x0000002708003986 */ /* 0x0007e2000c10191c */
[----:B------:R-:W-:Y:S01]  /*20c30*/  ISETP.LT.AND P3, PT, R42, UR4, !P0 ;  /* 0x000000042a007c0c */ /* 0x000fe2000c761270 */
[----:B------:R-:W-:Y:S02]  /*20c40*/  ULDC UR4, c[0x0][0x22c] ;  /* 0x00008b0000047ab9 */ /* 0x000fe40000000800 */
[----:B------:R-:W4:Y:S01]  /*20c50*/  LDL.LU R42, [R1+0x868] ;  /* 0x00086800012a7983 */ /* 0x000f220000300800 */
[----:B---3--:R-:W-:-:S04]  /*20c60*/  LEA R4, P6, R10, R2, 0x2 ;  /* 0x000000020a047211 */ /* 0x008fc800078c10ff */
[----:B------:R-:W-:Y:S01]  /*20c70*/  LEA.HI.X.SX32 R5, R10, R3, 0x2, P6 ;  /* 0x000000030a057211 */ /* 0x000fe200030f16ff */
[----:B------:R-:W-:Y:S02]  /*20c80*/  IMAD R10, R15, 0x2, R10 ;  /* 0x000000020f0a7824 */ /* 0x000fe400078e020a */
[----:B------:R-:W3:Y:S02]  /*20c90*/  LDC R15, c[0x0][0x248] ;  /* 0x00009200ff0f7b82 */ /* 0x000ee40000000800 */
[----:B------:R-:W-:-:S05]  /*20ca0*/  IMAD R0, R17, 0x2, R10 ;  /* 0x0000000211007824 */ /* 0x000fca00078e020a */
[CC--:B------:R-:W-:Y:S01]  /*20cb0*/  LEA R8, P6, R0.reuse, R2.reuse, 0x2 ;  /* 0x0000000200087211 */ /* 0x0c0fe200078c10ff */
[----:B------:R-:W3:Y:S03]  /*20cc0*/  LDC R17, c[0x0][0x248] ;  /* 0x00009200ff117b82 */ /* 0x000ee60000000800 */
[----:B------:R-:W-:Y:S01]  /*20cd0*/  LEA.HI.X.SX32 R9, R0, R3, 0x2, P6 ;  /* 0x0000000300097211 */ /* 0x000fe200030f16ff */
[----:B--2---:R2:W-:Y:S02]  /*20ce0*/  @P2 STG.E desc[UR28][R4.64], R40 ;  /* 0x0000002804002986 */ /* 0x0045e4000c10191c */
[----:B--2---:R-:W-:-:S04]  /*20cf0*/  LEA R4, P2, R10, R2, 0x2 ;  /* 0x000000020a047211 */ /* 0x004fc800078410ff */
[----:B------:R-:W-:Y:S02]  /*20d00*/  LEA.HI.X.SX32 R5, R10, R3, 0x2, P2 ;  /* 0x000000030a057211 */ /* 0x000fe400010f16ff */
[----:B------:R-:W-:Y:S01]  /*20d10*/  ISETP.LT.AND P2, PT, R43, UR4, !P0 ;  /* 0x000000042b007c0c */ /* 0x000fe2000c741270 */
[----:B------:R-:W-:Y:S01]  /*20d20*/  ULDC UR4, c[0x0][0x22c] ;  /* 0x00008b0000047ab9 */ /* 0x000fe20000000800 */
[----:B------:R-:W2:Y:S04]  /*20d30*/  LDL.LU R43, [R1+0x864] ;  /* 0x00086400012b7983 */ /* 0x000ea80000300800 */
[----:B----4-:R4:W-:Y:S01]  /*20d40*/  @P5 STG.E desc[UR28][R4.64], R41 ;  /* 0x0000002904005986 */ /* 0x0109e2000c10191c */
[----:B------:R-:W-:Y:S01]  /*20d50*/  ISETP.LT.AND P5, PT, R44, UR4, !P0 ;  /* 0x000000042c007c0c */ /* 0x000fe2000c7a1270 */
[----:B------:R-:W-:-:S02]  /*20d60*/  ULDC UR4, c[0x0][0x22c] ;  /* 0x00008b0000047ab9 */ /* 0x000fc40000000800 */
[----:B------:R-:W2:Y:S04]  /*20d70*/  LDL.LU R44, [R1+0x860] ;  /* 0x00086000012c7983 */ /* 0x000ea80000300800 */
[----:B------:R3:W-:Y:S01]  /*20d80*/  @P4 STG.E desc[UR28][R8.64], R42 ;  /* 0x0000002a08004986 */ /* 0x0007e2000c10191c */
[----:B------:R-:W-:Y:S01]  /*20d90*/  ISETP.LT.AND P4, PT, R45, UR4, !P0 ;  /* 0x000000042d007c0c */ /* 0x000fe2000c781270 */
[----:B-1----:R-:W-:Y:S01]  /*20da0*/  IMAD R10, R11, 0x2, R0 ;  /* 0x000000020b0a7824 */ /* 0x002fe200078e0200 */
[----:B------:R-:W-:Y:S01]  /*20db0*/  ULDC UR4, c[0x0][0x22c] ;  /* 0x00008b0000047ab9 */ /* 0x000fe20000000800 */
[----:B------:R-:W2:Y:S01]  /*20dc0*/  LDL.LU R45, [R1+0x85c] ;  /* 0x00085c00012d7983 */ /* 0x000ea20000300800 */
[----:B------:R-:W1:Y:S02]  /*20dd0*/  LDC R11, c[0x0][0x248] ;  /* 0x00009200ff0b7b82 */ /* 0x000e640000000800 */
[----:B----4-:R-:W-:-:S04]  /*20de0*/  LEA R4, P6, R10, R2, 0x2 ;  /* 0x000000020a047211 */ /* 0x010fc800078c10ff */
[----:B------:R-:W-:Y:S01]  /*20df0*/  LEA.HI.X.SX32 R5, R10, R3, 0x2, P6 ;  /* 0x000000030a057211 */ /* 0x000fe200030f16ff */
[----:B------:R-:W-:Y:S02]  /*20e00*/  IMAD R10, R13, 0x2, R10 ;  /* 0x000000020d0a7824 */ /* 0x000fe400078e020a */
[----:B------:R-:W4:Y:S02]  /*20e10*/  LDC R13, c[0x0][0x248] ;  /* 0x00009200ff0d7b82 */ /* 0x000f240000000800 */
[----:B---3--:R-:W-:-:S05]  /*20e20*/  IMAD R0, R15, 0x2, R10 ;  /* 0x000000020f007824 */ /* 0x008fca00078e020a */
        /* <DEDUP_REMOVED lines=19> */
[----:B-1----:R-:W-:-:S04]  /*20f60*/  LEA R4, P6, R10, R2, 0x2 ;  /* 0x000000020a047211 */ /* 0x002fc800078c10ff */
[----:B------:R-:W-:Y:S01]  /*20f70*/  LEA.HI.X.SX32 R5, R10, R3, 0x2, P6 ;  /* 0x000000030a057211 */ /* 0x000fe200030f16ff */
[----:B------:R-:W-:Y:S02]  /*20f80*/  IMAD R10, R11, 0x2, R10 ;  /* 0x000000020b0a7824 */ /* 0x000fe400078e020a */
[----:B------:R-:W1:Y:S02]  /*20f90*/  LDC R11, c[0x0][0x248] ;  /* 0x00009200ff0b7b82 */ /* 0x000e640000000800 */
[----:B----4-:R-:W-:-:S05]  /*20fa0*/  IMAD R0, R13, 0x2, R10 ;  /* 0x000000020d007824 */ /* 0x010fca00078e020a */
[CC--:B---3--:R-:W-:Y:S01]  /*20fb0*/  LEA R8, P6, R0.reuse, R2.reuse, 0x2 ;  /* 0x0000000200087211 */ /* 0x0c8fe200078c10ff */
        /* <DEDUP_REMOVED lines=32> */
[----:B---3--:R3:W-:Y:S01]  /*211c0*/  @P4 STG.E desc[UR28][R4.64], R50 ;  /* 0x0000003204004986 */ /* 0x0087e2000c10191c */
        /* <DEDUP_REMOVED lines=128> */
[----:B----4-:R-:W-:Y:S01]  /*219d0*/  LEA R4, P6, R10, R2, 0x2 ;  /* 0x000000020a047211 */ /* 0x010fe200078c10ff */
[----:B------:R-:W-:-:S02]  /*219e0*/  IMAD R0, R13, 0x2, R10 ;  /* 0x000000020d007824 */ /* 0x000fc400078e020a */
[----:B------:R-:W4:Y:S01]  /*219f0*/  LDC R13, c[0x0][0x248] ;  /* 0x00009200ff0d7b82 */ /* 0x000f220000000800 */
[----:B------:R-:W-:Y:S01]  /*21a00*/  LEA.HI.X.SX32 R5, R10, R3, 0x2, P6 ;  /* 0x000000030a057211 */ /* 0x000fe200030f16ff */
[----:B---3--:R-:W-:-:S05]  /*21a10*/  IMAD R12, R15, 0x2, R0 ;  /* 0x000000020f0c7824 */ /* 0x008fca00078e0200 */
[CC--:B-1----:R-:W-:Y:S01]  /*21a20*/  LEA R8, P6, R12.reuse, R2.reuse, 0x2 ;  /* 0x000000020c087211 */ /* 0x0c2fe200078c10ff */
[----:B------:R-:W1:Y:S03]  /*21a30*/  LDC R15, c[0x0][0x248] ;  /* 0x00009200ff0f7b82 */ /* 0x000e660000000800 */
[----:B------:R-:W-:Y:S01]  /*21a40*/  LEA.HI.X.SX32 R9, R12, R3, 0x2, P6 ;  /* 0x000000030c097211 */ /* 0x000fe200030f16ff */
[----:B--2---:R2:W-:Y:S01]  /*21a50*/  @P3 STG.E desc[UR28][R4.64], R67 ;  /* 0x0000004304003986 */ /* 0x0045e2000c10191c */
[----:B------:R-:W-:-:S04]  /*21a60*/  LEA R10, P3, R0, R2, 0x2 ;  /* 0x00000002000a7211 */ /* 0x000fc800078610ff */
[----:B------:R-:W-:Y:S02]  /*21a70*/  LEA.HI.X.SX32 R11, R0, R3, 0x2, P3 ;  /* 0x00000003000b7211 */ /* 0x000fe400018f16ff */
[----:B------:R-:W-:Y:S01]  /*21a80*/  ISETP.LT.AND P3, PT, R70, UR4, !P0 ;  /* 0x0000000446007c0c */ /* 0x000fe2000c761270 */
[----:B------:R-:W-:Y:S01]  /*21a90*/  ULDC UR4, c[0x0][0x22c] ;  /* 0x00008b0000047ab9 */ /* 0x000fe20000000800 */
[----:B------:R-:W3:Y:S04]  /*21aa0*/  LDL.LU R70, [R1+0x7f8] ;  /* 0x0007f80001467983 */ /* 0x000ee80000300800 */
[----:B------:R-:W-:Y:S01]  /*21ab0*/  @P2 STG.E desc[UR28][R10.64], R68 ;  /* 0x000000440a002986 */ /* 0x000fe2000c10191c */
        /* <DEDUP_REMOVED lines=17> */
[----:B---3--:R3:W-:Y:S01]  /*21bd0*/  @P4 STG.E desc[UR28][R4.64], R70 ;  /* 0x0000004604004986 */ /* 0x0087e2000c10191c */
[----:B------:R-:W-:-:S04]  /*21be0*/  LEA R10, P4, R0, R2, 0x2 ;  /* 0x00000002000a7211 */ /* 0x000fc800078810ff */
[----:B------:R-:W-:Y:S02]  /*21bf0*/  LEA.HI.X.SX32 R11, R0, R3, 0x2, P4 ;  /* 0x00000003000b7211 */ /* 0x000fe400020f16ff */
[----:B------:R-:W-:Y:S01]  /*21c00*/  ISETP.LT.AND P4, PT, R73, UR4, !P0 ;  /* 0x0000000449007c0c */ /* 0x000fe2000c781270 */
[----:B------:R-:W-:Y:S01]  /*21c10*/  ULDC UR4, c[0x0][0x22c] ;  /* 0x00008b0000047ab9 */ /* 0x000fe20000000800 */
[----:B------:R-:W4:Y:S04]  /*21c20*/  LDL.LU R73, [R1+0x7ec] ;  /* 0x0007ec0001497983 */ /* 0x000f280000300800 */
[----:B------:R-:W-:Y:S01]  /*21c30*/  @P3 STG.E desc[UR28][R10.64], R71 ;  /* 0x000000470a003986 */ /* 0x000fe2000c10191c */
[----:B------:R-:W-:Y:S01]  /*21c40*/  ISETP.LT.AND P3, PT, R74, UR4, !P0 ;  /* 0x000000044a007c0c */ /* 0x000fe2000c761270 */
[----:B------:R-:W-:-:S02]  /*21c50*/  ULDC UR4, c[0x0][0x22c] ;  /* 0x00008b0000047ab9 */ /* 0x000fc40000000800 */
[----:B------:R-:W4:Y:S04]  /*21c60*/  LDL.LU R74, [R1+0x7e8] ;  /* 0x0007e800014a7983 */ /* 0x000f280000300800 */
[----:B------:R1:W-:Y:S01]  /*21c70*/  @P2 STG.E desc[UR28][R8.64], R72 ;  /* 0x0000004808002986 */ /* 0x0003e2000c10191c */
[----:B------:R-:W-:Y:S01]  /*21c80*/  ISETP.LT.AND P2, PT, R75, UR4, !P0 ;  /* 0x000000044b007c0c */ /* 0x000fe2000c741270 */
[----:B------:R-:W-:Y:S01]  /*21c90*/  IMAD R0, R15, 0x2, R12 ;  /* 0x000000020f007824 */ /* 0x000fe200078e020c */
[----:B------:R-:W-:Y:S01]  /*21ca0*/  ULDC UR4, c[0x0][0x22c] ;  /* 0x00008b0000047ab9 */ /* 0x000fe20000000800 */
[----:B------:R-:W4:Y:S01]  /*21cb0*/  LDL.LU R75, [R1+0x7e4] ;  /* 0x0007e400014b7983 */ /* 0x000f220000300800 */
[----:B------:R-:W4:Y:S02]  /*21cc0*/  LDC R15, c[0x0][0x248] ;  /* 0x00009200ff0f7b82 */ /* 0x000f240000000800 */
[----:B---3--:R-:W-:-:S04]  /*21cd0*/  LEA R4, P6, R0, R2, 0x2 ;  /* 0x0000000200047211 */ /* 0x008fc800078c10ff */
[----:B------:R-:W-:Y:S01]  /*21ce0*/  LEA.HI.X.SX32 R5, R0, R3, 0x2, P6 ;  /* 0x0000000300057211 */ /* 0x000fe200030f16ff */
[----:B------:R-:W-:Y:S02]  /*21cf0*/  IMAD R0, R17, 0x2, R0 ;  /* 0x0000000211007824 */ /* 0x000fe400078e0200 */
[----:B------:R-:W3:Y:S02]  /*21d00*/  LDC R17, c[0x0][0x248] ;  /* 0x00009200ff117b82 */ /* 0x000ee40000000800 */
[----:B--2---:R-:W-:-:S05]  /*21d10*/  IMAD R12, R13, 0x2, R0 ;  /* 0x000000020d0c7824 */ /* 0x004fca00078e0200 */
[CC--:B-1----:R-:W-:Y:S01]  /*21d20*/  LEA R8, P6, R12.reuse, R2.reuse, 0x2 ;  /* 0x000000020c087211 */ /* 0x0c2fe200078c10ff */
[----:B------:R-:W1:Y:S03]  /*21d30*/  LDC R13, c[0x0][0x248] ;  /* 0x00009200ff0d7b82 */ /* 0x000e660000000800 */
[----:B------:R-:W-:Y:S01]  /*21d40*/  LEA.HI.X.SX32 R9, R12, R3, 0x2, P6 ;  /* 0x000000030c097211 */ /* 0x000fe200030f16ff */
[----:B----4-:R2:W-:Y:S01]  /*21d50*/  @P5 STG.E desc[UR28][R4.64], R73 ;  /* 0x0000004904005986 */ /* 0x0105e2000c10191c */
        /* <DEDUP_REMOVED lines=15> */
[----:B--2---:R-:W-:-:S04]  /*21e50*/  LEA R4, P6, R0, R2, 0x2 ;  /* 0x0000000200047211 */ /* 0x004fc800078c10ff */
[----:B------:R-:W-:Y:S01]  /*21e60*/  LEA.HI.X.SX32 R5, R0, R3, 0x2, P6 ;  /* 0x0000000300057211 */ /* 0x000fe200030f16ff */
[----:B------:R-:W-:Y:S02]  /*21e70*/  IMAD R0, R15, 0x2, R0 ;  /* 0x000000020f007824 */ /* 0x000fe400078e0200 */
[----:B------:R-:W2:Y:S02]  /*21e80*/  LDC R15, c[0x0][0x248] ;  /* 0x00009200ff0f7b82 */ /* 0x000ea40000000800 */
[----:B---3--:R-:W-:-:S05]  /*21e90*/  IMAD R12, R17, 0x2, R0 ;  /* 0x00000002110c7824 */ /* 0x008fca00078e0200 */
        /* <DEDUP_REMOVED lines=36> */
[----:B------:R1:W-:Y:S01]  /*220e0*/  @P5 STG.E desc[UR28][R8.64], R81 ;  /* 0x0000005108005986 */ /* 0x0003e2000c10191c */
[----:B------:R-:W-:Y:S01]  /*220f0*/  ISETP.LT.AND P5, PT, R83, UR4, !P0 ;  /* 0x0000000453007c0c */ /* 0x000fe2000c7a1270 */
[----:B------:R-:W-:Y:S01]  /*22100*/  IMAD R0, R17, 0x2, R12 ;  /* 0x0000000211007824 */ /* 0x000fe200078e020c */
[----:B------:R-:W-:Y:S01]  /*22110*/  ULDC UR4, c[0x0][0x22c] ;  /* 0x00008b0000047ab9 */ /* 0x000fe20000000800 */
[----:B------:R-:W4:Y:S01]  /*22120*/  LDL.LU R84, [R1+0x7c4] ;  /* 0x0007c40001547983 */ /* 0x000f220000300800 */
[----:B------:R-:W4:Y:S03]  /*22130*/  LDC R17, c[0x0][0x248] ;  /* 0x00009200ff117b82 */ /* 0x000f260000000800 */
[----:B------:R-:W4:Y:S01]  /*22140*/  LDL.LU R83, [R1+0x7c0] ;  /* 0x0007c00001537983 */ /* 0x000f220000300800 */
        /* <DEDUP_REMOVED lines=310> */
[----:B------:R-:W1:Y:S03]  /*234b0*/  LDC R15, c[0x0][0x248] ;  /* 0x00009200ff0f7b82 */ /* 0x000e660000000800 */
[----:B------:R-:W2:Y:S01]  /*234c0*/  LDL.LU R122, [R1+0x724] ;  /* 0x00072400017a7983 */ /* 0x000ea20000300800 */
[----:B---3--:R-:W-:-:S04]  /*234d0*/  LEA R4, P6, R0, R2, 0x2 ;  /* 0x0000000200047211 */ /* 0x008fc800078c10ff */
[----:B------:R-:W-:Y:S01]  /*234e0*/  LEA.HI.X.SX32 R5, R0, R3, 0x2, P6 ;  /* 0x0000000300057211 */ /* 0x000fe200030f16ff */
[----:B------:R-:W-:Y:S02]  /*234f0*/  IMAD R0, R17, 0x2, R0 ;  /* 0x0000000211007824 */ /* 0x000fe400078e0200 */
[----:B------:R-:W3:Y:S02]  /*23500*/  LDC R17, c[0x0][0x248] ;  /* 0x00009200ff117b82 */ /* 0x000ee40000000800 */
[----:B----4-:R4:W-:Y:S01]  /*23510*/  @P5 STG.E desc[UR28][R4.64], R121 ;  /* 0x0000007904005986 */ /* 0x0109e2000c10191c */
[----:B--2---:R-:W-:-:S04]  /*23520*/  LEA R10, P5, R0, R2, 0x2 ;  /* 0x00000002000a7211 */ /* 0x004fc800078a10ff */
[----:B------:R-:W-:Y:S02]  /*23530*/  LEA.HI.X.SX32 R11, R0, R3, 0x2, P5 ;  /* 0x00000003000b7211 */ /* 0x000fe400028f16ff */
[----:B------:R-:W-:Y:S01]  /*23540*/  ISETP.LT.AND P5, PT, R123, UR4, !P0 ;  /* 0x000000047b007c0c */ /* 0x000fe2000c7a1270 */
[----:B------:R-:W-:Y:S01]  /*23550*/  ULDC UR4, c[0x0][0x22c] ;  /* 0x00008b0000047ab9 */ /* 0x000fe20000000800 */
[----:B------:R-:W2:Y:S04]  /*23560*/  LDL.LU R123, [R1+0x720] ;  /* 0x00072000017b7983 */ /* 0x000ea80000300800 */
[----:B------:R3:W-:Y:S01]  /*23570*/  @P4 STG.E desc[UR28][R10.64], R122 ;  /* 0x0000007a0a004986 */ /* 0x0007e2000c10191c */
[----:B------:R-:W-:Y:S01]  /*23580*/  ISETP.LT.AND P4, PT, R125, UR4, !P0 ;  /* 0x000000047d007c0c */ /* 0x000fe2000c781270 */
[----:B------:R-:W-:Y:S01]  /*23590*/  IMAD R12, R13, 0x2, R0 ;  /* 0x000000020d0c7824 */ /* 0x000fe200078e0200 */
[----:B------:R-:W-:Y:S01]  /*235a0*/  ULDC UR4, c[0x0][0x22c] ;  /* 0x00008b0000047ab9 */ /* 0x000fe20000000800 */
[----:B------:R-:W3:Y:S01]  /*235b0*/  LDL.LU R125, [R1+0x71c] ;  /* 0x00071c00017d7983 */ /* 0x000ee20000300800 */
[----:B------:R-:W3:Y:S01]  /*235c0*/  LDC R13, c[0x0][0x248] ;  /* 0x00009200ff0d7b82 */ /* 0x000ee20000000800 */
[----:B-1----:R-:W-:Y:S01]  /*235d0*/  IMAD R0, R19, 0x2, R12 ;  /* 0x0000000213007824 */ /* 0x002fe200078e020c */
[----:B------:R-:W-:-:S04]  /*235e0*/  LEA R8, P6, R12, R2, 0x2 ;  /* 0x000000020c087211 */ /* 0x000fc800078c10ff */
[-C--:B------:R-:W-:Y:S02]  /*235f0*/  LEA.HI.X.SX32 R9, R12, R3.reuse, 0x2, P6 ;  /* 0x000000030c097211 */ /* 0x080fe400030f16ff */
[C---:B----4-:R-:W-:Y:S01]  /*23600*/  LEA R4, P6, R0.reuse, R2, 0x2 ;  /* 0x0000000200047211 */ /* 0x050fe200078c10ff */
[----:B------:R-:W1:Y:S03]  /*23610*/  LDC R19, c[0x0][0x248] ;  /* 0x00009200ff137b82 */ /* 0x000e660000000800 */
[----:B------:R-:W-:Y:S01]  /*23620*/  LEA.HI.X.SX32 R5, R0, R3, 0x2, P6 ;  /* 0x0000000300057211 */ /* 0x000fe200030f16ff */
[----:B------:R-:W-:-:S04]  /*23630*/  IMAD R0, R15, 0x2, R0 ;  /* 0x000000020f007824 */ /* 0x000fc800078e0200 */
[----:B------:R-:W4:Y:S01]  /*23640*/  LDC R15, c[0x0][0x248] ;  /* 0x00009200ff0f7b82 */ /* 0x000f220000000800 */
[----:B--2---:R2:W-:Y:S04]  /*23650*/  @P3 STG.E desc[UR28][R8.64], R123 ;  /* 0x0000007b08003986 */ /* 0x0045e8000c10191c */
[----:B------:R1:W-:Y:S01]  /*23660*/  @P2 STG.E desc[UR28][R4.64], R124 ;  /* 0x0000007c04002986 */ /* 0x0003e2000c10191c */
[----:B---3--:R-:W-:Y:S02]  /*23670*/  LEA R10, P2, R0, R2, 0x2 ;  /* 0x00000002000a7211 */ /* 0x008fe400078410ff */
[----:B------:R-:W-:Y:S01]  /*23680*/  ISETP.LT.AND P3, PT, R126, UR4, !P0 ;  /* 0x000000047e007c0c */ /* 0x000fe2000c761270 */
[----:B------:R-:W-:Y:S01]  /*23690*/  ULDC UR4, c[0x0][0x22c] ;  /* 0x00008b0000047ab9 */ /* 0x000fe20000000800 */
[----:B------:R-:W-:Y:S01]  /*236a0*/  LEA.HI.X.SX32 R11, R0, R3, 0x2, P2 ;  /* 0x00000003000b7211 */ /* 0x000fe200010f16ff */
[----:B------:R-:W3:Y:S01]  /*236b0*/  LDL.LU R126, [R1+0x718] ;  /* 0x00071800017e7983 */ /* 0x000ee20000300800 */
        /* <DEDUP_REMOVED lines=8> */
[----:B------:R-:W3:Y:S01]  /*23740*/  LDC R17, c[0x0][0x248] ;  /* 0x00009200ff117b82 */ /* 0x000ee20000000800 */
[----:B------:R-:W-:Y:S01]  /*23750*/  IMAD R0, R13, 0x2, R12 ;  /* 0x000000020d007824 */ /* 0x000fe200078e020c */
[----:B--2---:R-:W-:-:S04]  /*23760*/  LEA R8, P6, R12, R2, 0x2 ;  /* 0x000000020c087211 */ /* 0x004fc800078c10ff */
[----:B------:R-:W-:Y:S02]  /*23770*/  LEA.HI.X.SX32 R9, R12, R3, 0x2, P6 ;  /* 0x000000030c097211 */ /* 0x000fe400030f16ff */
[----:B-1----:R-:W-:-:S04]  /*23780*/  LEA R4, P6, R0, R2, 0x2 ;  /* 0x0000000200047211 */ /* 0x002fc800078c10ff */
[----:B------:R-:W-:Y:S01]  /*23790*/  LEA.HI.X.SX32 R5, R0, R3, 0x2, P6 ;  /* 0x0000000300057211 */ /* 0x000fe200030f16ff */
[----:B----4-:R-:W-:Y:S02]  /*237a0*/  IMAD R0, R15, 0x2, R0 ;  /* 0x000000020f007824 */ /* 0x010fe400078e0200 */
[----:B------:R-:W1:Y:S03]  /*237b0*/  LDC R15, c[0x0][0x248] ;  /* 0x00009200ff0f7b82 */ /* 0x000e660000000800 */
[----:B------:R-:W-:-:S04]  /*237c0*/  LEA R10, P6, R0, R2, 0x2 ;  /* 0x00000002000a7211 */ /* 0x000fc800078c10ff */
[----:B------:R-:W-:Y:S01]  /*237d0*/  LEA.HI.X.SX32 R11, R0, R3, 0x2, P6 ;  /* 0x00000003000b7211 */ /* 0x000fe200030f16ff */
[----:B---3--:R-:W-:Y:S01]  /*237e0*/  @P4 STG.E desc[UR28][R8.64], R126 ;  /* 0x0000007e08004986 */ /* 0x008fe2000c10191c */
[----:B------:R-:W-:Y:S01]  /*237f0*/  ISETP.LT.AND P4, PT, R129, UR4, !P0 ;  /* 0x0000000481007c0c */ /* 0x000fe2000c781270 */
[----:B------:R-:W-:Y:S02]  /*23800*/  ULDC UR4, c[0x0][0x22c] ;  /* 0x00008b0000047ab9 */ /* 0x000fe40000000800 */
[----:B------:R2:W-:Y:S01]  /*23810*/  @P3 STG.E desc[UR28][R4.64], R127 ;  /* 0x0000007f04003986 */ /* 0x0005e2000c10191c */
[----:B------:R-:W-:Y:S01]  /*23820*/  ISETP.LT.AND P3, PT, R130, UR4, !P0 ;  /* 0x0000000482007c0c */ /* 0x000fe2000c761270 */
[----:B------:R-:W-:Y:S02]  /*23830*/  ULDC UR4, c[0x0][0x22c] ;  /* 0x00008b0000047ab9 */ /* 0x000fe40000000800 */
[----:B------:R-:W3:Y:S04]  /*23840*/  LDL.LU R129, [R1+0x70c] ;  /* 0x00070c0001817983 */ /* 0x000ee80000300800 */
[----:B------:R4:W-:Y:S01]  /*23850*/  @P2 STG.E desc[UR28][R10.64], R128 ;  /* 0x000000800a002986 */ /* 0x0009e2000c10191c */
[----:B------:R-:W-:Y:S01]  /*23860*/  ISETP.LT.AND P2, PT, R131, UR4, !P0 ;  /* 0x0000000483007c0c */ /* 0x000fe2000c741270 */
[----:B------:R-:W-:Y:S01]  /*23870*/  IMAD R13, R19, 0x2, R0 ;  /* 0x00000002130d7824 */ /* 0x000fe200078e0200 */
[----:B------:R-:W-:Y:S01]  /*23880*/  ULDC UR4, c[0x0][0x22c] ;  /* 0x00008b0000047ab9 */ /* 0x000fe20000000800 */
[----:B------:R-:W4:Y:S01]  /*23890*/  LDL.LU R130, [R1+0x708] ;  /* 0x0007080001827983 */ /* 0x000f220000300800 */
[----:B------:R-:W4:Y:S03]  /*238a0*/  LDC R19, c[0x0][0x248] ;  /* 0x00009200ff137b82 */ /* 0x000f260000000800 */
[----:B------:R-:W4:Y:S01]  /*238b0*/  LDL.LU R131, [R1+0x704] ;  /* 0x0007040001837983 */ /* 0x000f220000300800 */
[----:B------:R-:W-:Y:S01]  /*238c0*/  LEA R12, P6, R13, R2, 0x2 ;  /* 0x000000020d0c7211 */ /* 0x000fe200078c10ff */
[----:B------:R-:W-:-:S03]  /*238d0*/  IMAD R0, R14, 0x2, R13 ;  /* 0x000000020e007824 */ /* 0x000fc600078e020d */
[-C--:B------:R-:W-:Y:S01]  /*238e0*/  LEA.HI.X.SX32 R13, R13, R3.reuse, 0x2, P6 ;  /* 0x000000030d0d7211 */ /* 0x080fe200030f16ff */
[----:B------:R-:W-:Y:S01]  /*238f0*/  IMAD R14, R17, 0x2, R0 ;  /* 0x00000002110e7824 */ /* 0x000fe200078e0200 */
[CC--:B--2---:R-:W-:Y:S01]  /*23900*/  LEA R4, P6, R0.reuse, R2.reuse, 0x2 ;  /* 0x0000000200047211 */ /* 0x0c4fe200078c10ff */
[----:B------:R-:W2:Y:S03]  /*23910*/  LDC R17, c[0x0][0x248] ;  /* 0x00009200ff117b82 */ /* 0x000ea60000000800 */
[----:B------:R-:W-:Y:S02]  /*23920*/  LEA.HI.X.SX32 R5, R0, R3, 0x2, P6 ;  /* 0x0000000300057211 */ /* 0x000fe400030f16ff */
[----:B------:R-:W-:-:S04]  /*23930*/  LEA R8, P6, R14, R2, 0x2 ;  /* 0x000000020e087211 */ /* 0x000fc800078c10ff */
[----:B------:R-:W-:Y:S01]  /*23940*/  LEA.HI.X.SX32 R9, R14, R3, 0x2, P6 ;  /* 0x000000030e097211 */ /* 0x000fe200030f16ff */
[----:B-1----:R-:W-:Y:S02]  /*23950*/  IMAD R14, R15, 0x2, R14 ;  /* 0x000000020f0e7824 */ /* 0x002fe400078e020e */
[----:B------:R-:W1:Y:S01]  /*23960*/  LDC R15, c[0x0][0x248] ;  /* 0x00009200ff0f7b82 */ /* 0x000e620000000800 */
[----:B---3--:R3:W-:Y:S01]  /*23970*/  @P5 STG.E desc[UR28][R12.64], R129 ;  /* 0x000000810c005986 */ /* 0x0087e2000c10191c */
[----:B------:R-:W-:Y:S01]  /*23980*/  ISETP.LT.AND P5, PT, R137, UR4, !P0 ;  /* 0x0000000489007c0c */ /* 0x000fe2000c7a1270 */
[----:B------:R-:W-:Y:S02]  /*23990*/  ULDC UR4, c[0x0][0x22c] ;  /* 0x00008b0000047ab9 */ /* 0x000fe40000000800 */
[----:B------:R-:W2:Y:S04]  /*239a0*/  LDL.LU R137, [R1+0x700] ;  /* 0x0007000001897983 */ /* 0x000ea80000300800 */
[----:B----4-:R4:W-:Y:S01]  /*239b0*/  @P4 STG.E desc[UR28][R4.64], R130 ;  /* 0x0000008204004986 */ /* 0x0109e2000c10191c */
[----:B------:R-:W-:Y:S01]  /*239c0*/  ISETP.LT.AND P4, PT, R132, UR4, !P0 ;  /* 0x0000000484007c0c */ /* 0x000fe2000c781270 */
[----:B------:R-:W-:-:S02]  /*239d0*/  ULDC UR4, c[0x0][0x22c] ;  /* 0x00008b0000047ab9 */ /* 0x000fc40000000800 */
[----:B------:R2:W-:Y:S01]  /*239e0*/  @P3 STG.E desc[UR28][R8.64], R131 ;  /* 0x0000008308003986 */ /* 0x0005e2000c10191c */
[CC--:B------:R-:W-:Y:S01]  /*239f0*/  LEA R10, P3, R14.reuse, R2.reuse, 0x2 ;  /* 0x000000020e0a7211 */ /* 0x0c0fe200078610ff */
[----:B------:R-:W-:Y:S01]  /*23a00*/  IMAD R0, R19, 0x2, R14 ;  /* 0x0000000213007824 */ /* 0x000fe200078e020e */
[----:B---3--:R-:W3:Y:S01]  /*23a10*/  LDC R13, c[0x0][0x248] ;  /* 0x00009200ff0d7b82 */ /* 0x008ee20000000800 */
[----:B------:R-:W3:Y:S01]  /*23a20*/  LDL.LU R132, [R1+0x6fc] ;  /* 0x0006fc0001847983 */ /* 0x000ee20000300800 */
[-C--:B------:R-:W-:Y:S02]  /*23a30*/  LEA.HI.X.SX32 R11, R14, R3.reuse, 0x2, P3 ;  /* 0x000000030e0b7211 */ /* 0x080fe400018f16ff */
[----:B------:R-:W-:Y:S01]  /*23a40*/  ISETP.LT.AND P3, PT, R133, UR4, !P0 ;  /* 0x0000000485007c0c */ /* 0x000fe2000c761270 */
[----:B------:R-:W-:Y:S01]  /*23a50*/  ULDC UR4, c[0x0][0x22c] ;  /* 0x00008b0000047ab9 */ /* 0x000fe20000000800 */
[----:B------:R-:W3:Y:S01]  /*23a60*/  LDL.LU R133, [R1+0x6f8] ;  /* 0x0006f80001857983 */ /* 0x000ee20000300800 */
[C---:B----4-:R-:W-:Y:S01]  /*23a70*/  LEA R4, P6, R0.reuse, R2, 0x2 ;  /* 0x0000000200047211 */ /* 0x050fe200078c10ff */
[----:B------:R-:W4:Y:S03]  /*23a80*/  LDC R12, c[0x0][0x248] ;  /* 0x00009200ff0c7b82 */ /* 0x000f260000000800 */
[----:B------:R-:W-:Y:S01]  /*23a90*/  LEA.HI.X.SX32 R5, R0, R3, 0x2, P6 ;  /* 0x0000000300057211 */ /* 0x000fe200030f16ff */
[----:B--2---:R-:W-:-:S04]  /*23aa0*/  IMAD R9, R17, 0x2, R0 ;  /* 0x0000000211097824 */ /* 0x004fc800078e0200 */
[----:B------:R-:W2:Y:S01]  /*23ab0*/  LDC R19, c[0x0][0x248] ;  /* 0x00009200ff137b82 */ /* 0x000ea20000000800 */
[----:B---3--:R3:W-:Y:S01]  /*23ac0*/  @P2 STG.E desc[UR28][R10.64], R132 ;  /* 0x000000840a002986 */ /* 0x0087e2000c10191c */
[----:B------:R-:W-:Y:S01]  /*23ad0*/  ISETP.LT.AND P2, PT, R134, UR4, !P0 ;  /* 0x0000000486007c0c */ /* 0x000fe2000c741270 */
[----:B------:R-:W-:-:S05]  /*23ae0*/  ULDC UR4, c[0x0][0x22c] ;  /* 0x00008b0000047ab9 */ /* 0x000fca0000000800 */
[----:B------:R-:W2:Y:S01]  /*23af0*/  LDC R17, c[0x0][0x248] ;  /* 0x00009200ff117b82 */ /* 0x000ea20000000800 */
[----:B------:R-:W2:Y:S04]  /*23b00*/  LDL.LU R134, [R1+0x6f4] ;  /* 0x0006f40001867983 */ /* 0x000ea80000300800 */
[----:B------:R1:W-:Y:S01]  /*23b10*/  @P5 STG.E desc[UR28][R4.64], R133 ;  /* 0x0000008504005986 */ /* 0x0003e2000c10191c */
[----:B------:R-:W-:Y:S01]  /*23b20*/  ISETP.LT.AND P5, PT, R135, UR4, !P0 ;  /* 0x0000000487007c0c */ /* 0x000fe2000c7a1270 */
[----:B------:R-:W-:Y:S01]  /*23b30*/  IMAD R0, R16, 0x2, R9 ;  /* 0x0000000210007824 */ /* 0x000fe200078e0209 */
[----:B------:R-:W-:Y:S01]  /*23b40*/  LEA R8, P6, R9, R2, 0x2 ;  /* 0x0000000209087211 */ /* 0x000fe200078c10ff */
[----:B------:R-:W2:Y:S01]  /*23b50*/  LDL.LU R135, [R1+0x6f0] ;  /* 0x0006f00001877983 */ /* 0x000ea20000300800 */
[----:B------:R-:W-:-:S02]  /*23b60*/  ULDC UR4, c[0x0][0x22c] ;  /* 0x00008b0000047ab9 */ /* 0x000fc40000000800 */
[----:B------:R-:W-:Y:S02]  /*23b70*/  LEA.HI.X.SX32 R9, R9, R3, 0x2, P6 ;  /* 0x0000000309097211 */ /* 0x000fe400030f16ff */
[----:B---3--:R-:W-:Y:S01]  /*23b80*/  LEA R10, P6, R0, R2, 0x2 ;  /* 0x00000002000a7211 */ /* 0x008fe200078c10ff */
[----:B------:R-:W-:-:S03]  /*23b90*/  IMAD R13, R13, 0x2, R0 ;  /* 0x000000020d0d7824 */ /* 0x000fc600078e0200 */
[----:B------:R-:W-:Y:S01]  /*23ba0*/  LEA.HI.X.SX32 R11, R0, R3, 0x2, P6 ;  /* 0x00000003000b7211 */ /* 0x000fe200030f16ff */
[----:B----4-:R-:W-:-:S05]  /*23bb0*/  IMAD R0, R12, 0x2, R13 ;  /* 0x000000020c007824 */ /* 0x010fca00078e020d */
[-C--:B------:R-:W-:Y:S01]  /*23bc0*/  LEA R12, P6, R0, R2.reuse, 0x2 ;  /* 0x00000002000c7211 */ /* 0x080fe200078c10ff */
[----:B--2---:R2:W-:Y:S01]  /*23bd0*/  @P4 STG.E desc[UR28][R8.64], R134 ;  /* 0x0000008608004986 */ /* 0x0045e2000c10191c */
[----:B------:R-:W-:Y:S01]  /*23be0*/  ISETP.LT.AND P4, PT, R138, UR4, !P0 ;  /* 0x000000048a007c0c */ /* 0x000fe2000c781270 */
[----:B------:R-:W-:Y:S02]  /*23bf0*/  ULDC UR4, c[0x0][0x22c] ;  /* 0x00008b0000047ab9 */ /* 0x000fe40000000800 */
[----:B------:R-:W3:Y:S04]  /*23c00*/  LDL.LU R138, [R1+0x6ec] ;  /* 0x0006ec00018a7983 */ /* 0x000ee80000300800 */
[----:B------:R4:W-:Y:S01]  /*23c10*/  @P3 STG.E desc[UR28][R10.64], R135 ;  /* 0x000000870a003986 */ /* 0x0009e2000c10191c */
[----:B-1----:R-:W-:-:S04]  /*23c20*/  LEA R4, P3, R13, R2, 0x2 ;  /* 0x000000020d047211 */ /* 0x002fc800078610ff */
[-C--:B------:R-:W-:Y:S02]  /*23c30*/  LEA.HI.X.SX32 R5, R13, R3.reuse, 0x2, P3 ;  /* 0x000000030d057211 */ /* 0x080fe400018f16ff */
[----:B------:R-:W-:Y:S01]  /*23c40*/  ISETP.LT.AND P3, PT, R139, UR4, !P0 ;  /* 0x000000048b007c0c */ /* 0x000fe2000c761270 */
[----:B------:R-:W-:Y:S01]  /*23c50*/  ULDC UR4, c[0x0][0x22c] ;  /* 0x00008b0000047ab9 */ /* 0x000fe20000000800 */
[----:B------:R-:W3:Y:S01]  /*23c60*/  LDL.LU R139, [R1+0x6e8] ;  /* 0x0006e800018b7983 */ /* 0x000ee20000300800 */
[----:B------:R-:W-:-:S03]  /*23c70*/  LEA.HI.X.SX32 R13, R0, R3, 0x2, P6 ;  /* 0x00000003000d7211 */ /* 0x000fc600030f16ff */
[----:B------:R1:W-:Y:S04]  /*23c80*/  @P2 STG.E desc[UR28][R4.64], R136 ;  /* 0x0000008804002986 */ /* 0x0003e8000c10191c */
[----:B------:R1:W-:Y:S01]  /*23c90*/  @P5 STG.E desc[UR28][R12.64], R137 ;  /* 0x000000890c005986 */ /* 0x0003e2000c10191c */
[----:B------:R-:W-:Y:S01]  /*23ca0*/  ISETP.LT.AND P5, PT, R140, UR4, !P0 ;  /* 0x000000048c007c0c */ /* 0x000fe2000c7a1270 */
[----:B------:R-:W-:Y:S01]  /*23cb0*/  IMAD R0, R15, 0x2, R0 ;  /* 0x000000020f007824 */ /* 0x000fe200078e0200 */
[----:B------:R-:W-:Y:S01]  /*23cc0*/  ULDC UR4, c[0x0][0x22c] ;  /* 0x00008b0000047ab9 */ /* 0x000fe20000000800 */
[----:B------:R-:W3:Y:S01]  /*23cd0*/  LDL.LU R140, [R1+0x6e4] ;  /* 0x0006e400018c7983 */ /* 0x000ee20000300800 */
[----:B------:R-:W1:Y:S01]  /*23ce0*/  LDC R15, c[0x0][0x248] ;  /* 0x00009200ff0f7b82 */ /* 0x000e620000000800 */
[----:B------:R-:W-:Y:S01]  /*23cf0*/  IMAD R14, R17, 0x2, R0 ;  /* 0x00000002110e7824 */ /* 0x000fe200078e0200 */
[----:B--2---:R-:W-:-:S04]  /*23d00*/  LEA R8, P2, R0, R2, 0x2 ;  /* 0x0000000200087211 */ /* 0x004fc800078410ff */
[-C--:B----4-:R-:W-:Y:S02]  /*23d10*/  LEA R10, P6, R14, R2.reuse, 0x2 ;  /* 0x000000020e0a7211 */ /* 0x090fe400078c10ff */
[-C--:B------:R-:W-:Y:S01]  /*23d20*/  LEA.HI.X.SX32 R9, R0, R3.reuse, 0x2, P2 ;  /* 0x0000000300097211 */ /* 0x080fe200010f16ff */
[----:B------:R-:W2:Y:S01]  /*23d30*/  LDC R17, c[0x0][0x248] ;  /* 0x00009200ff117b82 */ /* 0x000ea20000000800 */
[----:B------:R-:W-:Y:S01]  /*23d40*/  LEA.HI.X.SX32 R11, R14, R3, 0x2, P6 ;  /* 0x000000030e0b7211 */ /* 0x000fe200030f16ff */
[----:B------:R-:W-:Y:S01]  /*23d50*/  IMAD R14, R19, 0x2, R14 ;  /* 0x00000002130e7824 */ /* 0x000fe200078e020e */
[----:B------:R-:W-:Y:S01]  /*23d60*/  ISETP.LT.AND P2, PT, R141, UR5, !P0 ;  /* 0x000000058d007c0c */ /* 0x000fe2000c741270 */
[----:B------:R-:W-:Y:S01]  /*23d70*/  ULDC UR5, c[0x0][0x22c] ;  /* 0x00008b0000057ab9 */ /* 0x000fe20000000800 */
[----:B------:R-:W4:Y:S04]  /*23d80*/  LDL.LU R141, [R1+0x6e0] ;  /* 0x0006e000018d7983 */ /* 0x000f280000300800 */
[----:B---3--:R3:W-:Y:S01]  /*23d90*/  @P4 STG.E desc[UR28][R8.64], R138 ;  /* 0x0000008a08004986 */ /* 0x0087e2000c10191c */
[----:B------:R-:W-:Y:S01]  /*23da0*/  ISETP.LT.AND P4, PT, R144, UR4, !P0 ;  /* 0x0000000490007c0c */ /* 0x000fe2000c781270 */
[----:B------:R-:W-:Y:S01]  /*23db0*/  ULDC UR4, c[0x0][0x22c] ;  /* 0x00008b0000047ab9 */ /* 0x000fe20000000800 */
[----:B------:R-:W2:Y:S01]  /*23dc0*/  LDC R19, c[0x0][0x248] ;  /* 0x00009200ff137b82 */ /* 0x000ea20000000800 */
[----:B------:R-:W2:Y:S04]  /*23dd0*/  LDL.LU R144, [R1+0x6dc] ;  /* 0x0006dc0001907983 */ /* 0x000ea80000300800 */
[----:B------:R2:W-:Y:S01]  /*23de0*/  @P3 STG.E desc[UR28][R10.64], R139 ;  /* 0x0000008b0a003986 */ /* 0x0005e2000c10191c */
[----:B-1----:R-:W-:-:S04]  /*23df0*/  LEA R4, P3, R14, R2, 0x2 ;  /* 0x000000020e047211 */ /* 0x002fc800078610ff */
[-C--:B------:R-:W-:Y:S02]  /*23e00*/  LEA.HI.X.SX32 R5, R14, R3.reuse, 0x2, P3 ;  /* 0x000000030e057211 */ /* 0x080fe400018f16ff */
[----:B------:R-:W-:Y:S02]  /*23e10*/  ISETP.LT.AND P3, PT, R6, UR5, !P0 ;  /* 0x0000000506007c0c */ /* 0x000fe4000c761270 */
[----:B------:R-:W2:Y:S04]  /*23e20*/  LDL.LU R6, [R1+0x6d8] ;  /* 0x0006d80001067983 */ /* 0x000ea80000300800 */
[----:B------:R-:W-:Y:S01]  /*23e30*/  @P5 STG.E desc[UR28][R4.64], R140 ;  /* 0x0000008c04005986 */ /* 0x000fe2000c10191c */
[----:B------:R-:W-:Y:S01]  /*23e40*/  ISETP.LT.AND P5, PT, R142, UR4, !P0 ;  /* 0x000000048e007c0c */ /* 0x000fe2000c7a1270 */
[----:B------:R-:W-:Y:S01]  /*23e50*/  IMAD R0, R21, 0x2, R14 ;  /* 0x0000000215007824 */ /* 0x000fe200078e020e */
[----:B------:R-:W-:Y:S01]  /*23e60*/  ULDC UR4, c[0x0][0x22c] ;  /* 0x00008b0000047ab9 */ /* 0x000fe20000000800 */
[----:B------:R-:W2:Y:S01]  /*23e70*/  LDL.LU R142, [R1+0x6d4] ;  /* 0x0006d400018e7983 */ /* 0x000ea20000300800 */
[----:B------:R-:W1:Y:S02]  /*23e80*/  LDC R21, c[0x0][0x248] ;  /* 0x00009200ff157b82 */ /* 0x000e640000000800 */
[CC--:B------:R-:W-:Y:S01]  /*23e90*/  LEA R12, P6, R0.reuse, R2.reuse, 0x2 ;  /* 0x00000002000c7211 */ /* 0x0c0fe200078c10ff */
[----:B------:R-:W2:Y:S03]  /*23ea0*/  LDL.LU R250, [R1+0x2fc] ;  /* 0x0002fc0001fa7983 */ /* 0x000ea60000300800 */
[-C--:B------:R-:W-:Y:S01]  /*23eb0*/  LEA.HI.X.SX32 R13, R0, R3.reuse, 0x2, P6 ;  /* 0x00000003000d7211 */ /* 0x080fe200030f16ff */
[----:B------:R-:W-:Y:S01]  /*23ec0*/  IMAD R0, R15, 0x2, R0 ;  /* 0x000000020f007824 */ /* 0x000fe200078e0200 */
[----:B------:R-:W1:Y:S03]  /*23ed0*/  LDC R14, c[0x0][0x248] ;  /* 0x00009200ff0e7b82 */ /* 0x000e660000000800 */
[----:B----4-:R4:W-:Y:S01]  /*23ee0*/  @P2 STG.E desc[UR28][R12.64], R141 ;  /* 0x0000008d0c002986 */ /* 0x0109e2000c10191c */
[----:B------:R-:W-:Y:S01]  /*23ef0*/  ISETP.LT.AND P2, PT, R143, UR4, !P0 ;  /* 0x000000048f007c0c */ /* 0x000fe2000c741270 */
[----:B------:R-:W-:Y:S01]  /*23f00*/  ULDC UR4, c[0x0][0x22c] ;  /* 0x00008b0000047ab9 */ /* 0x000fe20000000800 */
[C---:B---3--:R-:W-:Y:S01]  /*23f10*/  LEA R8, P6, R0.reuse, R2, 0x2 ;  /* 0x0000000200087211 */ /* 0x048fe200078c10ff */
[----:B------:R-:W3:Y:S01]  /*23f20*/  LDL.LU R143, [R1+0x6d0] ;  /* 0x0006d000018f7983 */ /* 0x000ee20000300800 */
[----:B------:R-:W1:Y:S02]  /*23f30*/  LDC R15, c[0x0][0x248] ;  /* 0x00009200ff0f7b82 */ /* 0x000e640000000800 */
[----:B------:R-:W-:Y:S01]  /*23f40*/  LEA.HI.X.SX32 R9, R0, R3, 0x2, P6 ;  /* 0x0000000300097211 */ /* 0x000fe200030f16ff */
[----:B--2---:R-:W-:-:S05]  /*23f50*/  IMAD R10, R17, 0x2, R0 ;  /* 0x00000002110a7824 */ /* 0x004fca00078e0200 */
[----:B----4-:R-:W2:Y:S01]  /*23f60*/  LDC R13, c[0x0][0x248] ;  /* 0x00009200ff0d7b82 */ /* 0x010ea20000000800 */
[----:B------:R4:W-:Y:S01]  /*23f70*/  @P4 STG.E desc[UR28][R8.64], R142 ;  /* 0x0000008e08004986 */ /* 0x0009e2000c10191c */
[----:B------:R-:W-:Y:S01]  /*23f80*/  ISETP.LT.AND P4, PT, R145, UR4, !P0 ;  /* 0x0000000491007c0c */ /* 0x000fe2000c781270 */
[----:B------:R-:W-:Y:S01]  /*23f90*/  IMAD R0, R19, 0x2, R10 ;  /* 0x0000000213007824 */ /* 0x000fe200078e020a */
[CC--:B------:R-:W-:Y:S01]  /*23fa0*/  LEA R4, P6, R10.reuse, R2.reuse, 0x2 ;  /* 0x000000020a047211 */ /* 0x0c0fe200078c10ff */
[----:B------:R-:W2:Y:S01]  /*23fb0*/  LDL.LU R145, [R1+0x6cc] ;  /* 0x0006cc0001917983 */ /* 0x000ea20000300800 */
[----:B------:R-:W-:Y:S02]  /*23fc0*/  ULDC UR4, c[0x0][0x22c] ;  /* 0x00008b0000047ab9 */ /* 0x000fe40000000800 */
[----:B------:R-:W-:Y:S01]  /*23fd0*/  LEA.HI.X.SX32 R5, R10, R3, 0x2, P6 ;  /* 0x000000030a057211 */ /* 0x000fe200030f16ff */
[----:B------:R-:W2:Y:S01]  /*23fe0*/  LDS.128 R16, [R6] ;  /* 0x0000000006107984 */ /* 0x000ea20000000c00 */
[----:B------:R-:W-:-:S04]  /*23ff0*/  LEA R10, P6, R0, R2, 0x2 ;  /* 0x00000002000a7211 */ /* 0x000fc800078c10ff */
[-C--:B------:R-:W-:Y:S01]  /*24000*/  LEA.HI.X.SX32 R11, R0, R3.reuse, 0x2, P6 ;  /* 0x00000003000b7211 */ /* 0x080fe200030f16ff */
[----:B-1----:R-:W-:Y:S01]  /*24010*/  IMAD R0, R15, 0x2, R0 ;  /* 0x000000020f007824 */ /* 0x002fe200078e0200 */
[----:B---3--:R1:W-:Y:S01]  /*24020*/  @P3 STG.E desc[UR28][R4.64], R143 ;  /* 0x0000008f04003986 */ /* 0x0083e2000c10191c */
[----:B------:R-:W3:Y:S03]  /*24030*/  LDC R15, c[0x0][0x248] ;  /* 0x00009200ff0f7b82 */ /* 0x000ee60000000800 */
[----:B------:R1:W-:Y:S01]  /*24040*/  @P5 STG.E desc[UR28][R10.64], R144 ;  /* 0x000000900a005986 */ /* 0x0003e2000c10191c */
[----:B----4-:R-:W-:Y:S02]  /*24050*/  LEA R8, P5, R0, R2, 0x2 ;  /* 0x0000000200087211 */ /* 0x010fe400078a10ff */
[----:B------:R-:W-:Y:S01]  /*24060*/  ISETP.LT.AND P3, PT, R146, UR4, !P0 ;  /* 0x0000000492007c0c */ /* 0x000fe2000c761270 */
[----:B------:R-:W-:Y:S01]  /*24070*/  ULDC UR4, c[0x0][0x22c] ;  /* 0x00008b0000047ab9 */ /* 0x000fe20000000800 */
[----:B------:R-:W-:Y:S01]  /*24080*/  LEA.HI.X.SX32 R9, R0, R3, 0x2, P5 ;  /* 0x0000000300097211 */ /* 0x000fe200028f16ff */
[----:B------:R-:W4:Y:S01]  /*24090*/  LDL.LU R146, [R1+0x6c8] ;  /* 0x0006c80001927983 */ /* 0x000f220000300800 */
[----:B------:R-:W-:Y:S01]  /*240a0*/  ISETP.LT.AND P5, PT, R250, UR4, !P0 ;  /* 0x00000004fa007c0c */ /* 0x000fe2000c7a1270 */
[----:B------:R-:W-:-:S02]  /*240b0*/  ULDC UR4, c[0x0][0x22c] ;  /* 0x00008b0000047ab9 */ /* 0x000fc40000000800 */
[----:B--2---:R2:W-:Y:S01]  /*240c0*/  @P2 STG.E desc[UR28][R8.64], R145 ;  /* 0x0000009108002986 */ /* 0x0045e2000c10191c */
[----:B------:R-:W-:Y:S01]  /*240d0*/  ISETP.LT.AND P2, PT, R147, UR4, !P0 ;  /* 0x0000000493007c0c */ /* 0x000fe2000c741270 */
[----:B-1----:R-:W-:Y:S01]  /*240e0*/  IMAD R5, R21, 0x2, R0 ;  /* 0x0000000215057824 */ /* 0x002fe200078e0200 */
[----:B------:R-:W-:Y:S01]  /*240f0*/  ULDC UR4, c[0x0][0x22c] ;  /* 0x00008b0000047ab9 */ /* 0x000fe20000000800 */
[----:B------:R-:W2:Y:S02]  /*24100*/  LDL.LU R147, [R1+0x6c4] ;  /* 0x0006c40001937983 */ /* 0x000ea40000300800 */
[----:B------:R-:W-:Y:S01]  /*24110*/  IMAD R0, R14, 0x2, R5 ;  /* 0x000000020e007824 */ /* 0x000fe200078e0205 */
[----:B------:R-:W-:-:S04]  /*24120*/  LEA R4, P6, R5, R2, 0x2 ;  /* 0x0000000205047211 */ /* 0x000fc800078c10ff */
[----:B------:R-:W-:Y:S01]  /*24130*/  LEA.HI.X.SX32 R5, R5, R3, 0x2, P6 ;  /* 0x0000000305057211 */ /* 0x000fe200030f16ff */
[----:B------:R-:W-:Y:S01]  /*24140*/  IMAD R12, R13, 0x2, R0 ;  /* 0x000000020d0c7824 */ /* 0x000fe200078e0200 */
[----:B------:R-:W-:-:S04]  /*24150*/  LEA R10, P6, R0, R2, 0x2 ;  /* 0x00000002000a7211 */ /* 0x000fc800078c10ff */
[----:B------:R-:W-:Y:S01]  /*24160*/  LEA.HI.X.SX32 R11, R0, R3, 0x2, P6 ;  /* 0x00000003000b7211 */ /* 0x000fe200030f16ff */
[----:B------:R-:W-:Y:S01]  /*24170*/  IMAD R0, R23, 0x2, R12 ;  /* 0x0000000217007824 */ /* 0x000fe200078e020c */
[----:B------:R-:W-:Y:S01]  /*24180*/  ISETP.LT.AND P0, PT, R7, UR4, !P0 ;  /* 0x0000000407007c0c */ /* 0x000fe2000c701270 */
[----:B----4-:R1:W-:Y:S01]  /*24190*/  @P4 STG.E desc[UR28][R4.64], R146 ;  /* 0x0000009204004986 */ /* 0x0103e2000c10191c */
[----:B------:R-:W-:Y:S01]  /*241a0*/  LEA R6, P4, R12, R2, 0x2 ;  /* 0x000000020c067211 */ /* 0x000fe200078810ff */
[----:B---3--:R-:W-:-:S03]  /*241b0*/  IMAD R13, R15, 0x2, R0 ;  /* 0x000000020f0d7824 */ /* 0x008fc600078e0200 */
[----:B------:R-:W-:Y:S02]  /*241c0*/  LEA.HI.X.SX32 R7, R12, R3, 0x2, P4 ;  /* 0x000000030c077211 */ /* 0x000fe400020f16ff */
[----:B--2---:R-:W-:-:S04]  /*241d0*/  LEA R8, P4, R0, R2, 0x2 ;  /* 0x0000000200087211 */ /* 0x004fc800078810ff */
[----:B------:R-:W-:Y:S01]  /*241e0*/  LEA.HI.X.SX32 R9, R0, R3, 0x2, P4 ;  /* 0x0000000300097211 */ /* 0x000fe200020f16ff */
[----:B-1----:R-:W-:Y:S01]  /*241f0*/  IMAD R4, R20, 0x2, R13 ;  /* 0x0000000214047824 */ /* 0x002fe200078e020d */
[----:B------:R1:W-:Y:S01]  /*24200*/  @P3 STG.E desc[UR28][R10.64], R147 ;  /* 0x000000930a003986 */ /* 0x0003e2000c10191c */
[----:B------:R-:W-:-:S04]  /*24210*/  LEA R12, P3, R13, R2, 0x2 ;  /* 0x000000020d0c7211 */ /* 0x000fc800078610ff */
[----:B------:R-:W-:Y:S01]  /*24220*/  LEA.HI.X.SX32 R13, R13, R3, 0x2, P3 ;  /* 0x000000030d0d7211 */ /* 0x000fe200018f16ff */
[----:B------:R1:W-:Y:S01]  /*24230*/  @P5 STG.E desc[UR28][R6.64], R16 ;  /* 0x0000001006005986 */ /* 0x0003e2000c10191c */
[----:B------:R-:W-:-:S03]  /*24240*/  LEA R2, P3, R4, R2, 0x2 ;  /* 0x0000000204027211 */ /* 0x000fc600078610ff */
[----:B------:R1:W-:Y:S01]  /*24250*/  @P2 STG.E desc[UR28][R8.64], R17 ;  /* 0x0000001108002986 */ /* 0x0003e2000c10191c */
[----:B------:R-:W-:-:S03]  /*24260*/  LEA.HI.X.SX32 R3, R4, R3, 0x2, P3 ;  /* 0x0000000304037211 */ /* 0x000fc600018f16ff */
[----:B------:R1:W-:Y:S01]  /*24270*/  @P0 STG.E desc[UR28][R12.64], R18 ;  /* 0x000000120c000986 */ /* 0x0003e2000c10191c */
[----:B------:R-:W-:Y:S05]  /*24280*/  @!P1 EXIT ;  /* 0x000000000000994d */ /* 0x000fea0003800000 */
[----:B------:R-:W-:Y:S01]  /*24290*/  STG.E desc[UR28][R2.64], R19 ;  /* 0x0000001302007986 */ /* 0x000fe2000c10191c */
[----:B------:R-:W-:Y:S05]  /*242a0*/  EXIT ;  /* 0x000000000000794d */ /* 0x000fea0003800000 */
.L_x_2:
[----:B------:R-:W-:-:S00]  /*242b0*/  BRA `(.L_x_2) ;  /* 0xfffffffc00fc7947 */ /* 0x000fc0000383ffff */
[----:B------:R-:W-:-:S00]  /*242c0*/  NOP ;  /* 0x0000000000007918 */ /* 0x000fc00000000000 */
        /* <DEDUP_REMOVED lines=11> */
.L_x_3:


//--------------------- .nv.shared.matmul_kernel  --------------------------
	.section	.nv.shared.matmul_kernel,"aw",@nobits
	.sectionflags	@""
	.align	16
	.zero		1024


//--------------------- .nv.shared.reserved.0     --------------------------
	.section	.nv.shared.reserved.0,"aw",@nobits
	.weak		__nv_reservedSMEM_offset_0_alias
	.size		__nv_reservedSMEM_offset_0_alias, 0, 0
	.other		__nv_reservedSMEM_offset_0_alias,@"STO_CUDA_RESERVED_SHARED STV_DEFAULT"
__nv_reservedSMEM_offset_0_alias:
	.zero		0


//--------------------- .nv.constant0.matmul_kernel --------------------------
	.section	.nv.constant0.matmul_kernel,"a",@progbits
	.sectionflags	@""
	.align	4
.nv.constant0.matmul_kernel:
	.zero		608


//--------------------- SYMBOLS --------------------------

	.type		.nv.reservedSmem.offset0,@object
	.size		.nv.reservedSmem.offset0,0x4
